def matmul_kernel(
    a_ptr,
    b_ptr,
    c_ptr,
    M,
    N,
    K,
    stride_am,
    stride_ak,
    stride_bk,
    stride_bn,
    stride_cm,
    stride_cn,
    BLOCK_M: tl.constexpr,
    BLOCK_N: tl.constexpr,
    BLOCK_K: tl.constexpr,
    GROUP_M: tl.constexpr,
):
    pid = tl.program_id(axis=0)
    num_pid_m = tl.cdiv(M, BLOCK_M)
    num_pid_n = tl.cdiv(N, BLOCK_N)
    num_pid_in_group = GROUP_M * num_pid_n
    group_id = pid // num_pid_in_group
    first_pid_m = group_id * GROUP_M
    group_size_m = min(num_pid_m - first_pid_m, GROUP_M)
    pid_m = first_pid_m + ((pid % num_pid_in_group) % group_size_m)
    pid_n = (pid % num_pid_in_group) // group_size_m

    offs_am = (pid_m * BLOCK_M + tl.arange(0, BLOCK_M)) % M
    offs_bn = (pid_n * BLOCK_N + tl.arange(0, BLOCK_N)) % N
    offs_k = tl.arange(0, BLOCK_K)
    a_ptrs = a_ptr + offs_am[:, None] * stride_am + offs_k[None, :] * stride_ak
    b_ptrs = b_ptr + offs_k[:, None] * stride_bk + offs_bn[None, :] * stride_bn

    acc = tl.zeros((BLOCK_M, BLOCK_N), dtype=tl.float32)
    for kk in range(0, tl.cdiv(K, BLOCK_K)):
        a = tl.load(a_ptrs, mask=offs_k[None, :] < K - kk * BLOCK_K, other=0.0)
        b = tl.load(b_ptrs, mask=offs_k[:, None] < K - kk * BLOCK_K, other=0.0)
        acc = tl.dot(a, b, acc)
        a_ptrs += BLOCK_K * stride_ak
        b_ptrs += BLOCK_K * stride_bk

    c = acc.to(c_ptr.dtype.element_ty)
    offs_cm = pid_m * BLOCK_M + tl.arange(0, BLOCK_M)
    offs_cn = pid_n * BLOCK_N + tl.arange(0, BLOCK_N)
    c_ptrs = c_ptr + offs_cm[:, None] * stride_cm + offs_cn[None, :] * stride_cn
    mask = (offs_cm[:, None] < M) & (offs_cn[None, :] < N)
    tl.store(c_ptrs, c, mask=mask)

# config = {"BLOCK_K": 64, "BLOCK_M": 128, "BLOCK_N": 64, "GROUP_M": 8, "arch": "sm_100", "dtype": "bf16", "num_ctas": 1, "num_stages": 3, "num_warps": 2}
# arch = sm_100


// ===== COMPILED SASS (sm_100a) =====

	.target	sm_100a

	.elftype	@"ET_EXEC"


//--------------------- .note.nv.tkinfo           --------------------------
	.section	.note.nv.tkinfo,"",@"SHT_NOTE"
	.sectionflags	@"SHF_NOTE_NV_TKINFO"
	.tkinfo
        /*0018*/ 	.word	0x00000081
        /*0030*/ 	.string	""
        /*0030*/ 	.string	"ptxas-blackwell"
        /*0030*/ 	.string	"Cuda compilation tools, release 12.9, V12.9.86"
        /*0030*/ 	.string	"Build cuda_12.9.r12.9/compiler.36037853_0"
        /*0030*/ 	.string	"-v  -suppress-debug-info  -lineinfo  -arch sm_100a "



//--------------------- .note.nv.cuver            --------------------------
	.section	.note.nv.cuver,"",@"SHT_NOTE"
	.sectionflags	@"SHF_NOTE_NV_CUVER"
        /*0018*/ 	.short	0x0001
        /*001a*/ 	.short	0x0064
        /*001c*/ 	.short	0x0001
        /*001e*/ 	.short	0x0000
        /*0020*/ 	.short	0x0001
        /*0022*/ 	.short	0x0000


//--------------------- .nv.info                  --------------------------
	.section	.nv.info,"",@"SHT_CUDA_INFO"
	.align	4


	//----- nvinfo : EIATTR_REGCOUNT
	.align		4
        /*0000*/ 	.byte	0x04, 0x2f
        /*0002*/ 	.short	(.L_1 - .L_0)
	.align		4
.L_0:
        /*0004*/ 	.word	index@(matmul_kernel)
        /*0008*/ 	.word	0x00000020


	//----- nvinfo : EIATTR_FRAME_SIZE
	.align		4
.L_1:
        /*000c*/ 	.byte	0x04, 0x11
        /*000e*/ 	.short	(.L_3 - .L_2)
	.align		4
.L_2:
        /*0010*/ 	.word	index@(matmul_kernel)
        /*0014*/ 	.word	0x00001648


	//----- nvinfo : EIATTR_MIN_STACK_SIZE
	.align		4
.L_3:
        /*0018*/ 	.byte	0x04, 0x12
        /*001a*/ 	.short	(.L_5 - .L_4)
	.align		4
.L_4:
        /*001c*/ 	.word	index@(matmul_kernel)
        /*0020*/ 	.word	0x00001648
.L_5:


//--------------------- .nv.info.matmul_kernel    --------------------------
	.section	.nv.info.matmul_kernel,"",@"SHT_CUDA_INFO"
	.sectionflags	@""
	.align	4


	//----- nvinfo : EIATTR_CUDA_API_VERSION
	.align		4
        /*0000*/ 	.byte	0x04, 0x37
        /*0002*/ 	.short	(.L_7 - .L_6)
.L_6:
        /*0004*/ 	.word	0x00000081


	//----- nvinfo : EIATTR_KPARAM_INFO
	.align		4
.L_7:
        /*0008*/ 	.byte	0x04, 0x17
        /*000a*/ 	.short	(.L_9 - .L_8)
.L_8:
        /*000c*/ 	.word	0x00000000
        /*0010*/ 	.short	0x000d
        /*0012*/ 	.short	0x0048
        /*0014*/ 	.byte	0x00, 0xf4, 0x21, 0x00


	//----- nvinfo : EIATTR_KPARAM_INFO
	.align		4
.L_9:
        /*0018*/ 	.byte	0x04, 0x17
        /*001a*/ 	.short	(.L_11 - .L_10)
.L_10:
        /*001c*/ 	.word	0x00000000
        /*0020*/ 	.short	0x000c
        /*0022*/ 	.short	0x0040
        /*0024*/ 	.byte	0x00, 0xf4, 0x21, 0x00


	//----- nvinfo : EIATTR_KPARAM_INFO
	.align		4
.L_11:
        /*0028*/ 	.byte	0x04, 0x17
        /*002a*/ 	.short	(.L_13 - .L_12)
.L_12:
        /*002c*/ 	.word	0x00000000
        /*0030*/ 	.short	0x000b
        /*0032*/ 	.short	0x0038
        /*0034*/ 	.byte	0x00, 0xf0, 0x11, 0x00


	//----- nvinfo : EIATTR_KPARAM_INFO
	.align		4
.L_13:
        /*0038*/ 	.byte	0x04, 0x17
        /*003a*/ 	.short	(.L_15 - .L_14)
.L_14:
        /*003c*/ 	.word	0x00000000
        /*0040*/ 	.short	0x000a
        /*0042*/ 	.short	0x0034
        /*0044*/ 	.byte	0x00, 0xf0, 0x11, 0x00


	//----- nvinfo : EIATTR_KPARAM_INFO
	.align		4
.L_15:
        /*0048*/ 	.byte	0x04, 0x17
        /*004a*/ 	.short	(.L_17 - .L_16)
.L_16:
        /*004c*/ 	.word	0x00000000
        /*0050*/ 	.short	0x0009
        /*0052*/ 	.short	0x0030
        /*0054*/ 	.byte	0x00, 0xf0, 0x11, 0x00


	//----- nvinfo : EIATTR_KPARAM_INFO
	.align		4
.L_17:
        /*0058*/ 	.byte	0x04, 0x17
        /*005a*/ 	.short	(.L_19 - .L_18)
.L_18:
        /*005c*/ 	.word	0x00000000
        /*0060*/ 	.short	0x0008
        /*0062*/ 	.short	0x002c
        /*0064*/ 	.byte	0x00, 0xf0, 0x11, 0x00


	//----- nvinfo : EIATTR_KPARAM_INFO
	.align		4
.L_19:
        /*0068*/ 	.byte	0x04, 0x17
        /*006a*/ 	.short	(.L_21 - .L_20)
.L_20:
        /*006c*/ 	.word	0x00000000
        /*0070*/ 	.short	0x0007
        /*0072*/ 	.short	0x0028
        /*0074*/ 	.byte	0x00, 0xf0, 0x11, 0x00


	//----- nvinfo : EIATTR_KPARAM_INFO
	.align		4
.L_21:
        /*0078*/ 	.byte	0x04, 0x17
        /*007a*/ 	.short	(.L_23 - .L_22)
.L_22:
        /*007c*/ 	.word	0x00000000
        /*0080*/ 	.short	0x0006
        /*0082*/ 	.short	0x0024
        /*0084*/ 	.byte	0x00, 0xf0, 0x11, 0x00


	//----- nvinfo : EIATTR_KPARAM_INFO
	.align		4
.L_23:
        /*0088*/ 	.byte	0x04, 0x17
        /*008a*/ 	.short	(.L_25 - .L_24)
.L_24:
        /*008c*/ 	.word	0x00000000
        /*0090*/ 	.short	0x0005
        /*0092*/ 	.short	0x0020
        /*0094*/ 	.byte	0x00, 0xf0, 0x11, 0x00


	//----- nvinfo : EIATTR_KPARAM_INFO
	.align		4
.L_25:
        /*0098*/ 	.byte	0x04, 0x17
        /*009a*/ 	.short	(.L_27 - .L_26)
.L_26:
        /*009c*/ 	.word	0x00000000
        /*00a0*/ 	.short	0x0004
        /*00a2*/ 	.short	0x001c
        /*00a4*/ 	.byte	0x00, 0xf0, 0x11, 0x00


	//----- nvinfo : EIATTR_KPARAM_INFO
	.align		4
.L_27:
        /*00a8*/ 	.byte	0x04, 0x17
        /*00aa*/ 	.short	(.L_29 - .L_28)
.L_28:
        /*00ac*/ 	.word	0x00000000
        /*00b0*/ 	.short	0x0003
        /*00b2*/ 	.short	0x0018
        /*00b4*/ 	.byte	0x00, 0xf0, 0x11, 0x00


	//----- nvinfo : EIATTR_KPARAM_INFO
	.align		4
.L_29:
        /*00b8*/ 	.byte	0x04, 0x17
        /*00ba*/ 	.short	(.L_31 - .L_30)
.L_30:
        /*00bc*/ 	.word	0x00000000
        /*00c0*/ 	.short	0x0002
        /*00c2*/ 	.short	0x0010
        /*00c4*/ 	.byte	0x00, 0xf4, 0x21, 0x00


	//----- nvinfo : EIATTR_KPARAM_INFO
	.align		4
.L_31:
        /*00c8*/ 	.byte	0x04, 0x17
        /*00ca*/ 	.short	(.L_33 - .L_32)
.L_32:
        /*00cc*/ 	.word	0x00000000
        /*00d0*/ 	.short	0x0001
        /*00d2*/ 	.short	0x0008
        /*00d4*/ 	.byte	0x00, 0xf4, 0x21, 0x00


	//----- nvinfo : EIATTR_KPARAM_INFO
	.align		4
.L_33:
        /*00d8*/ 	.byte	0x04, 0x17
        /*00da*/ 	.short	(.L_35 - .L_34)
.L_34:
        /*00dc*/ 	.word	0x00000000
        /*00e0*/ 	.short	0x0000
        /*00e2*/ 	.short	0x0000
        /*00e4*/ 	.byte	0x00, 0xf4, 0x21, 0x00


	//----- nvinfo : EIATTR_SPARSE_MMA_MASK
	.align		4
.L_35:
        /*00e8*/ 	.byte	0x03, 0x50
        /*00ea*/ 	.short	0x0000


	//----- nvinfo : EIATTR_MAXREG_COUNT
	.align		4
        /*00ec*/ 	.byte	0x03, 0x1b
        /*00ee*/ 	.short	0x00ff


	//----- nvinfo : EIATTR_NUM_BARRIERS
	.align		4
        /*00f0*/ 	.byte	0x02, 0x4c
        /*00f2*/ 	.byte	0x01
	.zero		1


	//----- nvinfo : EIATTR_ANNOTATIONS
	.align		4
        /*00f4*/ 	.byte	0x04, 0x55
        /*00f6*/ 	.short	(.L_37 - .L_36)


	//   ....[0]....
.L_36:
        /*00f8*/ 	.word	0x00000001
        /*00fc*/ 	.byte	0x10, 0x01, 0x00, 0x00, 0x01, 0x00, 0x00, 0x00, 0x40, 0x01, 0x00, 0x00, 0x01, 0x00, 0x00, 0x00
        /* <DEDUP_REMOVED lines=2348> */
        /*93cc*/ 	.byte	0x90, 0x3a, 0x02, 0x00


	//----- nvinfo : EIATTR_VRC_CTA_INIT_COUNT
	.align		4
.L_37:
        /*93d0*/ 	.byte	0x02, 0x4a
	.zero		1
	.zero		1


	//----- nvinfo : EIATTR_EXIT_INSTR_OFFSETS
	.align		4
        /*93d4*/ 	.byte	0x04, 0x1c
        /*93d6*/ 	.short	(.L_39 - .L_38)


	//   ....[0]....
.L_38:
        /*93d8*/ 	.word	0x00023bd0


	//   ....[1]....
        /*93dc*/ 	.word	0x00023c00


	//----- nvinfo : EIATTR_REQNTID
	.align		4
.L_39:
        /*93e0*/ 	.byte	0x04, 0x10
        /*93e2*/ 	.short	(.L_41 - .L_40)
.L_40:
        /*93e4*/ 	.word	0x00000040
        /*93e8*/ 	.word	0x00000001
        /*93ec*/ 	.word	0x00000001


	//----- nvinfo : EIATTR_CBANK_PARAM_SIZE
	.align		4
.L_41:
        /*93f0*/ 	.byte	0x03, 0x19
        /*93f2*/ 	.short	0x0050


	//----- nvinfo : EIATTR_PARAM_CBANK
	.align		4
        /*93f4*/ 	.byte	0x04, 0x0a
        /*93f6*/ 	.short	(.L_43 - .L_42)
	.align		4
.L_42:
        /*93f8*/ 	.word	index@(.nv.constant0.matmul_kernel)
        /*93fc*/ 	.short	0x0380
        /*93fe*/ 	.short	0x0050


	//----- nvinfo : EIATTR_SW_WAR
	.align		4
.L_43:
        /*9400*/ 	.byte	0x04, 0x36
        /*9402*/ 	.short	(.L_45 - .L_44)
.L_44:
        /*9404*/ 	.word	0x00000008
.L_45:


//--------------------- .nv.compat                --------------------------
	.section	.nv.compat,"",@"SHT_CUDA_COMPAT_INFO"
	.align	4
        /*0000*/ 	.byte	0x02, 0x02, 0x01, 0x00, 0x02, 0x05, 0x05, 0x00, 0x02, 0x03, 0x00, 0x00, 0x02, 0x06, 0x01, 0x00


//--------------------- .nv.callgraph             --------------------------
	.section	.nv.callgraph,"",@"SHT_CUDA_CALLGRAPH"
	.align	4
	.sectionentsize	8
	.align		4
        /*0000*/ 	.word	0x00000000
	.align		4
        /*0004*/ 	.word	0xffffffff
	.align		4
        /*0008*/ 	.word	0x00000000
	.align		4
        /*000c*/ 	.word	0xfffffffe
	.align		4
        /*0010*/ 	.word	0x00000000
	.align		4
        /*0014*/ 	.word	0xfffffffd
	.align		4
        /*0018*/ 	.word	0x00000000
	.align		4
        /*001c*/ 	.word	0xfffffffc


//--------------------- .text.matmul_kernel       --------------------------
	.section	.text.matmul_kernel,"ax",@progbits
	.align	128
        .global         matmul_kernel
        .type           matmul_kernel,@function
        .size           matmul_kernel,(.L_x_3 - matmul_kernel)
        .other          matmul_kernel,@"STO_CUDA_ENTRY STV_DEFAULT"
matmul_kernel:
.text.matmul_kernel:
[----:B------:R-:W0:Y:S08]  /*0000*/  LDC R1, c[0x0][0x37c] ;  /* 0x0000df00ff017b82 */ /* 0x000e300000000800 */
[----:B------:R-:W1:Y:S01]  /*0010*/  LDC.64 R2, c[0x0][0x398] ;  /* 0x0000e600ff027b82 */ /* 0x000e620000000a00 */
[----:B0-----:R-:W-:Y:S01]  /*0020*/  VIADD R1, R1, 0xffffe9b8 ;  /* 0xffffe9b801017836 */ /* 0x001fe20000000000 */
[----:B------:R-:W0:Y:S01]  /*0030*/  S2R R29, SR_TID.X ;  /* 0x00000000001d7919 */ /* 0x000e220000002100 */
[----:B------:R-:W2:Y:S01]  /*0040*/  LDCU UR4, c[0x0][0x3a0] ;  /* 0x00007400ff0477ac */ /* 0x000ea20008000800 */
[----:B------:R-:W-:-:S02]  /*0050*/  CS2R R14, SRZ ;  /* 0x00000000000e7805 */ /* 0x000fc4000001ff00 */
[----:B------:R-:W-:Y:S02]  /*0060*/  CS2R R16, SRZ ;  /* 0x0000000000107805 */ /* 0x000fe4000001ff00 */
[----:B------:R-:W-:Y:S02]  /*0070*/  CS2R R18, SRZ ;  /* 0x0000000000127805 */ /* 0x000fe4000001ff00 */
[----:B------:R-:W-:Y:S01]  /*0080*/  CS2R R20, SRZ ;  /* 0x0000000000147805 */ /* 0x000fe2000001ff00 */
[----:B------:R-:W3:Y:S01]  /*0090*/  S2UR UR6, SR_CgaCtaId ;  /* 0x00000000000679c3 */ /* 0x000ee20000008800 */
[----:B------:R-:W-:Y:S02]  /*00a0*/  CS2R R22, SRZ ;  /* 0x0000000000167805 */ /* 0x000fe4000001ff00 */
[----:B------:R-:W-:Y:S02]  /*00b0*/  CS2R R24, SRZ ;  /* 0x0000000000187805 */ /* 0x000fe4000001ff00 */
[----:B------:R-:W-:Y:S01]  /*00c0*/  CS2R R26, SRZ ;  /* 0x00000000001a7805 */ /* 0x000fe2000001ff00 */
[----:B------:R-:W-:Y:S01]  /*00d0*/  UMOV UR5, 0x400 ;  /* 0x0000040000057882 */ /* 0x000fe20000000000 */
[----:B------:R-:W4:Y:S01]  /*00e0*/  LDCU.64 UR12, c[0x0][0x358] ;  /* 0x00006b00ff0c77ac */ /* 0x000f220008000a00 */
[----:B--2---:R-:W-:Y:S01]  /*00f0*/  UIADD3 UR4, UPT, UPT, UR4, 0x3f, URZ ;  /* 0x0000003f04047890 */ /* 0x004fe2000fffe0ff */
[----:B-1----:R-:W-:Y:S01]  /*0100*/  VIADD R0, R3, 0x3f ;  /* 0x0000003f03007836 */ /* 0x002fe20000000000 */
[----:B------:R0:W-:Y:S02]  /*0110*/  STL [R1+0xa54], R3 ;  /* 0x000a540301007387 */ /* 0x0001e40000100800 */
[----:B------:R-:W-:-:S02]  /*0120*/  UISETP.GE.AND UP0, UPT, UR4, 0x40, UPT ;  /* 0x000000400400788c */ /* 0x000fc4000bf06270 */
[----:B------:R-:W-:Y:S01]  /*0130*/  SHF.R.S32.HI R5, RZ, 0x1f, R0 ;  /* 0x0000001fff057819 */ /* 0x000fe20000011400 */
[----:B------:R1:W-:Y:S01]  /*0140*/  STL [R1+0xa58], R2 ;  /* 0x000a580201007387 */ /* 0x0003e20000100800 */
[----:B---3--:R-:W-:Y:S02]  /*0150*/  ULEA UR5, UR6, UR5, 0x18 ;  /* 0x0000000506057291 */ /* 0x008fe4000f8ec0ff */
[----:B------:R-:W-:Y:S01]  /*0160*/  LEA.HI R5, R5, R0, RZ, 0x6 ;  /* 0x0000000005057211 */ /* 0x000fe200078f30ff */
[----:B------:R-:W-:Y:S01]  /*0170*/  STL [R1+0x20], RZ ;  /* 0x000020ff01007387 */ /* 0x000fe20000100800 */
[----:B0-----:R-:W-:Y:S02]  /*0180*/  LOP3.LUT R3, R29, 0x3f, RZ, 0xc0, !PT ;  /* 0x0000003f1d037812 */ /* 0x001fe400078ec0ff */
[----:B------:R-:W-:Y:S01]  /*0190*/  SHF.R.S32.HI R0, RZ, 0x6, R5 ;  /* 0x00000006ff007819 */ /* 0x000fe20000011405 */
[----:B------:R-:W-:Y:S04]  /*01a0*/  STL [R1+0x24], RZ ;  /* 0x000024ff01007387 */ /* 0x000fe80000100800 */
[----:B------:R-:W-:Y:S01]  /*01b0*/  IMAD.SHL.U32 R0, R0, 0x8, RZ ;  /* 0x0000000800007824 */ /* 0x000fe200078e00ff */
[----:B------:R-:W0:Y:S04]  /*01c0*/  S2R R5, SR_CTAID.X ;  /* 0x0000000000057919 */ /* 0x000e280000002500 */
[-C--:B------:R-:W-:Y:S01]  /*01d0*/  IABS R9, R0.reuse ;  /* 0x0000000000097213 */ /* 0x080fe20000000000 */
[----:B------:R-:W-:Y:S01]  /*01e0*/  STL [R1+0x28], RZ ;  /* 0x000028ff01007387 */ /* 0x000fe20000100800 */
[----:B------:R-:W-:-:S02]  /*01f0*/  IABS R12, R0 ;  /* 0x00000000000c7213 */ /* 0x000fc40000000000 */
[----:B------:R-:W2:Y:S01]  /*0200*/  I2F.RP R4, R9 ;  /* 0x0000000900047306 */ /* 0x000ea20000209400 */
[----:B------:R-:W-:Y:S04]  /*0210*/  STL [R1+0x2c], RZ ;  /* 0x00002cff01007387 */ /* 0x000fe80000100800 */
[----:B------:R-:W-:Y:S04]  /*0220*/  STL [R1+0x10], RZ ;  /* 0x000010ff01007387 */ /* 0x000fe80000100800 */
[----:B------:R-:W-:Y:S04]  /*0230*/  STL [R1+0x14], RZ ;  /* 0x000014ff01007387 */ /* 0x000fe80000100800 */
[----:B------:R-:W-:Y:S01]  /*0240*/  STL [R1+0x18], RZ ;  /* 0x000018ff01007387 */ /* 0x000fe20000100800 */
[----:B--2---:R-:W2:Y:S03]  /*0250*/  MUFU.RCP R4, R4 ;  /* 0x0000000400047308 */ /* 0x004ea60000001000 */
[----:B------:R-:W-:Y:S04]  /*0260*/  STL [R1+0x1c], RZ ;  /* 0x00001cff01007387 */ /* 0x000fe80000100800 */
[----:B------:R-:W-:Y:S01]  /*0270*/  STL [R1], RZ ;  /* 0x000000ff01007387 */ /* 0x000fe20000100800 */
[----:B0-----:R-:W-:-:S03]  /*0280*/  IABS R10, R5 ;  /* 0x00000005000a7213 */ /* 0x001fc60000000000 */
[----:B------:R-:W-:Y:S04]  /*0290*/  STL [R1+0x4], RZ ;  /* 0x000004ff01007387 */ /* 0x000fe80000100800 */
[----:B------:R-:W-:Y:S01]  /*02a0*/  STL [R1+0x8], RZ ;  /* 0x000008ff01007387 */ /* 0x000fe20000100800 */
[----:B--2---:R-:W-:-:S03]  /*02b0*/  VIADD R6, R4, 0xffffffe ;  /* 0x0ffffffe04067836 */ /* 0x004fc60000000000 */
[----:B------:R-:W-:Y:S01]  /*02c0*/  STL [R1+0xc], RZ ;  /* 0x00000cff01007387 */ /* 0x000fe20000100800 */
[----:B------:R-:W-:Y:S01]  /*02d0*/  IMAD.MOV R4, RZ, RZ, -R12 ;  /* 0x000000ffff047224 */ /* 0x000fe200078e0a0c */
[----:B------:R-:W-:Y:S01]  /*02e0*/  CS2R R12, SRZ ;  /* 0x00000000000c7805 */ /* 0x000fe2000001ff00 */
[----:B------:R0:W2:Y:S01]  /*02f0*/  F2I.FTZ.U32.TRUNC.NTZ R7, R6 ;  /* 0x0000000600077305 */ /* 0x0000a2000021f000 */
[----:B------:R-:W-:Y:S04]  /*0300*/  STL [R1+0x40], RZ ;  /* 0x000040ff01007387 */ /* 0x000fe80000100800 */
[----:B------:R-:W-:Y:S01]  /*0310*/  STL [R1+0x44], RZ ;  /* 0x000044ff01007387 */ /* 0x000fe20000100800 */
[----:B0-----:R-:W-:-:S03]  /*0320*/  IMAD.MOV.U32 R6, RZ, RZ, RZ ;  /* 0x000000ffff067224 */ /* 0x001fc600078e00ff */
[----:B------:R-:W-:Y:S04]  /*0330*/  STL [R1+0x48], RZ ;  /* 0x000048ff01007387 */ /* 0x000fe80000100800 */
[----:B------:R-:W-:Y:S01]  /*0340*/  STL [R1+0x4c], RZ ;  /* 0x00004cff01007387 */ /* 0x000fe20000100800 */
[----:B--2---:R-:W-:-:S03]  /*0350*/  IMAD.MOV R8, RZ, RZ, -R7 ;  /* 0x000000ffff087224 */ /* 0x004fc600078e0a07 */
[----:B------:R-:W-:Y:S01]  /*0360*/  STL [R1+0x30], RZ ;  /* 0x000030ff01007387 */ /* 0x000fe20000100800 */
[----:B------:R-:W-:Y:S02]  /*0370*/  IMAD R11, R8, R9, RZ ;  /* 0x00000009080b7224 */ /* 0x000fe400078e02ff */
[----:B------:R-:W-:Y:S01]  /*0380*/  IMAD.MOV.U32 R8, RZ, RZ, R10 ;  /* 0x000000ffff087224 */ /* 0x000fe200078e000a */
[----:B------:R-:W-:Y:S01]  /*0390*/  STL [R1+0x34], RZ ;  /* 0x000034ff01007387 */ /* 0x000fe20000100800 */
[----:B------:R-:W-:-:S03]  /*03a0*/  IMAD.HI.U32 R7, R7, R11, R6 ;  /* 0x0000000b07077227 */ /* 0x000fc600078e0006 */
[----:B------:R-:W-:Y:S03]  /*03b0*/  STL [R1+0x38], RZ ;  /* 0x000038ff01007387 */ /* 0x000fe60000100800 */
[----:B------:R-:W-:Y:S01]  /*03c0*/  IMAD.HI.U32 R7, R7, R8, RZ ;  /* 0x0000000807077227 */ /* 0x000fe200078e00ff */
[----:B------:R-:W-:Y:S03]  /*03d0*/  STL [R1+0x3c], RZ ;  /* 0x00003cff01007387 */ /* 0x000fe60000100800 */
[----:B------:R-:W-:Y:S01]  /*03e0*/  IMAD R4, R7, R4, R8 ;  /* 0x0000000407047224 */ /* 0x000fe200078e0208 */
[----:B------:R-:W-:Y:S04]  /*03f0*/  STL [R1+0x50], RZ ;  /* 0x000050ff01007387 */ /* 0x000fe80000100800 */
[----:B------:R-:W-:Y:S01]  /*0400*/  ISETP.GT.U32.AND P1, PT, R9, R4, PT ;  /* 0x000000040900720c */ /* 0x000fe20003f24070 */
[----:B------:R-:W-:Y:S04]  /*0410*/  STL [R1+0x54], RZ ;  /* 0x000054ff01007387 */ /* 0x000fe80000100800 */
[----:B------:R-:W-:Y:S04]  /*0420*/  STL [R1+0x58], RZ ;  /* 0x000058ff01007387 */ /* 0x000fe80000100800 */
[----:B------:R-:W-:Y:S04]  /*0430*/  STL [R1+0x5c], RZ ;  /* 0x00005cff01007387 */ /* 0x000fe80000100800 */
[----:B------:R-:W-:Y:S01]  /*0440*/  @!P1 IMAD.IADD R4, R4, 0x1, -R9 ;  /* 0x0000000104049824 */ /* 0x000fe200078e0a09 */
[----:B------:R-:W-:Y:S01]  /*0450*/  STL [R1+0x60], RZ ;  /* 0x000060ff01007387 */ /* 0x000fe20000100800 */
[----:B------:R-:W-:Y:S01]  /*0460*/  @!P1 VIADD R7, R7, 0x1 ;  /* 0x0000000107079836 */ /* 0x000fe20000000000 */
[----:B------:R-:W-:-:S02]  /*0470*/  ISETP.NE.AND P1, PT, R0, RZ, PT ;  /* 0x000000ff0000720c */ /* 0x000fc40003f25270 */
[----:B------:R-:W-:Y:S01]  /*0480*/  ISETP.GE.U32.AND P0, PT, R4, R9, PT ;  /* 0x000000090400720c */ /* 0x000fe20003f06070 */
[----:B------:R-:W-:Y:S01]  /*0490*/  STL [R1+0x64], RZ ;  /* 0x000064ff01007387 */ /* 0x000fe20000100800 */
[----:B------:R-:W-:-:S03]  /*04a0*/  LOP3.LUT R4, R5, R0, RZ, 0x3c, !PT ;  /* 0x0000000005047212 */ /* 0x000fc600078e3cff */
[----:B------:R-:W-:Y:S01]  /*04b0*/  STL [R1+0x68], RZ ;  /* 0x000068ff01007387 */ /* 0x000fe20000100800 */
[----:B------:R-:W-:Y:S01]  /*04c0*/  ISETP.GE.AND P2, PT, R4, RZ, PT ;  /* 0x000000ff0400720c */ /* 0x000fe20003f46270 */
[----:B------:R-:W-:Y:S02]  /*04d0*/  VIADD R4, R2, 0x7f ;  /* 0x0000007f02047836 */ /* 0x000fe40000000000 */
[----:B------:R-:W-:Y:S04]  /*04e0*/  STL [R1+0x6c], RZ ;  /* 0x00006cff01007387 */ /* 0x000fe80000100800 */
[----:B------:R-:W-:Y:S01]  /*04f0*/  @P0 VIADD R7, R7, 0x1 ;  /* 0x0000000107070836 */ /* 0x000fe20000000000 */
[----:B------:R-:W-:Y:S03]  /*0500*/  STL [R1+0x70], RZ ;  /* 0x000070ff01007387 */ /* 0x000fe60000100800 */
[----:B------:R-:W-:Y:S01]  /*0510*/  IMAD.MOV.U32 R6, RZ, RZ, R7 ;  /* 0x000000ffff067224 */ /* 0x000fe200078e0007 */
[----:B------:R-:W-:Y:S01]  /*0520*/  SHF.R.S32.HI R7, RZ, 0x1f, R4 ;  /* 0x0000001fff077819 */ /* 0x000fe20000011404 */
[----:B------:R-:W-:Y:S02]  /*0530*/  STL [R1+0x74], RZ ;  /* 0x000074ff01007387 */ /* 0x000fe40000100800 */
[----:B------:R-:W-:Y:S01]  /*0540*/  @!P2 IMAD.MOV R6, RZ, RZ, -R6 ;  /* 0x000000ffff06a224 */ /* 0x000fe200078e0a06 */
[----:B------:R-:W-:Y:S01]  /*0550*/  @!P1 LOP3.LUT R6, RZ, R0, RZ, 0x33, !PT ;  /* 0x00000000ff069212 */ /* 0x000fe200078e33ff */
[----:B------:R-:W-:Y:S01]  /*0560*/  STL [R1+0x78], RZ ;  /* 0x000078ff01007387 */ /* 0x000fe20000100800 */
[----:B------:R-:W-:-:S03]  /*0570*/  LEA.HI R7, R7, R4, RZ, 0x7 ;  /* 0x0000000407077211 */ /* 0x000fc600078f38ff */
[----:B------:R-:W-:Y:S01]  /*0580*/  IMAD.SHL.U32 R28, R6, 0x8, RZ ;  /* 0x00000008061c7824 */ /* 0x000fe200078e00ff */
[----:B------:R-:W-:Y:S01]  /*0590*/  STL [R1+0x7c], RZ ;  /* 0x00007cff01007387 */ /* 0x000fe20000100800 */
[----:B------:R-:W-:-:S03]  /*05a0*/  IMAD.MOV R6, RZ, RZ, -R6 ;  /* 0x000000ffff067224 */ /* 0x000fc600078e0a06 */
[----:B------:R-:W-:Y:S01]  /*05b0*/  LEA.HI.SX32 R4, R7, -R28, 0x19 ;  /* 0x8000001c07047211 */ /* 0x000fe200078fcaff */
[----:B------:R-:W-:Y:S01]  /*05c0*/  IMAD R11, R0, R6, R5 ;  /* 0x00000006000b7224 */ /* 0x000fe200078e0205 */
[----:B------:R-:W-:Y:S01]  /*05d0*/  STL [R1+0x80], RZ ;  /* 0x000080ff01007387 */ /* 0x000fe20000100800 */
[----:B------:R-:W-:Y:S01]  /*05e0*/  IMAD.MOV.U32 R6, RZ, RZ, RZ ;  /* 0x000000ffff067224 */ /* 0x000fe200078e00ff */
[----:B------:R-:W-:Y:S02]  /*05f0*/  VIMNMX R4, PT, PT, R4, 0x8, PT ;  /* 0x0000000804047848 */ /* 0x000fe40003fe0100 */
[----:B------:R-:W-:Y:S02]  /*0600*/  STL [R1+0x84], RZ ;  /* 0x000084ff01007387 */ /* 0x000fe40000100800 */
[-C--:B------:R-:W-:Y:S02]  /*0610*/  IABS R10, R4.reuse ;  /* 0x00000004000a7213 */ /* 0x080fe40000000000 */
[----:B------:R-:W-:Y:S01]  /*0620*/  IABS R0, R4 ;  /* 0x0000000400007213 */ /* 0x000fe20000000000 */
[----:B------:R-:W-:Y:S01]  /*0630*/  STL [R1+0x88], RZ ;  /* 0x000088ff01007387 */ /* 0x000fe20000100800 */
[----:B------:R-:W0:Y:S03]  /*0640*/  I2F.RP R8, R10 ;  /* 0x0000000a00087306 */ /* 0x000e260000209400 */
[----:B------:R-:W-:Y:S04]  /*0650*/  STL [R1+0x8c], RZ ;  /* 0x00008cff01007387 */ /* 0x000fe80000100800 */
[----:B------:R-:W-:Y:S04]  /*0660*/  STL [R1+0x90], RZ ;  /* 0x000090ff01007387 */ /* 0x000fe80000100800 */
[----:B------:R-:W-:Y:S01]  /*0670*/  STL [R1+0x94], RZ ;  /* 0x000094ff01007387 */ /* 0x000fe20000100800 */
[----:B0-----:R-:W0:Y:S03]  /*0680*/  MUFU.RCP R8, R8 ;  /* 0x0000000800087308 */ /* 0x001e260000001000 */
[----:B------:R-:W-:Y:S04]  /*0690*/  STL [R1+0x98], RZ ;  /* 0x000098ff01007387 */ /* 0x000fe80000100800 */
[----:B------:R-:W-:Y:S01]  /*06a0*/  STL [R1+0x9c], RZ ;  /* 0x00009cff01007387 */ /* 0x000fe20000100800 */
[----:B0-----:R-:W-:-:S06]  /*06b0*/  VIADD R7, R8, 0xffffffe ;  /* 0x0ffffffe08077836 */ /* 0x001fcc0000000000 */
[----:B------:R-:W0:Y:S02]  /*06c0*/  F2I.FTZ.U32.TRUNC.NTZ R7, R7 ;  /* 0x0000000700077305 */ /* 0x000e24000021f000 */
[----:B0-----:R-:W-:-:S04]  /*06d0*/  IMAD.MOV R9, RZ, RZ, -R7 ;  /* 0x000000ffff097224 */ /* 0x001fc800078e0a07 */
[----:B------:R-:W-:Y:S01]  /*06e0*/  IMAD.MOV.U32 R5, RZ, RZ, R9 ;  /* 0x000000ffff057224 */ /* 0x000fe200078e0009 */
[----:B------:R-:W-:-:S03]  /*06f0*/  IABS R9, R11 ;  /* 0x0000000b00097213 */ /* 0x000fc60000000000 */
[----:B------:R-:W-:-:S04]  /*0700*/  IMAD R5, R5, R10, RZ ;  /* 0x0000000a05057224 */ /* 0x000fc800078e02ff */
[----:B------:R-:W-:-:S04]  /*0710*/  IMAD.HI.U32 R6, R7, R5, R6 ;  /* 0x0000000507067227 */ /* 0x000fc800078e0006 */
[----:B------:R-:W-:Y:S02]  /*0720*/  IMAD.MOV R5, RZ, RZ, -R0 ;  /* 0x000000ffff057224 */ /* 0x000fe400078e0a00 */
[----:B------:R-:W-:Y:S01]  /*0730*/  IMAD.HI.U32 R0, R6, R9, RZ ;  /* 0x0000000906007227 */ /* 0x000fe200078e00ff */
[----:B------:R-:W-:-:S03]  /*0740*/  CS2R R6, SRZ ;  /* 0x0000000000067805 */ /* 0x000fc6000001ff00 */
[----:B------:R-:W-:Y:S01]  /*0750*/  IMAD R5, R0, R5, R9 ;  /* 0x0000000500057224 */ /* 0x000fe200078e0209 */
[----:B------:R-:W-:-:S04]  /*0760*/  CS2R R8, SRZ ;  /* 0x0000000000087805 */ /* 0x000fc8000001ff00 */
[----:B------:R-:W-:-:S13]  /*0770*/  ISETP.GT.U32.AND P1, PT, R10, R5, PT ;  /* 0x000000050a00720c */ /* 0x000fda0003f24070 */
[----:B------:R-:W-:Y:S02]  /*0780*/  @!P1 IMAD.IADD R5, R5, 0x1, -R10 ;  /* 0x0000000105059824 */ /* 0x000fe400078e0a0a */
[----:B------:R-:W-:Y:S01]  /*0790*/  @!P1 VIADD R0, R0, 0x1 ;  /* 0x0000000100009836 */ /* 0x000fe20000000000 */
[----:B------:R-:W-:Y:S02]  /*07a0*/  ISETP.NE.AND P1, PT, R4, RZ, PT ;  /* 0x000000ff0400720c */ /* 0x000fe40003f25270 */
[----:B------:R-:W-:Y:S02]  /*07b0*/  ISETP.GE.U32.AND P0, PT, R5, R10, PT ;  /* 0x0000000a0500720c */ /* 0x000fe40003f06070 */
[----:B------:R-:W-:-:S04]  /*07c0*/  LOP3.LUT R5, R11, R4, RZ, 0x3c, !PT ;  /* 0x000000040b057212 */ /* 0x000fc800078e3cff */
[----:B------:R-:W-:-:S07]  /*07d0*/  ISETP.GE.AND P2, PT, R5, RZ, PT ;  /* 0x000000ff0500720c */ /* 0x000fce0003f46270 */
[----:B------:R-:W-:-:S06]  /*07e0*/  @P0 VIADD R0, R0, 0x1 ;  /* 0x0000000100000836 */ /* 0x000fcc0000000000 */
[----:B------:R-:W-:Y:S01]  /*07f0*/  @!P2 IMAD.MOV R0, RZ, RZ, -R0 ;  /* 0x000000ffff00a224 */ /* 0x000fe200078e0a00 */
[----:B------:R-:W-:-:S05]  /*0800*/  @!P1 LOP3.LUT R0, RZ, R4, RZ, 0x33, !PT ;  /* 0x00000004ff009212 */ /* 0x000fca00078e33ff */
[----:B-1----:R-:W-:Y:S02]  /*0810*/  IMAD.SHL.U32 R2, R0, 0x40, RZ ;  /* 0x0000004000027824 */ /* 0x002fe400078e00ff */
[----:B------:R-:W-:Y:S02]  /*0820*/  IMAD.MOV R5, RZ, RZ, -R0 ;  /* 0x000000ffff057224 */ /* 0x000fe400078e0a00 */
[C---:B------:R-:W-:Y:S01]  /*0830*/  VIADD R0, R2.reuse, 0x1 ;  /* 0x0000000102007836 */ /* 0x040fe20000000000 */
[----:B------:R-:W-:Y:S01]  /*0840*/  STL [R1+0x3cc], R2 ;  /* 0x0003cc0201007387 */ /* 0x000fe20000100800 */
[----:B------:R-:W-:Y:S02]  /*0850*/  VIADD R29, R2, 0x2 ;  /* 0x00000002021d7836 */ /* 0x000fe40000000000 */
[----:B------:R-:W-:Y:S01]  /*0860*/  IMAD R5, R4, R5, R11 ;  /* 0x0000000504057224 */ /* 0x000fe200078e020b */
[----:B------:R0:W-:Y:S01]  /*0870*/  STL [R1+0x190], R0 ;  /* 0x0001900001007387 */ /* 0x0001e20000100800 */
[----:B------:R-:W-:-:S02]  /*0880*/  CS2R R10, SRZ ;  /* 0x00000000000a7805 */ /* 0x000fc4000001ff00 */
[----:B------:R-:W-:Y:S01]  /*0890*/  IMAD.IADD R28, R28, 0x1, R5 ;  /* 0x000000011c1c7824 */ /* 0x000fe200078e0205 */
[----:B------:R1:W-:Y:S01]  /*08a0*/  STL [R1+0x18c], R29 ;  /* 0x00018c1d01007387 */ /* 0x0003e20000100800 */
[----:B------:R-:W-:Y:S02]  /*08b0*/  CS2R R4, SRZ ;  /* 0x0000000000047805 */ /* 0x000fe4000001ff00 */
[----:B------:R-:W-:Y:S02]  /*08c0*/  IMAD R3, R28, 0x80, R3 ;  /* 0x000000801c037824 */ /* 0x000fe400078e0203 */
[C---:B------:R-:W-:Y:S02]  /*08d0*/  VIADD R28, R2.reuse, 0x3f ;  /* 0x0000003f021c7836 */ /* 0x040fe40000000000 */
[C---:B0-----:R-:W-:Y:S02]  /*08e0*/  VIADD R0, R2.reuse, 0x3 ;  /* 0x0000000302007836 */ /* 0x041fe40000000000 */
[----:B-1----:R-:W-:-:S03]  /*08f0*/  VIADD R29, R2, 0x4 ;  /* 0x00000004021d7836 */ /* 0x002fc60000000000 */
[----:B------:R0:W-:Y:S04]  /*0900*/  STL [R1+0x188], R0 ;  /* 0x0001880001007387 */ /* 0x0001e80000100800 */
[----:B------:R1:W-:Y:S01]  /*0910*/  STL [R1+0x184], R29 ;  /* 0x0001841d01007387 */ /* 0x0003e20000100800 */
        /* <DEDUP_REMOVED lines=113> */
[----:B-1----:R-:W-:Y:S02]  /*1030*/  VIADD R29, R2, 0x3e ;  /* 0x0000003e021d7836 */ /* 0x002fe40000000000 */
[----:B------:R0:W5:Y:S04]  /*1040*/  LDL.LU R2, [R1+0xa58] ;  /* 0x000a580001027983 */ /* 0x0001680000300800 */
[----:B------:R1:W-:Y:S02]  /*1050*/  STL [R1+0x438], R3 ;  /* 0x0004380301007387 */ /* 0x0003e40000100800 */
[----:B-1----:R-:W-:-:S05]  /*1060*/  VIADD R3, R3, 0x40 ;  /* 0x0000004003037836 */ /* 0x002fca0000000000 */
[----:B------:R1:W-:Y:S04]  /*1070*/  STL [R1+0x43c], R3 ;  /* 0x00043c0301007387 */ /* 0x0003e80000100800 */
[----:B-1----:R0:W5:Y:S01]  /*1080*/  LDL.LU R3, [R1+0xa54] ;  /* 0x000a540001037983 */ /* 0x0021620000300800 */
[----:B----4-:R-:W-:Y:S05]  /*1090*/  BRA.U !UP0, `(.L_x_0) ;  /* 0x000001ed084c7547 */ /* 0x010fea000b800000 */
[----:B------:R-:W2:Y:S04]  /*10a0*/  LDL R25, [R1+0x438] ;  /* 0x0004380001197983 */ /* 0x000ea80000100800 */
[----:B------:R-:W3:Y:S01]  /*10b0*/  LDL R14, [R1+0x43c] ;  /* 0x00043c00010e7983 */ /* 0x000ee20000100800 */
[----:B-----5:R-:W-:Y:S01]  /*10c0*/  IABS R6, R2 ;  /* 0x0000000200067213 */ /* 0x020fe20000000000 */
[----:B------:R-:W-:Y:S01]  /*10d0*/  IMAD.MOV.U32 R13, RZ, RZ, R0 ;  /* 0x000000ffff0d7224 */ /* 0x000fe200078e0000 */
[----:B------:R-:W-:Y:S01]  /*10e0*/  ISETP.GE.AND P4, PT, R28, RZ, PT ;  /* 0x000000ff1c00720c */ /* 0x000fe20003f86270 */
[----:B------:R-:W4:Y:S01]  /*10f0*/  LDL.LU R21, [R1+0x138] ;  /* 0x0001380001157983 */ /* 0x000f220000300800 */
[----:B------:R-:W1:Y:S03]  /*1100*/  LDCU UR6, c[0x0][0x3ac] ;  /* 0x00007580ff0677ac */ /* 0x000e660008000800 */
[----:B------:R-:W4:Y:S01]  /*1110*/  LDL.LU R23, [R1+0x130] ;  /* 0x0001300001177983 */ /* 0x000f220000300800 */
[----:B------:R-:W0:Y:S03]  /*1120*/  LDCU.128 UR8, c[0x0][0x380] ;  /* 0x00007000ff0877ac */ /* 0x000e260008000c00 */
[----:B------:R-:W4:Y:S01]  /*1130*/  LDL.LU R17, [R1+0x124] ;  /* 0x0001240001117983 */ /* 0x000f220000300800 */
[----:B------:R-:W0:Y:S03]  /*1140*/  LDCU UR7, c[0x0][0x3a4] ;  /* 0x00007480ff0777ac */ /* 0x000e260008000800 */
[----:B------:R-:W4:Y:S01]  /*1150*/  LDL.LU R22, [R1+0x12c] ;  /* 0x00012c0001167983 */ /* 0x000f220000300800 */
[----:B------:R-:W0:Y:S03]  /*1160*/  LDCU UR14, c[0x0][0x3b0] ;  /* 0x00007600ff0e77ac */ /* 0x000e260008000800 */
[----:B------:R-:W4:Y:S04]  /*1170*/  LDL.LU R16, [R1+0x108] ;  /* 0x0001080001107983 */ /* 0x000f280000300800 */
[----:B------:R-:W4:Y:S04]  /*1180*/  LDL.LU R18, [R1+0x128] ;  /* 0x0001280001127983 */ /* 0x000f280000300800 */
[----:B------:R-:W4:Y:S04]  /*1190*/  LDL.LU R26, [R1+0x140] ;  /* 0x00014000011a7983 */ /* 0x000f280000300800 */
[----:B------:R-:W4:Y:S04]  /*11a0*/  LDL.LU R19, [R1+0xfc] ;  /* 0x0000fc0001137983 */ /* 0x000f280000300800 */
[----:B------:R-:W4:Y:S04]  /*11b0*/  LDL.LU R20, [R1+0x13c] ;  /* 0x00013c0001147983 */ /* 0x000f280000300800 */
[----:B------:R-:W4:Y:S04]  /*11c0*/  LDL.LU R27, [R1+0x150] ;  /* 0x00015000011b7983 */ /* 0x000f280000300800 */
[----:B------:R-:W4:Y:S01]  /*11d0*/  LDL.LU R15, [R1+0xa4] ;  /* 0x0000a400010f7983 */ /* 0x000f220000300800 */
[----:B------:R-:W0:Y:S01]  /*11e0*/  I2F.RP R4, R6 ;  /* 0x0000000600047306 */ /* 0x000e220000209400 */
[----:B------:R-:W-:-:S02]  /*11f0*/  IABS R0, R3 ;  /* 0x0000000300007213 */ /* 0x000fc40000000000 */
[----:B------:R2:W-:Y:S05]  /*1200*/  STL [R1+0xb8c], R3 ;  /* 0x000b8c0301007387 */ /* 0x0005ea0000100800 */
[----:B------:R-:W1:Y:S08]  /*1210*/  I2F.RP R24, R0 ;  /* 0x0000000000187306 */ /* 0x000e700000209400 */
[----:B0-----:R-:W0:Y:S08]  /*1220*/  MUFU.RCP R4, R4 ;  /* 0x0000000400047308 */ /* 0x001e300000001000 */
[----:B-1----:R-:W1:Y:S01]  /*1230*/  MUFU.RCP R24, R24 ;  /* 0x0000001800187308 */ /* 0x002e620000001000 */
[----:B0-----:R-:W-:-:S07]  /*1240*/  VIADD R4, R4, 0xffffffe ;  /* 0x0ffffffe04047836 */ /* 0x001fce0000000000 */
[----:B------:R0:W0:Y:S01]  /*1250*/  F2I.FTZ.U32.TRUNC.NTZ R5, R4 ;  /* 0x0000000400057305 */ /* 0x000022000021f000 */
[----:B-1----:R-:W-:Y:S02]  /*1260*/  VIADD R24, R24, 0xffffffe ;  /* 0x0ffffffe18187836 */ /* 0x002fe40000000000 */
[----:B0-----:R-:W-:Y:S02]  /*1270*/  IMAD.MOV.U32 R4, RZ, RZ, RZ ;  /* 0x000000ffff047224 */ /* 0x001fe400078e00ff */
[----:B------:R-:W-:-:S04]  /*1280*/  IMAD.MOV R9, RZ, RZ, -R5 ;  /* 0x000000ffff097224 */ /* 0x000fc800078e0a05 */
[----:B------:R-:W-:-:S04]  /*1290*/  IMAD R9, R9, R6, RZ ;  /* 0x0000000609097224 */ /* 0x000fc800078e02ff */
[----:B------:R-:W-:-:S04]  /*12a0*/  IMAD.HI.U32 R9, R5, R9, R4 ;  /* 0x0000000905097227 */ /* 0x000fc800078e0004 */
[----:B--2---:R-:W-:Y:S02]  /*12b0*/  IMAD.MOV.U32 R3, RZ, RZ, R25 ;  /* 0x000000ffff037224 */ /* 0x004fe400078e0019 */
[----:B------:R-:W0:Y:S01]  /*12c0*/  F2I.FTZ.U32.TRUNC.NTZ R25, R24 ;  /* 0x0000001800197305 */ /* 0x000e22000021f000 */
[----:B---3--:R-:W-:Y:S02]  /*12d0*/  IABS R7, R14 ;  /* 0x0000000e00077213 */ /* 0x008fe40000000000 */
[----:B------:R-:W-:-:S03]  /*12e0*/  IABS R8, R3 ;  /* 0x0000000300087213 */ /* 0x000fc60000000000 */
[----:B------:R-:W-:Y:S02]  /*12f0*/  IMAD.MOV.U32 R4, RZ, RZ, R7 ;  /* 0x000000ffff047224 */ /* 0x000fe400078e0007 */
[----:B------:R-:W-:Y:S02]  /*1300*/  IMAD.MOV.U32 R5, RZ, RZ, R8 ;  /* 0x000000ffff057224 */ /* 0x000fe400078e0008 */
[----:B------:R-:W-:-:S04]  /*1310*/  IMAD.HI.U32 R8, R9, R4, RZ ;  /* 0x0000000409087227 */ /* 0x000fc800078e00ff */
[----:B------:R-:W-:-:S04]  /*1320*/  IMAD.HI.U32 R7, R9, R5, RZ ;  /* 0x0000000509077227 */ /* 0x000fc800078e00ff */
[----:B------:R-:W-:Y:S02]  /*1330*/  IMAD.MOV R9, RZ, RZ, -R7 ;  /* 0x000000ffff097224 */ /* 0x000fe400078e0a07 */
[----:B------:R-:W-:Y:S02]  /*1340*/  IMAD.MOV R8, RZ, RZ, -R8 ;  /* 0x000000ffff087224 */ /* 0x000fe400078e0a08 */
[----:B0-----:R-:W-:Y:S02]  /*1350*/  IMAD.MOV R7, RZ, RZ, -R25 ;  /* 0x000000ffff077224 */ /* 0x001fe400078e0a19 */
[C---:B------:R-:W-:Y:S02]  /*1360*/  IMAD R4, R6.reuse, R8, R4 ;  /* 0x0000000806047224 */ /* 0x040fe400078e0204 */
[----:B------:R-:W-:Y:S01]  /*1370*/  IMAD R8, R7, R0, RZ ;  /* 0x0000000007087224 */ /* 0x000fe200078e02ff */
[----:B------:R-:W-:Y:S01]  /*1380*/  IABS R7, R28 ;  /* 0x0000001c00077213 */ /* 0x000fe20000000000 */
[----:B------:R-:W-:Y:S01]  /*1390*/  IMAD.MOV.U32 R24, RZ, RZ, RZ ;  /* 0x000000ffff187224 */ /* 0x000fe200078e00ff */
[----:B------:R-:W2:Y:S01]  /*13a0*/  LDL.LU R28, [R1+0xa8] ;  /* 0x0000a800011c7983 */ /* 0x000ea20000300800 */
[C---:B------:R-:W-:Y:S01]  /*13b0*/  IMAD R5, R6.reuse, R9, R5 ;  /* 0x0000000906057224 */ /* 0x040fe200078e0205 */
[----:B------:R-:W-:Y:S01]  /*13c0*/  ISETP.GE.AND P6, PT, R3, RZ, PT ;  /* 0x000000ff0300720c */ /* 0x000fe20003fc6270 */
[----:B------:R-:W-:Y:S01]  /*13d0*/  IMAD.HI.U32 R24, R25, R8, R24 ;  /* 0x0000000819187227 */ /* 0x000fe200078e0018 */
[C---:B------:R-:W-:Y:S01]  /*13e0*/  ISETP.GT.U32.AND P1, PT, R6.reuse, R4, PT ;  /* 0x000000040600720c */ /* 0x040fe20003f24070 */
[----:B------:R-:W3:Y:S01]  /*13f0*/  LDL.LU R25, [R1+0xac] ;  /* 0x0000ac0001197983 */ /* 0x000ee20000300800 */
[----:B------:R-:W-:-:S02]  /*1400*/  ISETP.GT.U32.AND P0, PT, R6, R5, PT ;  /* 0x000000050600720c */ /* 0x000fc40003f04070 */
[----:B------:R-:W-:Y:S01]  /*1410*/  IABS R8, R29 ;  /* 0x0000001d00087213 */ /* 0x000fe20000000000 */
[----:B------:R-:W3:Y:S01]  /*1420*/  LDL.LU R3, [R1+0xb0] ;  /* 0x0000b00001037983 */ /* 0x000ee20000300800 */
[----:B------:R-:W-:Y:S01]  /*1430*/  IMAD.HI.U32 R11, R24, R7, RZ ;  /* 0x00000007180b7227 */ /* 0x000fe200078e00ff */
[----:B------:R-:W-:-:S03]  /*1440*/  IABS R9, R13 ;  /* 0x0000000d00097213 */ /* 0x000fc60000000000 */
[----:B------:R-:W-:Y:S02]  /*1450*/  IMAD.MOV R11, RZ, RZ, -R11 ;  /* 0x000000ffff0b7224 */ /* 0x000fe400078e0a0b */
[----:B------:R-:W-:-:S04]  /*1460*/  IMAD.HI.U32 R10, R24, R8, RZ ;  /* 0x00000008180a7227 */ /* 0x000fc800078e00ff */
[--C-:B------:R-:W-:Y:S02]  /*1470*/  @!P0 IMAD.IADD R5, R5, 0x1, -R6.reuse ;  /* 0x0000000105058824 */ /* 0x100fe400078e0a06 */
[----:B------:R-:W-:Y:S02]  /*1480*/  IMAD R7, R0, R11, R7 ;  /* 0x0000000b00077224 */ /* 0x000fe400078e0207 */
[----:B------:R-:W-:Y:S01]  /*1490*/  @!P1 IMAD.IADD R4, R4, 0x1, -R6 ;  /* 0x0000000104049824 */ /* 0x000fe200078e0a06 */
[----:B------:R-:W-:Y:S02]  /*14a0*/  ISETP.GT.U32.AND P2, PT, R6, R5, PT ;  /* 0x000000050600720c */ /* 0x000fe40003f44070 */
[----:B------:R-:W-:Y:S02]  /*14b0*/  ISETP.GT.U32.AND P3, PT, R0, R7, PT ;  /* 0x000000070000720c */ /* 0x000fe40003f64070 */
[----:B------:R-:W-:-:S09]  /*14c0*/  ISETP.GT.U32.AND P5, PT, R6, R4, PT ;  /* 0x000000040600720c */ /* 0x000fd20003fa4070 */
[----:B------:R-:W-:-:S04]  /*14d0*/  @!P2 IMAD.IADD R5, R5, 0x1, -R6 ;  /* 0x000000010505a824 */ /* 0x000fc800078e0a06 */
[----:B------:R-:W-:Y:S01]  /*14e0*/  @!P6 IMAD.MOV R5, RZ, RZ, -R5 ;  /* 0x000000ffff05e224 */ /* 0x000fe200078e0a05 */
[----:B------:R-:W-:Y:S01]  /*14f0*/  ISETP.NE.AND P6, PT, R2, RZ, PT ;  /* 0x000000ff0200720c */ /* 0x000fe20003fc5270 */
[----:B------:R-:W-:Y:S01]  /*1500*/  @!P3 IMAD.IADD R7, R7, 0x1, -R0 ;  /* 0x000000010707b824 */ /* 0x000fe200078e0a00 */
[----:B------:R-:W-:Y:S01]  /*1510*/  LOP3.LUT R2, RZ, R2, RZ, 0x33, !PT ;  /* 0x00000002ff027212 */ /* 0x000fe200078e33ff */
[----:B------:R-:W-:-:S03]  /*1520*/  IMAD.MOV R10, RZ, RZ, -R10 ;  /* 0x000000ffff0a7224 */ /* 0x000fc600078e0a0a */
[----:B------:R-:W-:Y:S01]  /*1530*/  SEL R5, R2, R5, !P6 ;  /* 0x0000000502057207 */ /* 0x000fe20007000000 */
[C---:B------:R-:W-:Y:S01]  /*1540*/  IMAD R8, R0.reuse, R10, R8 ;  /* 0x0000000a00087224 */ /* 0x040fe200078e0208 */
[----:B------:R-:W-:Y:S01]  /*1550*/  ISETP.GT.U32.AND P3, PT, R0, R7, PT ;  /* 0x000000070000720c */ /* 0x000fe20003f64070 */
[----:B------:R-:W-:Y:S01]  /*1560*/  @!P5 IMAD.IADD R4, R4, 0x1, -R6 ;  /* 0x000000010404d824 */ /* 0x000fe200078e0a06 */
[----:B------:R-:W-:Y:S02]  /*1570*/  ISETP.GE.AND P1, PT, R13, RZ, PT ;  /* 0x000000ff0d00720c */ /* 0x000fe40003f26270 */
[----:B------:R-:W-:Y:S01]  /*1580*/  ISETP.GE.AND P5, PT, R14, RZ, PT ;  /* 0x000000ff0e00720c */ /* 0x000fe20003fa6270 */
[----:B------:R-:W3:Y:S01]  /*1590*/  LDL.LU R13, [R1+0xb4] ;  /* 0x0000b400010d7983 */ /* 0x000ee20000300800 */
[----:B----4-:R-:W-:Y:S02]  /*15a0*/  ISETP.GE.AND P2, PT, R15, RZ, PT ;  /* 0x000000ff0f00720c */ /* 0x010fe40003f46270 */
[----:B------:R-:W-:Y:S01]  /*15b0*/  IABS R10, R15 ;  /* 0x0000000f000a7213 */ /* 0x000fe20000000000 */
[----:B------:R-:W-:Y:S01]  /*15c0*/  STL [R1+0x198], R5 ;  /* 0x0001980501007387 */ /* 0x000fe20000100800 */
[----:B------:R-:W-:-:S03]  /*15d0*/  IMAD.MOV.U32 R15, RZ, RZ, R18 ;  /* 0x000000ffff0f7224 */ /* 0x000fc600078e0012 */
[----:B------:R-:W4:Y:S01]  /*15e0*/  LDL.LU R18, [R1+0xb8] ;  /* 0x0000b80001127983 */ /* 0x000f220000300800 */
[----:B------:R-:W-:-:S03]  /*15f0*/  @!P3 IMAD.IADD R7, R7, 0x1, -R0 ;  /* 0x000000010707b824 */ /* 0x000fc600078e0a00 */
[----:B------:R-:W-:Y:S02]  /*1600*/  @!P5 IMAD.MOV R4, RZ, RZ, -R4 ;  /* 0x000000ffff04d224 */ /* 0x000fe400078e0a04 */
[----:B------:R-:W-:-:S03]  /*1610*/  IMAD.MOV.U32 R14, RZ, RZ, R7 ;  /* 0x000000ffff0e7224 */ /* 0x000fc600078e0007 */
[----:B------:R-:W-:Y:S01]  /*1620*/  SEL R2, R2, R4, !P6 ;  /* 0x0000000402027207 */ /* 0x000fe20007000000 */
[----:B------:R-:W-:-:S04]  /*1630*/  @!P4 IMAD.MOV R14, RZ, RZ, -R14 ;  /* 0x000000ffff0ec224 */ /* 0x000fc800078e0a0e */
[----:B------:R-:W-:Y:S04]  /*1640*/  STL [R1+0x194], R2 ;  /* 0x0001940201007387 */ /* 0x000fe80000100800 */
[----:B------:R0:W-:Y:S04]  /*1650*/  STL [R1+0x54], R14 ;  /* 0x0000540e01007387 */ /* 0x0001e80000100800 */
[----:B0-----:R-:W4:Y:S01]  /*1660*/  LDL.LU R14, [R1+0xbc] ;  /* 0x0000bc00010e7983 */ /* 0x001f220000300800 */
[----:B------:R-:W-:Y:S01]  /*1670*/  IMAD.HI.U32 R12, R24, R9, RZ ;  /* 0x00000009180c7227 */ /* 0x000fe200078e00ff */
[----:B------:R-:W-:-:S03]  /*1680*/  ISETP.GT.U32.AND P5, PT, R0, R8, PT ;  /* 0x000000080000720c */ /* 0x000fc60003fa4070 */
[----:B------:R-:W-:-:S04]  /*1690*/  IMAD.MOV R12, RZ, RZ, -R12 ;  /* 0x000000ffff0c7224 */ /* 0x000fc800078e0a0c */
[----:B------:R-:W-:Y:S02]  /*16a0*/  IMAD R9, R0, R12, R9 ;  /* 0x0000000c00097224 */ /* 0x000fe400078e0209 */
[----:B------:R-:W-:-:S03]  /*16b0*/  IMAD.HI.U32 R12, R24, R10, RZ ;  /* 0x0000000a180c7227 */ /* 0x000fc600078e00ff */
[----:B------:R-:W-:Y:S01]  /*16c0*/  ISETP.GT.U32.AND P6, PT, R0, R9, PT ;  /* 0x000000090000720c */ /* 0x000fe20003fc4070 */
[----:B------:R-:W-:Y:S02]  /*16d0*/  IMAD.MOV R12, RZ, RZ, -R12 ;  /* 0x000000ffff0c7224 */ /* 0x000fe400078e0a0c */
[----:B------:R-:W-:Y:S02]  /*16e0*/  @!P5 IMAD.IADD R8, R8, 0x1, -R0 ;  /* 0x000000010808d824 */ /* 0x000fe400078e0a00 */
[----:B------:R-:W-:-:S03]  /*16f0*/  IMAD R10, R0, R12, R10 ;  /* 0x0000000c000a7224 */ /* 0x000fc600078e020a */
[C---:B------:R-:W-:Y:S02]  /*1700*/  ISETP.GT.U32.AND P5, PT, R0.reuse, R8, PT ;  /* 0x000000080000720c */ /* 0x040fe40003fa4070 */
[----:B------:R-:W-:-:S03]  /*1710*/  ISETP.GT.U32.AND P3, PT, R0, R10, PT ;  /* 0x0000000a0000720c */ /* 0x000fc60003f64070 */
[----:B------:R-:W-:Y:S01]  /*1720*/  @!P6 IMAD.IADD R9, R9, 0x1, -R0 ;  /* 0x000000010909e824 */ /* 0x000fe200078e0a00 */
[----:B------:R-:W-:-:S04]  /*1730*/  ISETP.GE.AND P0, PT, R29, RZ, PT ;  /* 0x000000ff1d00720c */ /* 0x000fc80003f06270 */
[----:B------:R-:W-:-:S03]  /*1740*/  ISETP.GT.U32.AND P6, PT, R0, R9, PT ;  /* 0x000000090000720c */ /* 0x000fc60003fc4070 */
[--C-:B------:R-:W-:Y:S02]  /*1750*/  @!P5 IMAD.IADD R8, R8, 0x1, -R0.reuse ;  /* 0x000000010808d824 */ /* 0x100fe400078e0a00 */
[----:B------:R-:W-:-:S05]  /*1760*/  @!P3 IMAD.IADD R10, R10, 0x1, -R0 ;  /* 0x000000010a0ab824 */ /* 0x000fca00078e0a00 */
[----:B------:R-:W-:Y:S01]  /*1770*/  ISETP.GT.U32.AND P3, PT, R0, R10, PT ;  /* 0x0000000a0000720c */ /* 0x000fe20003f64070 */
[----:B------:R-:W-:Y:S02]  /*1780*/  IMAD.MOV.U32 R12, RZ, RZ, R8 ;  /* 0x000000ffff0c7224 */ /* 0x000fe400078e0008 */
[----:B------:R-:W-:Y:S02]  /*1790*/  @!P6 IMAD.IADD R9, R9, 0x1, -R0 ;  /* 0x000000010909e824 */ /* 0x000fe400078e0a00 */
[----:B------:R-:W-:-:S05]  /*17a0*/  @!P0 IMAD.MOV R12, RZ, RZ, -R12 ;  /* 0x000000ffff0c8224 */ /* 0x000fca00078e0a0c */
[----:B------:R-:W-:Y:S03]  /*17b0*/  STL [R1+0x5c], R12 ;  /* 0x00005c0c01007387 */ /* 0x000fe60000100800 */
[----:B------:R-:W-:-:S04]  /*17c0*/  @!P3 IMAD.IADD R10, R10, 0x1, -R0 ;  /* 0x000000010a0ab824 */ /* 0x000fc800078e0a00 */
[----:B------:R-:W-:Y:S01]  /*17d0*/  @!P2 IMAD.MOV R10, RZ, RZ, -R10 ;  /* 0x000000ffff0aa224 */ /* 0x000fe200078e0a0a */
[----:B--2---:R-:W-:-:S05]  /*17e0*/  IABS R6, R28 ;  /* 0x0000001c00067213 */ /* 0x004fca0000000000 */
[----:B------:R-:W-:Y:S01]  /*17f0*/  IMAD.HI.U32 R11, R24, R6, RZ ;  /* 0x00000006180b7227 */ /* 0x000fe200078e00ff */
[----:B---3--:R-:W-:-:S03]  /*1800*/  IABS R2, R25 ;  /* 0x0000001900027213 */ /* 0x008fc60000000000 */
[----:B------:R-:W-:-:S04]  /*1810*/  IMAD.MOV R11, RZ, RZ, -R11 ;  /* 0x000000ffff0b7224 */ /* 0x000fc800078e0a0b */
[----:B------:R-:W-:Y:S01]  /*1820*/  IMAD R6, R0, R11, R6 ;  /* 0x0000000b00067224 */ /* 0x000fe200078e0206 */
[----:B------:R-:W-:Y:S01]  /*1830*/  IABS R11, R3 ;  /* 0x00000003000b7213 */ /* 0x000fe20000000000 */
[----:B------:R-:W-:-:S04]  /*1840*/  IMAD.MOV.U32 R5, RZ, RZ, R2 ;  /* 0x000000ffff057224 */ /* 0x000fc800078e0002 */
[----:B------:R-:W-:Y:S02]  /*1850*/  IMAD.MOV.U32 R2, RZ, RZ, R11 ;  /* 0x000000ffff027224 */ /* 0x000fe400078e000b */
[----:B------:R-:W-:Y:S01]  /*1860*/  IMAD.HI.U32 R11, R24, R5, RZ ;  /* 0x00000005180b7227 */ /* 0x000fe200078e00ff */
[----:B------:R-:W-:-:S03]  /*1870*/  ISETP.GT.U32.AND P4, PT, R0, R6, PT ;  /* 0x000000060000720c */ /* 0x000fc60003f84070 */
[----:B------:R-:W-:-:S04]  /*1880*/  IMAD.MOV R11, RZ, RZ, -R11 ;  /* 0x000000ffff0b7224 */ /* 0x000fc800078e0a0b */
[----:B------:R-:W-:-:S05]  /*1890*/  IMAD R5, R0, R11, R5 ;  /* 0x0000000b00057224 */ /* 0x000fca00078e0205 */
[----:B------:R-:W-:Y:S01]  /*18a0*/  ISETP.GT.U32.AND P5, PT, R0, R5, PT ;  /* 0x000000050000720c */ /* 0x000fe20003fa4070 */
[----:B------:R-:W-:-:S05]  /*18b0*/  @!P4 IMAD.IADD R6, R6, 0x1, -R0 ;  /* 0x000000010606c824 */ /* 0x000fca00078e0a00 */
[----:B------:R-:W-:Y:S02]  /*18c0*/  ISETP.GT.U32.AND P4, PT, R0, R6, PT ;  /* 0x000000060000720c */ /* 0x000fe40003f84070 */
[----:B------:R-:W-:Y:S02]  /*18d0*/  ISETP.GE.AND P0, PT, R28, RZ, PT ;  /* 0x000000ff1c00720c */ /* 0x000fe40003f06270 */
[----:B------:R-:W2:Y:S03]  /*18e0*/  LDL.LU R28, [R1+0xc0] ;  /* 0x0000c000011c7983 */ /* 0x000ea60000300800 */
[----:B------:R-:W-:Y:S01]  /*18f0*/  @!P5 IMAD.IADD R5, R5, 0x1, -R0 ;  /* 0x000000010505d824 */ /* 0x000fe200078e0a00 */
[----:B------:R-:W-:Y:S01]  /*1900*/  ISETP.GE.AND P5, PT, R3, RZ, PT ;  /* 0x000000ff0300720c */ /* 0x000fe20003fa6270 */
[----:B------:R-:W-:-:S04]  /*1910*/  IMAD.MOV.U32 R3, RZ, RZ, R9 ;  /* 0x000000ffff037224 */ /* 0x000fc800078e0009 */
[----:B------:R-:W-:Y:S02]  /*1920*/  @!P1 IMAD.MOV R3, RZ, RZ, -R3 ;  /* 0x000000ffff039224 */ /* 0x000fe400078e0a03 */
[----:B------:R-:W-:-:S03]  /*1930*/  @!P4 IMAD.IADD R6, R6, 0x1, -R0 ;  /* 0x000000010606c824 */ /* 0x000fc600078e0a00 */
[----:B------:R0:W-:Y:S01]  /*1940*/  STL [R1+0x68], R3 ;  /* 0x0000680301007387 */ /* 0x0001e20000100800 */
[----:B------:R-:W-:-:S03]  /*1950*/  ISETP.GE.AND P3, PT, R25, RZ, PT ;  /* 0x000000ff1900720c */ /* 0x000fc60003f66270 */
[----:B------:R-:W-:Y:S01]  /*1960*/  STL [R1+0x6c], R10 ;  /* 0x00006c0a01007387 */ /* 0x000fe20000100800 */
[----:B----4-:R-:W-:-:S03]  /*1970*/  IABS R8, R18 ;  /* 0x0000001200087213 */ /* 0x010fc60000000000 */
[----:B------:R-:W3:Y:S01]  /*1980*/  LDL.LU R25, [R1+0xcc] ;  /* 0x0000cc0001197983 */ /* 0x000ee20000300800 */
[----:B0-----:R-:W-:-:S04]  /*1990*/  IMAD.MOV.U32 R3, RZ, RZ, R6 ;  /* 0x000000ffff037224 */ /* 0x001fc800078e0006 */
[----:B------:R-:W-:Y:S01]  /*19a0*/  @!P0 IMAD.MOV R3, RZ, RZ, -R3 ;  /* 0x000000ffff038224 */ /* 0x000fe200078e0a03 */
[----:B------:R-:W-:Y:S02]  /*19b0*/  ISETP.GE.AND P0, PT, R18, RZ, PT ;  /* 0x000000ff1200720c */ /* 0x000fe40003f06270 */
[----:B------:R-:W4:Y:S01]  /*19c0*/  LDL.LU R18, [R1+0xc4] ;  /* 0x0000c40001127983 */ /* 0x000f220000300800 */
[----:B------:R-:W-:Y:S01]  /*19d0*/  IMAD.HI.U32 R7, R24, R2, RZ ;  /* 0x0000000218077227 */ /* 0x000fe200078e00ff */
[----:B------:R-:W-:Y:S02]  /*19e0*/  IABS R4, R13 ;  /* 0x0000000d00047213 */ /* 0x000fe40000000000 */
[----:B------:R-:W-:Y:S01]  /*19f0*/  ISETP.GT.U32.AND P1, PT, R0, R5, PT ;  /* 0x000000050000720c */ /* 0x000fe20003f24070 */
[----:B------:R-:W-:-:S04]  /*1a00*/  IMAD.MOV R7, RZ, RZ, -R7 ;  /* 0x000000ffff077224 */ /* 0x000fc800078e0a07 */
[----:B------:R-:W-:Y:S02]  /*1a10*/  IMAD R2, R0, R7, R2 ;  /* 0x0000000700027224 */ /* 0x000fe400078e0202 */
[----:B------:R-:W-:Y:S01]  /*1a20*/  IMAD.HI.U32 R7, R24, R4, RZ ;  /* 0x0000000418077227 */ /* 0x000fe200078e00ff */
[----:B------:R-:W-:Y:S01]  /*1a30*/  ISETP.GE.AND P2, PT, R13, RZ, PT ;  /* 0x000000ff0d00720c */ /* 0x000fe20003f46270 */
[----:B------:R0:W-:Y:S02]  /*1a40*/  STL [R1+0x70], R3 ;  /* 0x0000700301007387 */ /* 0x0001e40000100800 */
[----:B------:R-:W-:Y:S02]  /*1a50*/  IMAD.MOV R7, RZ, RZ, -R7 ;  /* 0x000000ffff077224 */ /* 0x000fe400078e0a07 */
[----:B------:R-:W3:Y:S01]  /*1a60*/  LDL R13, [R1+0xc8] ;  /* 0x0000c800010d7983 */ /* 0x000ee20000100800 */
[----:B------:R-:W-:Y:S01]  /*1a70*/  @!P1 IMAD.IADD R5, R5, 0x1, -R0 ;  /* 0x0000000105059824 */ /* 0x000fe200078e0a00 */
[----:B------:R-:W-:Y:S01]  /*1a80*/  ISETP.GE.AND P1, PT, R14, RZ, PT ;  /* 0x000000ff0e00720c */ /* 0x000fe20003f26270 */
[----:B------:R-:W-:Y:S01]  /*1a90*/  IMAD R4, R0, R7, R4 ;  /* 0x0000000700047224 */ /* 0x000fe200078e0204 */
[----:B------:R-:W-:-:S02]  /*1aa0*/  IABS R7, R14 ;  /* 0x0000000e00077213 */ /* 0x000fc40000000000 */
[----:B------:R-:W3:Y:S01]  /*1ab0*/  LDL R14, [R1+0xd0] ;  /* 0x0000d000010e7983 */ /* 0x000ee20000100800 */
[C---:B------:R-:W-:Y:S02]  /*1ac0*/  ISETP.GT.U32.AND P6, PT, R0.reuse, R2, PT ;  /* 0x000000020000720c */ /* 0x040fe40003fc4070 */
[----:B------:R-:W-:Y:S01]  /*1ad0*/  ISETP.GT.U32.AND P4, PT, R0, R4, PT ;  /* 0x000000040000720c */ /* 0x000fe20003f84070 */
[----:B------:R-:W-:-:S10]  /*1ae0*/  IMAD.HI.U32 R6, R24, R7, RZ ;  /* 0x0000000718067227 */ /* 0x000fd400078e00ff */
[--C-:B------:R-:W-:Y:S02]  /*1af0*/  @!P6 IMAD.IADD R2, R2, 0x1, -R0.reuse ;  /* 0x000000010202e824 */ /* 0x100fe400078e0a00 */
[----:B------:R-:W-:-:S03]  /*1b00*/  @!P4 IMAD.IADD R4, R4, 0x1, -R0 ;  /* 0x000000010404c824 */ /* 0x000fc600078e0a00 */
[C---:B------:R-:W-:Y:S02]  /*1b10*/  ISETP.GT.U32.AND P6, PT, R0.reuse, R2, PT ;  /* 0x000000020000720c */ /* 0x040fe40003fc4070 */
[----:B------:R-:W-:Y:S01]  /*1b20*/  ISETP.GT.U32.AND P4, PT, R0, R4, PT ;  /* 0x000000040000720c */ /* 0x000fe20003f84070 */
[----:B------:R-:W-:-:S04]  /*1b30*/  IMAD.HI.U32 R9, R24, R8, RZ ;  /* 0x0000000818097227 */ /* 0x000fc800078e00ff */
[----:B------:R-:W-:Y:S02]  /*1b40*/  IMAD.MOV R6, RZ, RZ, -R6 ;  /* 0x000000ffff067224 */ /* 0x000fe400078e0a06 */
[----:B------:R-:W-:Y:S02]  /*1b50*/  IMAD.MOV R9, RZ, RZ, -R9 ;  /* 0x000000ffff097224 */ /* 0x000fe400078e0a09 */
[----:B------:R-:W-:Y:S02]  /*1b60*/  IMAD R7, R0, R6, R7 ;  /* 0x0000000600077224 */ /* 0x000fe400078e0207 */
[----:B------:R-:W-:Y:S02]  /*1b70*/  @!P6 IMAD.IADD R2, R2, 0x1, -R0 ;  /* 0x000000010202e824 */ /* 0x000fe400078e0a00 */
[----:B------:R-:W-:Y:S02]  /*1b80*/  IMAD R8, R0, R9, R8 ;  /* 0x0000000900087224 */ /* 0x000fe400078e0208 */
[----:B------:R-:W-:Y:S01]  /*1b90*/  @!P4 IMAD.IADD R4, R4, 0x1, -R0 ;  /* 0x000000010404c824 */ /* 0x000fe200078e0a00 */
[C---:B------:R-:W-:Y:S01]  /*1ba0*/  ISETP.GT.U32.AND P4, PT, R0.reuse, R7, PT ;  /* 0x000000070000720c */ /* 0x040fe20003f84070 */
[----:B0-----:R-:W-:Y:S01]  /*1bb0*/  IMAD.MOV.U32 R3, RZ, RZ, R2 ;  /* 0x000000ffff037224 */ /* 0x001fe200078e0002 */
[----:B------:R-:W-:Y:S01]  /*1bc0*/  ISETP.GT.U32.AND P6, PT, R0, R8, PT ;  /* 0x000000080000720c */ /* 0x000fe20003fc4070 */
[----:B------:R-:W-:-:S02]  /*1bd0*/  @!P3 IMAD.MOV R5, RZ, RZ, -R5 ;  /* 0x000000ffff05b224 */ /* 0x000fc400078e0a05 */
[----:B------:R-:W-:-:S08]  /*1be0*/  @!P5 IMAD.MOV R3, RZ, RZ, -R3 ;  /* 0x000000ffff03d224 */ /* 0x000fd000078e0a03 */
[--C-:B------:R-:W-:Y:S02]  /*1bf0*/  @!P4 IMAD.IADD R7, R7, 0x1, -R0.reuse ;  /* 0x000000010707c824 */ /* 0x100fe400078e0a00 */
[----:B------:R-:W-:-:S03]  /*1c00*/  @!P6 IMAD.IADD R8, R8, 0x1, -R0 ;  /* 0x000000010808e824 */ /* 0x000fc600078e0a00 */
[C---:B------:R-:W-:Y:S02]  /*1c10*/  ISETP.GT.U32.AND P4, PT, R0.reuse, R7, PT ;  /* 0x000000070000720c */ /* 0x040fe40003f84070 */
[----:B------:R-:W-:Y:S01]  /*1c20*/  ISETP.GT.U32.AND P6, PT, R0, R8, PT ;  /* 0x000000080000720c */ /* 0x000fe20003fc4070 */
[----:B------:R-:W-:-:S10]  /*1c30*/  @!P2 IMAD.MOV R4, RZ, RZ, -R4 ;  /* 0x000000ffff04a224 */ /* 0x000fd400078e0a04 */
[--C-:B------:R-:W-:Y:S02]  /*1c40*/  @!P4 IMAD.IADD R7, R7, 0x1, -R0.reuse ;  /* 0x000000010707c824 */ /* 0x100fe400078e0a00 */
[----:B------:R-:W-:-:S04]  /*1c50*/  @!P6 IMAD.IADD R8, R8, 0x1, -R0 ;  /* 0x000000010808e824 */ /* 0x000fc800078e0a00 */
[----:B------:R-:W-:Y:S01]  /*1c60*/  @!P0 IMAD.MOV R8, RZ, RZ, -R8 ;  /* 0x000000ffff088224 */ /* 0x000fe200078e0a08 */
[----:B--2---:R-:W-:Y:S02]  /*1c70*/  IABS R10, R28 ;  /* 0x0000001c000a7213 */ /* 0x004fe40000000000 */
[----:B------:R-:W-:Y:S02]  /*1c80*/  ISETP.GE.AND P3, PT, R28, RZ, PT ;  /* 0x000000ff1c00720c */ /* 0x000fe40003f66270 */
[----:B------:R-:W2:Y:S04]  /*1c90*/  LDL.LU R28, [R1+0xd4] ;  /* 0x0000d400011c7983 */ /* 0x000ea80000300800 */
[----:B------:R-:W-:Y:S04]  /*1ca0*/  STL [R1+0x78], R5 ;  /* 0x0000780501007387 */ /* 0x000fe80000100800 */
[----:B------:R0:W-:Y:S02]  /*1cb0*/  STL [R1+0x80], R3 ;  /* 0x0000800301007387 */ /* 0x0001e40000100800 */
[----:B0-----:R-:W-:Y:S01]  /*1cc0*/  IMAD.MOV.U32 R3, RZ, RZ, R15 ;  /* 0x000000ffff037224 */ /* 0x001fe200078e000f */
[----:B----4-:R-:W-:-:S05]  /*1cd0*/  IABS R6, R18 ;  /* 0x0000001200067213 */ /* 0x010fca0000000000 */
[----:B------:R-:W-:Y:S01]  /*1ce0*/  IMAD.HI.U32 R15, R24, R6, RZ ;  /* 0x00000006180f7227 */ /* 0x000fe200078e00ff */
[----:B------:R-:W-:Y:S02]  /*1cf0*/  ISETP.GE.AND P5, PT, R18, RZ, PT ;  /* 0x000000ff1200720c */ /* 0x000fe40003fa6270 */
[----:B------:R-:W4:Y:S01]  /*1d00*/  LDL.LU R18, [R1+0xd8] ;  /* 0x0000d80001127983 */ /* 0x000f220000300800 */
[----:B------:R-:W-:Y:S01]  /*1d10*/  IMAD.MOV R15, RZ, RZ, -R15 ;  /* 0x000000ffff0f7224 */ /* 0x000fe200078e0a0f */
[----:B---3--:R-:W-:Y:S02]  /*1d20*/  IABS R2, R25 ;  /* 0x0000001900027213 */ /* 0x008fe40000000000 */
[----:B------:R-:W3:Y:S01]  /*1d30*/  LDL.LU R29, [R1+0xe0] ;  /* 0x0000e000011d7983 */ /* 0x000ee20000300800 */
[----:B------:R-:W-:-:S03]  /*1d40*/  IMAD R6, R0, R15, R6 ;  /* 0x0000000f00067224 */ /* 0x000fc600078e0206 */
[----:B------:R-:W3:Y:S01]  /*1d50*/  LDL.LU R15, [R1+0xc8] ;  /* 0x0000c800010f7983 */ /* 0x000ee20000300800 */
[----:B------:R-:W-:Y:S01]  /*1d60*/  IABS R5, R13 ;  /* 0x0000000d00057213 */ /* 0x000fe20000000000 */
[----:B------:R-:W-:Y:S01]  /*1d70*/  IMAD.HI.U32 R13, R24, R2, RZ ;  /* 0x00000002180d7227 */ /* 0x000fe200078e00ff */
[----:B------:R-:W-:-:S03]  /*1d80*/  ISETP.GT.U32.AND P4, PT, R0, R6, PT ;  /* 0x000000060000720c */ /* 0x000fc60003f84070 */
[----:B------:R-:W-:Y:S01]  /*1d90*/  IMAD.MOV R13, RZ, RZ, -R13 ;  /* 0x000000ffff0d7224 */ /* 0x000fe200078e0a0d */
[----:B------:R-:W-:Y:S01]  /*1da0*/  IABS R9, R14 ;  /* 0x0000000e00097213 */ /* 0x000fe20000000000 */
[----:B------:R-:W-:-:S04]  /*1db0*/  IMAD.HI.U32 R14, R24, R5, RZ ;  /* 0x00000005180e7227 */ /* 0x000fc800078e00ff */
[C---:B------:R-:W-:Y:S02]  /*1dc0*/  IMAD R2, R0.reuse, R13, R2 ;  /* 0x0000000d00027224 */ /* 0x040fe400078e0202 */
[----:B------:R-:W-:Y:S02]  /*1dd0*/  IMAD.MOV R14, RZ, RZ, -R14 ;  /* 0x000000ffff0e7224 */ /* 0x000fe400078e0a0e */
[----:B------:R-:W-:Y:S02]  /*1de0*/  IMAD.MOV.U32 R13, RZ, RZ, R7 ;  /* 0x000000ffff0d7224 */ /* 0x000fe400078e0007 */
[----:B------:R-:W-:Y:S02]  /*1df0*/  IMAD R5, R0, R14, R5 ;  /* 0x0000000e00057224 */ /* 0x000fe400078e0205 */
[----:B------:R-:W-:Y:S01]  /*1e00*/  @!P1 IMAD.MOV R13, RZ, RZ, -R13 ;  /* 0x000000ffff0d9224 */ /* 0x000fe200078e0a0d */
[----:B------:R-:W3:Y:S01]  /*1e10*/  LDL.LU R14, [R1+0xdc] ;  /* 0x0000dc00010e7983 */ /* 0x000ee20000300800 */
[----:B------:R-:W-:-:S03]  /*1e20*/  @!P4 IMAD.IADD R6, R6, 0x1, -R0 ;  /* 0x000000010606c824 */ /* 0x000fc600078e0a00 */
[----:B------:R-:W-:Y:S01]  /*1e30*/  STL [R1+0x94], R4 ;  /* 0x0000940401007387 */ /* 0x000fe20000100800 */
[----:B------:R-:W-:-:S03]  /*1e40*/  ISETP.GE.AND P4, PT, R25, RZ, PT ;  /* 0x000000ff1900720c */ /* 0x000fc60003f86270 */
[----:B------:R-:W-:Y:S04]  /*1e50*/  STL [R1+0x9c], R8 ;  /* 0x00009c0801007387 */ /* 0x000fe80000100800 */
[----:B------:R0:W-:Y:S04]  /*1e60*/  STL [R1+0xa0], R13 ;  /* 0x0000a00d01007387 */ /* 0x0001e80000100800 */
[----:B0-----:R-:W3:Y:S04]  /*1e70*/  LDL.LU R13, [R1+0xd0] ;  /* 0x0000d000010d7983 */ /* 0x001ee80000300800 */
[----:B------:R-:W3:Y:S01]  /*1e80*/  LDL.LU R25, [R1+0xe4] ;  /* 0x0000e40001197983 */ /* 0x000ee20000300800 */
[----:B------:R-:W-:-:S04]  /*1e90*/  IMAD.HI.U32 R11, R24, R10, RZ ;  /* 0x0000000a180b7227 */ /* 0x000fc800078e00ff */
[----:B------:R-:W-:-:S04]  /*1ea0*/  IMAD.MOV R11, RZ, RZ, -R11 ;  /* 0x000000ffff0b7224 */ /* 0x000fc800078e0a0b */
[----:B------:R-:W-:-:S05]  /*1eb0*/  IMAD R10, R0, R11, R10 ;  /* 0x0000000b000a7224 */ /* 0x000fca00078e020a */
[----:B------:R-:W-:Y:S01]  /*1ec0*/  ISETP.GT.U32.AND P6, PT, R0, R10, PT ;  /* 0x0000000a0000720c */ /* 0x000fe20003fc4070 */
[----:B------:R-:W-:-:S12]  /*1ed0*/  IMAD.HI.U32 R11, R24, R9, RZ ;  /* 0x00000009180b7227 */ /* 0x000fd800078e00ff */
[----:B------:R-:W-:-:S05]  /*1ee0*/  @!P6 IMAD.IADD R10, R10, 0x1, -R0 ;  /* 0x000000010a0ae824 */ /* 0x000fca00078e0a00 */
[C---:B------:R-:W-:Y:S01]  /*1ef0*/  ISETP.GT.U32.AND P6, PT, R0.reuse, R10, PT ;  /* 0x0000000a0000720c */ /* 0x040fe20003fc4070 */
[----:B------:R-:W-:Y:S01]  /*1f00*/  IMAD.MOV R11, RZ, RZ, -R11 ;  /* 0x000000ffff0b7224 */ /* 0x000fe200078e0a0b */
[C---:B------:R-:W-:Y:S02]  /*1f10*/  ISETP.GT.U32.AND P2, PT, R0.reuse, R5, PT ;  /* 0x000000050000720c */ /* 0x040fe40003f44070 */
[C---:B------:R-:W-:Y:S01]  /*1f20*/  ISETP.GT.U32.AND P0, PT, R0.reuse, R2, PT ;  /* 0x000000020000720c */ /* 0x040fe20003f04070 */
[----:B------:R-:W-:-:S08]  /*1f30*/  IMAD R9, R0, R11, R9 ;  /* 0x0000000b00097224 */ /* 0x000fd000078e0209 */
[--C-:B------:R-:W-:Y:S01]  /*1f40*/  @!P6 IMAD.IADD R10, R10, 0x1, -R0.reuse ;  /* 0x000000010a0ae824 */ /* 0x100fe200078e0a00 */
[C---:B------:R-:W-:Y:S01]  /*1f50*/  ISETP.GT.U32.AND P6, PT, R0.reuse, R9, PT ;  /* 0x000000090000720c */ /* 0x040fe20003fc4070 */
[--C-:B------:R-:W-:Y:S01]  /*1f60*/  @!P2 IMAD.IADD R5, R5, 0x1, -R0.reuse ;  /* 0x000000010505a824 */ /* 0x100fe200078e0a00 */
[----:B------:R-:W-:Y:S01]  /*1f70*/  ISETP.GT.U32.AND P2, PT, R0, R6, PT ;  /* 0x000000060000720c */ /* 0x000fe20003f44070 */
[----:B------:R-:W-:Y:S02]  /*1f80*/  @!P0 IMAD.IADD R2, R2, 0x1, -R0 ;  /* 0x0000000102028824 */ /* 0x000fe400078e0a00 */
[----:B------:R-:W-:-:S08]  /*1f90*/  IMAD.MOV.U32 R7, RZ, RZ, R10 ;  /* 0x000000ffff077224 */ /* 0x000fd000078e000a */
[--C-:B------:R-:W-:Y:S01]  /*1fa0*/  @!P6 IMAD.IADD R9, R9, 0x1, -R0.reuse ;  /* 0x000000010909e824 */ /* 0x100fe200078e0a00 */
[C---:B------:R-:W-:Y:S01]  /*1fb0*/  ISETP.GT.U32.AND P6, PT, R0.reuse, R2, PT ;  /* 0x000000020000720c */ /* 0x040fe20003fc4070 */
[----:B------:R-:W-:Y:S01]  /*1fc0*/  @!P3 IMAD.MOV R7, RZ, RZ, -R7 ;  /* 0x000000ffff07b224 */ /* 0x000fe200078e0a07 */
[----:B------:R-:W-:Y:S01]  /*1fd0*/  ISETP.GT.U32.AND P0, PT, R0, R5, PT ;  /* 0x000000050000720c */ /* 0x000fe20003f04070 */
[----:B------:R-:W-:Y:S01]  /*1fe0*/  @!P2 IMAD.IADD R6, R6, 0x1, -R0 ;  /* 0x000000010606a824 */ /* 0x000fe200078e0a00 */
[----:B------:R-:W-:-:S09]  /*1ff0*/  ISETP.GT.U32.AND P3, PT, R0, R9, PT ;  /* 0x000000090000720c */ /* 0x000fd20003f64070 */
[--C-:B------:R-:W-:Y:S02]  /*2000*/  @!P6 IMAD.IADD R2, R2, 0x1, -R0.reuse ;  /* 0x000000010202e824 */ /* 0x100fe400078e0a00 */
[--C-:B------:R-:W-:Y:S02]  /*2010*/  @!P0 IMAD.IADD R5, R5, 0x1, -R0.reuse ;  /* 0x0000000105058824 */ /* 0x100fe400078e0a00 */
[----:B------:R-:W-:Y:S02]  /*2020*/  @!P3 IMAD.IADD R9, R9, 0x1, -R0 ;  /* 0x000000010909b824 */ /* 0x000fe400078e0a00 */
[----:B------:R-:W-:Y:S01]  /*2030*/  @!P4 IMAD.MOV R2, RZ, RZ, -R2 ;  /* 0x000000ffff02c224 */ /* 0x000fe200078e0a02 */
[----:B--2---:R-:W-:-:S05]  /*2040*/  IABS R12, R28 ;  /* 0x0000001c000c7213 */ /* 0x004fca0000000000 */
[----:B------:R-:W-:-:S04]  /*2050*/  IMAD.HI.U32 R11, R24, R12, RZ ;  /* 0x0000000c180b7227 */ /* 0x000fc800078e00ff */
[----:B------:R-:W-:-:S04]  /*2060*/  IMAD.MOV R11, RZ, RZ, -R11 ;  /* 0x000000ffff0b7224 */ /* 0x000fc800078e0a0b */
[----:B------:R-:W-:-:S05]  /*2070*/  IMAD R12, R0, R11, R12 ;  /* 0x0000000b000c7224 */ /* 0x000fca00078e020c */
[----:B------:R-:W-:Y:S02]  /*2080*/  ISETP.GT.U32.AND P2, PT, R0, R12, PT ;  /* 0x0000000c0000720c */ /* 0x000fe40003f44070 */
[----:B----4-:R-:W-:-:S05]  /*2090*/  IABS R4, R18 ;  /* 0x0000001200047213 */ /* 0x010fca0000000000 */
[----:B------:R-:W-:Y:S01]  /*20a0*/  IMAD.HI.U32 R10, R24, R4, RZ ;  /* 0x00000004180a7227 */ /* 0x000fe200078e00ff */
[----:B---3--:R-:W-:Y:S02]  /*20b0*/  ISETP.GE.AND P1, PT, R15, RZ, PT ;  /* 0x000000ff0f00720c */ /* 0x008fe40003f26270 */
[----:B------:R-:W2:Y:S01]  /*20c0*/  LDL.LU R15, [R1+0xe8] ;  /* 0x0000e800010f7983 */ /* 0x000ea20000300800 */
[----:B------:R-:W-:-:S04]  /*20d0*/  IMAD.MOV R10, RZ, RZ, -R10 ;  /* 0x000000ffff0a7224 */ /* 0x000fc800078e0a0a */
[C---:B------:R-:W-:Y:S01]  /*20e0*/  IMAD R4, R0.reuse, R10, R4 ;  /* 0x0000000a00047224 */ /* 0x040fe200078e0204 */
[----:B------:R0:W-:Y:S04]  /*20f0*/  STL [R1+0x98], R7 ;  /* 0x0000980701007387 */ /* 0x0001e80000100800 */
[----:B------:R-:W-:Y:S02]  /*2100*/  ISETP.GT.U32.AND P6, PT, R0, R4, PT ;  /* 0x000000040000720c */ /* 0x000fe40003fc4070 */
[----:B0-----:R-:W-:Y:S02]  /*2110*/  IABS R7, R29 ;  /* 0x0000001d00077213 */ /* 0x001fe40000000000 */
[----:B------:R-:W-:-:S03]  /*2120*/  IABS R8, R14 ;  /* 0x0000000e00087213 */ /* 0x000fc60000000000 */
[----:B------:R-:W-:-:S04]  /*2130*/  IMAD.HI.U32 R10, R24, R7, RZ ;  /* 0x00000007180a7227 */ /* 0x000fc800078e00ff */
[----:B------:R-:W-:Y:S02]  /*2140*/  @!P2 IMAD.IADD R12, R12, 0x1, -R0 ;  /* 0x000000010c0ca824 */ /* 0x000fe400078e0a00 */
[----:B------:R-:W-:-:S04]  /*2150*/  IMAD.HI.U32 R11, R24, R8, RZ ;  /* 0x00000008180b7227 */ /* 0x000fc800078e00ff */
[----:B------:R-:W-:Y:S02]  /*2160*/  IMAD.MOV R10, RZ, RZ, -R10 ;  /* 0x000000ffff0a7224 */ /* 0x000fe400078e0a0a */
[----:B------:R-:W-:Y:S01]  /*2170*/  @!P6 IMAD.IADD R4, R4, 0x1, -R0 ;  /* 0x000000010404e824 */ /* 0x000fe200078e0a00 */
[C---:B------:R-:W-:Y:S01]  /*2180*/  ISETP.GT.U32.AND P6, PT, R0.reuse, R12, PT ;  /* 0x0000000c0000720c */ /* 0x040fe20003fc4070 */
[----:B------:R-:W-:Y:S01]  /*2190*/  IMAD.MOV R11, RZ, RZ, -R11 ;  /* 0x000000ffff0b7224 */ /* 0x000fe200078e0a0b */
[----:B------:R-:W-:Y:S02]  /*21a0*/  ISETP.GE.AND P0, PT, R13, RZ, PT ;  /* 0x000000ff0d00720c */ /* 0x000fe40003f06270 */
[----:B------:R-:W-:Y:S01]  /*21b0*/  IABS R13, R25 ;  /* 0x00000019000d7213 */ /* 0x000fe20000000000 */
[----:B------:R-:W-:Y:S01]  /*21c0*/  IMAD R7, R0, R10, R7 ;  /* 0x0000000a00077224 */ /* 0x000fe200078e0207 */
[----:B------:R-:W-:Y:S01]  /*21d0*/  ISETP.GE.AND P3, PT, R28, RZ, PT ;  /* 0x000000ff1c00720c */ /* 0x000fe20003f66270 */
[----:B------:R-:W-:-:S02]  /*21e0*/  IMAD.MOV.U32 R28, RZ, RZ, R5 ;  /* 0x000000ffff1c7224 */ /* 0x000fc400078e0005 */
[----:B------:R-:W-:Y:S02]  /*21f0*/  IMAD.MOV.U32 R10, RZ, RZ, R13 ;  /* 0x000000ffff0a7224 */ /* 0x000fe400078e000d */
[----:B------:R-:W-:Y:S02]  /*2200*/  IMAD.MOV.U32 R13, RZ, RZ, R6 ;  /* 0x000000ffff0d7224 */ /* 0x000fe400078e0006 */
[----:B------:R-:W-:Y:S02]  /*2210*/  IMAD R8, R0, R11, R8 ;  /* 0x0000000b00087224 */ /* 0x000fe400078e0208 */
[----:B------:R-:W-:Y:S02]  /*2220*/  @!P5 IMAD.MOV R13, RZ, RZ, -R13 ;  /* 0x000000ffff0dd224 */ /* 0x000fe400078e0a0d */
[----:B------:R-:W-:Y:S01]  /*2230*/  @!P1 IMAD.MOV R28, RZ, RZ, -R28 ;  /* 0x000000ffff1c9224 */ /* 0x000fe200078e0a1c */
[----:B------:R-:W-:Y:S01]  /*2240*/  ISETP.GE.AND P2, PT, R18, RZ, PT ;  /* 0x000000ff1200720c */ /* 0x000fe20003f46270 */
[----:B------:R-:W-:Y:S01]  /*2250*/  IMAD.HI.U32 R5, R24, R10, RZ ;  /* 0x0000000a18057227 */ /* 0x000fe200078e00ff */
[----:B------:R-:W-:Y:S01]  /*2260*/  ISETP.GT.U32.AND P1, PT, R0, R8, PT ;  /* 0x000000080000720c */ /* 0x000fe20003f24070 */
[----:B------:R-:W3:Y:S02]  /*2270*/  LDL.LU R18, [R1+0xec] ;  /* 0x0000ec0001127983 */ /* 0x000ee40000300800 */
[----:B------:R-:W-:-:S02]  /*2280*/  IMAD.MOV R5, RZ, RZ, -R5 ;  /* 0x000000ffff057224 */ /* 0x000fc400078e0a05 */
[----:B------:R-:W-:Y:S01]  /*2290*/  STL [R1+0x90], R13 ;  /* 0x0000900d01007387 */ /* 0x000fe20000100800 */
[----:B------:R-:W-:-:S03]  /*22a0*/  @!P6 IMAD.IADD R12, R12, 0x1, -R0 ;  /* 0x000000010c0ce824 */ /* 0x000fc600078e0a00 */
[----:B------:R0:W-:Y:S01]  /*22b0*/  STL [R1+0x8c], R28 ;  /* 0x00008c1c01007387 */ /* 0x0001e20000100800 */
[----:B------:R-:W-:Y:S02]  /*22c0*/  IMAD R5, R0, R5, R10 ;  /* 0x0000000500057224 */ /* 0x000fe400078e020a */
[----:B------:R-:W-:Y:S01]  /*22d0*/  IMAD.MOV.U32 R10, RZ, RZ, R12 ;  /* 0x000000ffff0a7224 */ /* 0x000fe200078e000c */
[----:B0-----:R-:W4:Y:S01]  /*22e0*/  LDL.LU R28, [R1+0xf0] ;  /* 0x0000f000011c7983 */ /* 0x001f220000300800 */
[----:B------:R-:W-:Y:S02]  /*22f0*/  @!P0 IMAD.MOV R9, RZ, RZ, -R9 ;  /* 0x000000ffff098224 */ /* 0x000fe400078e0a09 */
[----:B------:R-:W-:Y:S01]  /*2300*/  @!P3 IMAD.MOV R10, RZ, RZ, -R10 ;  /* 0x000000ffff0ab224 */ /* 0x000fe200078e0a0a */
[----:B------:R-:W-:Y:S01]  /*2310*/  STL [R1+0x88], R2 ;  /* 0x0000880201007387 */ /* 0x000fe20000100800 */
[----:B------:R-:W-:Y:S01]  /*2320*/  @!P1 IMAD.IADD R8, R8, 0x1, -R0 ;  /* 0x0000000108089824 */ /* 0x000fe200078e0a00 */
[----:B------:R-:W-:Y:S01]  /*2330*/  ISETP.GE.AND P1, PT, R25, RZ, PT ;  /* 0x000000ff1900720c */ /* 0x000fe20003f26270 */
[----:B------:R-:W-:Y:S01]  /*2340*/  IMAD.MOV.U32 R25, RZ, RZ, R3 ;  /* 0x000000ffff197224 */ /* 0x000fe200078e0003 */
[----:B------:R-:W-:Y:S01]  /*2350*/  STL [R1+0x84], R9 ;  /* 0x0000840901007387 */ /* 0x000fe20000100800 */
[----:B------:R-:W-:Y:S01]  /*2360*/  ISETP.GE.AND P6, PT, R29, RZ, PT ;  /* 0x000000ff1d00720c */ /* 0x000fe20003fc6270 */
[----:B------:R-:W-:-:S02]  /*2370*/  IMAD.MOV.U32 R3, RZ, RZ, R16 ;  /* 0x000000ffff037224 */ /* 0x000fc400078e0010 */
[----:B------:R-:W4:Y:S01]  /*2380*/  LDL.LU R29, [R1+0xf4] ;  /* 0x0000f400011d7983 */ /* 0x000f220000300800 */
[----:B------:R-:W-:-:S03]  /*2390*/  IMAD.MOV.U32 R16, RZ, RZ, R19 ;  /* 0x000000ffff107224 */ /* 0x000fc600078e0013 */
[----:B------:R0:W-:Y:S04]  /*23a0*/  STL [R1+0x7c], R10 ;  /* 0x00007c0a01007387 */ /* 0x0001e80000100800 */
[----:B------:R-:W4:Y:S01]  /*23b0*/  LDL.LU R19, [R1+0xf8] ;  /* 0x0000f80001137983 */ /* 0x000f220000300800 */
[C---:B------:R-:W-:Y:S02]  /*23c0*/  ISETP.GT.U32.AND P5, PT, R0.reuse, R4, PT ;  /* 0x000000040000720c */ /* 0x040fe40003fa4070 */
[----:B------:R-:W-:-:S11]  /*23d0*/  ISETP.GT.U32.AND P4, PT, R0, R7, PT ;  /* 0x000000070000720c */ /* 0x000fd60003f84070 */
[----:B------:R-:W-:Y:S01]  /*23e0*/  @!P5 IMAD.IADD R4, R4, 0x1, -R0 ;  /* 0x000000010404d824 */ /* 0x000fe200078e0a00 */
[----:B------:R-:W-:-:S03]  /*23f0*/  ISETP.GT.U32.AND P5, PT, R0, R5, PT ;  /* 0x000000050000720c */ /* 0x000fc60003fa4070 */
[----:B0-----:R-:W-:-:S04]  /*2400*/  IMAD.MOV.U32 R10, RZ, RZ, R4 ;  /* 0x000000ffff0a7224 */ /* 0x001fc800078e0004 */
[----:B------:R-:W-:Y:S02]  /*2410*/  @!P2 IMAD.MOV R10, RZ, RZ, -R10 ;  /* 0x000000ffff0aa224 */ /* 0x000fe400078e0a0a */
[----:B------:R-:W-:-:S04]  /*2420*/  @!P4 IMAD.IADD R7, R7, 0x1, -R0 ;  /* 0x000000010707c824 */ /* 0x000fc800078e0a00 */
[----:B------:R-:W-:Y:S01]  /*2430*/  @!P5 IMAD.IADD R5, R5, 0x1, -R0 ;  /* 0x000000010505d824 */ /* 0x000fe200078e0a00 */
[----:B------:R-:W-:-:S04]  /*2440*/  ISETP.GT.U32.AND P3, PT, R0, R8, PT ;  /* 0x000000080000720c */ /* 0x000fc80003f64070 */
[C---:B------:R-:W-:Y:S02]  /*2450*/  ISETP.GT.U32.AND P5, PT, R0.reuse, R5, PT ;  /* 0x000000050000720c */ /* 0x040fe40003fa4070 */
[----:B------:R-:W-:Y:S02]  /*2460*/  ISETP.GT.U32.AND P4, PT, R0, R7, PT ;  /* 0x000000070000720c */ /* 0x000fe40003f84070 */
[----:B------:R-:W-:Y:S01]  /*2470*/  ISETP.GE.AND P0, PT, R14, RZ, PT ;  /* 0x000000ff0e00720c */ /* 0x000fe20003f06270 */
[----:B------:R0:W-:Y:S04]  /*2480*/  STL [R1+0x74], R10 ;  /* 0x0000740a01007387 */ /* 0x0001e80000100800 */
[----:B------:R-:W-:-:S04]  /*2490*/  @!P3 IMAD.IADD R8, R8, 0x1, -R0 ;  /* 0x000000010808b824 */ /* 0x000fc800078e0a00 */
[--C-:B------:R-:W-:Y:S02]  /*24a0*/  @!P5 IMAD.IADD R5, R5, 0x1, -R0.reuse ;  /* 0x000000010505d824 */ /* 0x100fe400078e0a00 */
[----:B------:R-:W-:Y:S02]  /*24b0*/  @!P4 IMAD.IADD R7, R7, 0x1, -R0 ;  /* 0x000000010707c824 */ /* 0x000fe400078e0a00 */
[----:B------:R-:W-:Y:S02]  /*24c0*/  @!P0 IMAD.MOV R8, RZ, RZ, -R8 ;  /* 0x000000ffff088224 */ /* 0x000fe400078e0a08 */
[----:B------:R-:W-:Y:S01]  /*24d0*/  @!P6 IMAD.MOV R7, RZ, RZ, -R7 ;  /* 0x000000ffff07e224 */ /* 0x000fe200078e0a07 */
[----:B--2---:R-:W-:-:S05]  /*24e0*/  IABS R11, R15 ;  /* 0x0000000f000b7213 */ /* 0x004fca0000000000 */
[----:B------:R-:W-:-:S04]  /*24f0*/  IMAD.MOV.U32 R6, RZ, RZ, R11 ;  /* 0x000000ffff067224 */ /* 0x000fc800078e000b */
[----:B------:R-:W-:-:S04]  /*2500*/  IMAD.HI.U32 R2, R24, R6, RZ ;  /* 0x0000000618027227 */ /* 0x000fc800078e00ff */
[----:B------:R-:W-:-:S04]  /*2510*/  IMAD.MOV R2, RZ, RZ, -R2 ;  /* 0x000000ffff027224 */ /* 0x000fc800078e0a02 */
[----:B------:R-:W-:-:S05]  /*2520*/  IMAD R2, R0, R2, R6 ;  /* 0x0000000200027224 */ /* 0x000fca00078e0206 */
[----:B------:R-:W-:Y:S01]  /*2530*/  ISETP.GT.U32.AND P2, PT, R0, R2, PT ;  /* 0x000000020000720c */ /* 0x000fe20003f44070 */
[----:B------:R-:W-:-:S12]  /*2540*/  IMAD.MOV.U32 R11, RZ, RZ, R5 ;  /* 0x000000ffff0b7224 */ /* 0x000fd800078e0005 */
[----:B------:R-:W-:-:S05]  /*2550*/  @!P2 IMAD.IADD R2, R2, 0x1, -R0 ;  /* 0x000000010202a824 */ /* 0x000fca00078e0a00 */
[----:B------:R-:W-:Y:S01]  /*2560*/  ISETP.GT.U32.AND P2, PT, R0, R2, PT ;  /* 0x000000020000720c */ /* 0x000fe20003f44070 */
[----:B------:R-:W-:-:S12]  /*2570*/  @!P1 IMAD.MOV R11, RZ, RZ, -R11 ;  /* 0x000000ffff0b9224 */ /* 0x000fd800078e0a0b */
[----:B------:R-:W-:Y:S01]  /*2580*/  @!P2 IMAD.IADD R2, R2, 0x1, -R0 ;  /* 0x000000010202a824 */ /* 0x000fe200078e0a00 */
[----:B---3--:R-:W-:Y:S02]  /*2590*/  IABS R9, R18 ;  /* 0x0000001200097213 */ /* 0x008fe40000000000 */
[----:B------:R-:W-:Y:S02]  /*25a0*/  ISETP.GE.AND P4, PT, R18, RZ, PT ;  /* 0x000000ff1200720c */ /* 0x000fe40003f86270 */
[----:B------:R-:W2:Y:S04]  /*25b0*/  LDL.LU R18, [R1+0x104] ;  /* 0x0001040001127983 */ /* 0x000ea80000300800 */
[----:B------:R1:W-:Y:S01]  /*25c0*/  STL [R1+0x64], R8 ;  /* 0x0000640801007387 */ /* 0x0003e20000100800 */
[----:B----4-:R-:W-:-:S02]  /*25d0*/  IABS R6, R28 ;  /* 0x0000001c00067213 */ /* 0x010fc40000000000 */
[----:B------:R-:W-:-:S03]  /*25e0*/  ISETP.GE.AND P0, PT, R28, RZ, PT ;  /* 0x000000ff1c00720c */ /* 0x000fc60003f06270 */
[----:B0-----:R-:W-:-:S04]  /*25f0*/  IMAD.HI.U32 R10, R24, R6, RZ ;  /* 0x00000006180a7227 */ /* 0x001fc800078e00ff */
[----:B------:R-:W-:Y:S02]  /*2600*/  IMAD.MOV R10, RZ, RZ, -R10 ;  /* 0x000000ffff0a7224 */ /* 0x000fe400078e0a0a */
[----:B------:R-:W-:Y:S02]  /*2610*/  IMAD.MOV.U32 R28, RZ, RZ, R17 ;  /* 0x000000ffff1c7224 */ /* 0x000fe400078e0011 */
[----:B------:R-:W3:Y:S01]  /*2620*/  LDL R17, [R1+0x100] ;  /* 0x0001000001117983 */ /* 0x000ee20000100800 */
[----:B-1----:R-:W-:-:S03]  /*2630*/  IMAD R8, R0, R10, R6 ;  /* 0x0000000a00087224 */ /* 0x002fc600078e0206 */
[----:B------:R0:W-:Y:S04]  /*2640*/  STL [R1+0x50], R7 ;  /* 0x0000500701007387 */ /* 0x0001e80000100800 */
[----:B------:R-:W-:Y:S01]  /*2650*/  STL [R1+0x4c], R11 ;  /* 0x00004c0b01007387 */ /* 0x000fe20000100800 */
[----:B------:R-:W-:Y:S02]  /*2660*/  IABS R6, R19 ;  /* 0x0000001300067213 */ /* 0x000fe40000000000 */
[----:B------:R-:W-:Y:S01]  /*2670*/  ISETP.GE.AND P2, PT, R19, RZ, PT ;  /* 0x000000ff1300720c */ /* 0x000fe20003f46270 */
[----:B------:R-:W4:Y:S04]  /*2680*/  LDL.LU R12, [R1+0x10c] ;  /* 0x00010c00010c7983 */ /* 0x000f280000300800 */
[----:B------:R-:W2:Y:S04]  /*2690*/  LDL.LU R13, [R1+0x110] ;  /* 0x00011000010d7983 */ /* 0x000ea80000300800 */
[----:B------:R-:W2:Y:S01]  /*26a0*/  LDL.LU R19, [R1+0x114] ;  /* 0x0001140001137983 */ /* 0x000ea20000300800 */
[----:B------:R-:W-:-:S04]  /*26b0*/  IMAD.HI.U32 R4, R24, R9, RZ ;  /* 0x0000000918047227 */ /* 0x000fc800078e00ff */
[----:B------:R-:W-:-:S04]  /*26c0*/  IMAD.MOV R4, RZ, RZ, -R4 ;  /* 0x000000ffff047224 */ /* 0x000fc800078e0a04 */
[----:B------:R-:W-:Y:S01]  /*26d0*/  IMAD R4, R0, R4, R9 ;  /* 0x0000000400047224 */ /* 0x000fe200078e0209 */
[----:B------:R-:W-:Y:S02]  /*26e0*/  IABS R9, R29 ;  /* 0x0000001d00097213 */ /* 0x000fe40000000000 */
[----:B0-----:R-:W-:-:S03]  /*26f0*/  IABS R7, R16 ;  /* 0x0000001000077213 */ /* 0x001fc60000000000 */
[----:B------:R-:W-:-:S04]  /*2700*/  IMAD.HI.U32 R5, R24, R9, RZ ;  /* 0x0000000918057227 */ /* 0x000fc800078e00ff */
[----:B------:R-:W-:Y:S02]  /*2710*/  IMAD.MOV R10, RZ, RZ, -R5 ;  /* 0x000000ffff0a7224 */ /* 0x000fe400078e0a05 */
[----:B------:R-:W-:Y:S02]  /*2720*/  IMAD.MOV.U32 R5, RZ, RZ, R7 ;  /* 0x000000ffff057224 */ /* 0x000fe400078e0007 */
[----:B------:R-:W-:Y:S02]  /*2730*/  IMAD R7, R0, R10, R9 ;  /* 0x0000000a00077224 */ /* 0x000fe400078e0209 */
[----:B------:R-:W-:-:S04]  /*2740*/  IMAD.HI.U32 R10, R24, R6, RZ ;  /* 0x00000006180a7227 */ /* 0x000fc800078e00ff */
[----:B------:R-:W-:-:S04]  /*2750*/  IMAD.MOV R10, RZ, RZ, -R10 ;  /* 0x000000ffff0a7224 */ /* 0x000fc800078e0a0a */
[C---:B------:R-:W-:Y:S01]  /*2760*/  IMAD R6, R0.reuse, R10, R6 ;  /* 0x0000000a00067224 */ /* 0x040fe200078e0206 */
[----:B------:R-:W-:Y:S02]  /*2770*/  ISETP.GE.AND P1, PT, R29, RZ, PT ;  /* 0x000000ff1d00720c */ /* 0x000fe40003f26270 */
[----:B------:R-:W-:Y:S01]  /*2780*/  ISETP.GT.U32.AND P5, PT, R0, R4, PT ;  /* 0x000000040000720c */ /* 0x000fe20003fa4070 */
[----:B------:R-:W-:Y:S01]  /*2790*/  IMAD.HI.U32 R9, R24, R5, RZ ;  /* 0x0000000518097227 */ /* 0x000fe200078e00ff */
[----:B------:R-:W-:Y:S02]  /*27a0*/  ISETP.GE.AND P3, PT, R15, RZ, PT ;  /* 0x000000ff0f00720c */ /* 0x000fe40003f66270 */
[----:B------:R-:W-:Y:S01]  /*27b0*/  IABS R15, R3 ;  /* 0x00000003000f7213 */ /* 0x000fe20000000000 */
[----:B------:R-:W-:-:S04]  /*27c0*/  IMAD.MOV R9, RZ, RZ, -R9 ;  /* 0x000000ffff097224 */ /* 0x000fc800078e0a09 */
[----:B------:R-:W-:Y:S02]  /*27d0*/  IMAD R5, R0, R9, R5 ;  /* 0x0000000900057224 */ /* 0x000fe400078e0205 */
[----:B------:R-:W-:-:S04]  /*27e0*/  IMAD.HI.U32 R9, R24, R15, RZ ;  /* 0x0000000f18097227 */ /* 0x000fc800078e00ff */
[----:B------:R-:W-:Y:S01]  /*27f0*/  @!P5 IMAD.IADD R4, R4, 0x1, -R0 ;  /* 0x000000010404d824 */ /* 0x000fe200078e0a00 */
[----:B--2---:R0:W-:Y:S04]  /*2800*/  STL [R1+0xb90], R19 ;  /* 0x000b901301007387 */ /* 0x0041e80000100800 */
[----:B------:R-:W2:Y:S01]  /*2810*/  LDL.LU R29, [R1+0x118] ;  /* 0x00011800011d7983 */ /* 0x000ea20000300800 */
[----:B0-----:R-:W-:Y:S01]  /*2820*/  IMAD.MOV.U32 R19, RZ, RZ, R16 ;  /* 0x000000ffff137224 */ /* 0x001fe200078e0010 */
[----:B------:R-:W-:-:S05]  /*2830*/  IABS R16, R18 ;  /* 0x0000001200107213 */ /* 0x000fca0000000000 */
[----:B------:R-:W-:-:S04]  /*2840*/  IMAD.HI.U32 R10, R24, R16, RZ ;  /* 0x00000010180a7227 */ /* 0x000fc800078e00ff */
[----:B------:R-:W-:-:S04]  /*2850*/  IMAD.MOV R10, RZ, RZ, -R10 ;  /* 0x000000ffff0a7224 */ /* 0x000fc800078e0a0a */
[C---:B------:R-:W-:Y:S02]  /*2860*/  IMAD R16, R0.reuse, R10, R16 ;  /* 0x0000000a00107224 */ /* 0x040fe400078e0210 */
[----:B------:R-:W2:Y:S01]  /*2870*/  LDL.LU R10, [R1+0x100] ;  /* 0x00010000010a7983 */ /* 0x000ea20000300800 */
[----:B------:R-:W-:Y:S01]  /*2880*/  ISETP.GT.U32.AND P5, PT, R0, R4, PT ;  /* 0x000000040000720c */ /* 0x000fe20003fa4070 */
[----:B------:R-:W-:-:S04]  /*2890*/  IMAD.MOV R9, RZ, RZ, -R9 ;  /* 0x000000ffff097224 */ /* 0x000fc800078e0a09 */
[----:B------:R-:W-:Y:S02]  /*28a0*/  IMAD R15, R0, R9, R15 ;  /* 0x00000009000f7224 */ /* 0x000fe400078e020f */
[----:B------:R-:W-:Y:S02]  /*28b0*/  IMAD.MOV.U32 R9, RZ, RZ, R19 ;  /* 0x000000ffff097224 */ /* 0x000fe400078e0013 */
[----:B------:R-:W-:-:S04]  /*28c0*/  IMAD.MOV.U32 R19, RZ, RZ, R2 ;  /* 0x000000ffff137224 */ /* 0x000fc800078e0002 */
[----:B------:R-:W-:Y:S02]  /*28d0*/  @!P3 IMAD.MOV R19, RZ, RZ, -R19 ;  /* 0x000000ffff13b224 */ /* 0x000fe400078e0a13 */
[----:B------:R-:W-:-:S03]  /*28e0*/  @!P5 IMAD.IADD R4, R4, 0x1, -R0 ;  /* 0x000000010404d824 */ /* 0x000fc600078e0a00 */
[----:B------:R0:W-:Y:S02]  /*28f0*/  STL [R1+0x48], R19 ;  /* 0x0000481301007387 */ /* 0x0001e40000100800 */
[----:B0-----:R-:W-:-:S04]  /*2900*/  IMAD.MOV.U32 R19, RZ, RZ, R4 ;  /* 0x000000ffff137224 */ /* 0x001fc800078e0004 */
[----:B------:R-:W-:Y:S01]  /*2910*/  @!P4 IMAD.MOV R19, RZ, RZ, -R19 ;  /* 0x000000ffff13c224 */ /* 0x000fe200078e0a13 */
[----:B------:R-:W-:-:S04]  /*2920*/  ISETP.GT.U32.AND P6, PT, R0, R8, PT ;  /* 0x000000080000720c */ /* 0x000fc80003fc4070 */
[----:B------:R0:W-:Y:S01]  /*2930*/  STL [R1+0x44], R19 ;  /* 0x0000441301007387 */ /* 0x0001e20000100800 */
[----:B---3--:R-:W-:-:S03]  /*2940*/  IABS R17, R17 ;  /* 0x0000001100117213 */ /* 0x008fc60000000000 */
[----:B0-----:R-:W3:Y:S02]  /*2950*/  LDL.LU R19, [R1+0xb90] ;  /* 0x000b900001137983 */ /* 0x001ee40000300800 */
[----:B------:R-:W-:-:S04]  /*2960*/  IMAD.HI.U32 R11, R24, R17, RZ ;  /* 0x00000011180b7227 */ /* 0x000fc800078e00ff */
[----:B------:R-:W-:Y:S02]  /*2970*/  @!P6 IMAD.IADD R8, R8, 0x1, -R0 ;  /* 0x000000010808e824 */ /* 0x000fe400078e0a00 */
[----:B------:R-:W-:-:S03]  /*2980*/  IMAD.MOV R11, RZ, RZ, -R11 ;  /* 0x000000ffff0b7224 */ /* 0x000fc600078e0a0b */
[C---:B------:R-:W-:Y:S01]  /*2990*/  ISETP.GT.U32.AND P6, PT, R0.reuse, R8, PT ;  /* 0x000000080000720c */ /* 0x040fe20003fc4070 */
[----:B------:R-:W-:-:S05]  /*29a0*/  IMAD R17, R0, R11, R17 ;  /* 0x0000000b00117224 */ /* 0x000fca00078e0211 */
[----:B------:R-:W-:-:S07]  /*29b0*/  ISETP.GT.U32.AND P4, PT, R0, R17, PT ;  /* 0x000000110000720c */ /* 0x000fce0003f84070 */
[----:B------:R-:W-:-:S04]  /*29c0*/  @!P6 IMAD.IADD R8, R8, 0x1, -R0 ;  /* 0x000000010808e824 */ /* 0x000fc800078e0a00 */
[----:B------:R-:W-:Y:S02]  /*29d0*/  @!P0 IMAD.MOV R8, RZ, RZ, -R8 ;  /* 0x000000ffff088224 */ /* 0x000fe400078e0a08 */
[----:B------:R-:W-:-:S03]  /*29e0*/  @!P4 IMAD.IADD R17, R17, 0x1, -R0 ;  /* 0x000000011111c824 */ /* 0x000fc600078e0a00 */
[----:B------:R3:W-:Y:S01]  /*29f0*/  STL [R1+0x40], R8 ;  /* 0x0000400801007387 */ /* 0x0007e20000100800 */
[----:B------:R-:W-:-:S13]  /*2a00*/  ISETP.GT.U32.AND P0, PT, R0, R16, PT ;  /* 0x000000100000720c */ /* 0x000fda0003f04070 */
[----:B------:R-:W-:Y:S01]  /*2a10*/  @!P0 IMAD.IADD R16, R16, 0x1, -R0 ;  /* 0x0000000110108824 */ /* 0x000fe200078e0a00 */
[----:B------:R-:W-:Y:S02]  /*2a20*/  ISETP.GE.AND P0, PT, R18, RZ, PT ;  /* 0x000000ff1200720c */ /* 0x000fe40003f06270 */
[----:B--2---:R-:W-:Y:S01]  /*2a30*/  ISETP.GE.AND P4, PT, R10, RZ, PT ;  /* 0x000000ff0a00720c */ /* 0x004fe20003f86270 */
[----:B------:R-:W-:Y:S02]  /*2a40*/  IMAD.MOV.U32 R10, RZ, RZ, R3 ;  /* 0x000000ffff0a7224 */ /* 0x000fe400078e0003 */
[----:B------:R-:W2:Y:S04]  /*2a50*/  LDL.LU R3, [R1+0x11c] ;  /* 0x00011c0001037983 */ /* 0x000ea80000300800 */
[----:B------:R-:W2:Y:S01]  /*2a60*/  LDL.LU R18, [R1+0x120] ;  /* 0x0001200001127983 */ /* 0x000ea20000300800 */
[----:B------:R-:W-:-:S02]  /*2a70*/  ISETP.GT.U32.AND P5, PT, R0, R7, PT ;  /* 0x000000070000720c */ /* 0x000fc40003fa4070 */
[----:B------:R-:W-:-:S11]  /*2a80*/  ISETP.GT.U32.AND P6, PT, R0, R6, PT ;  /* 0x000000060000720c */ /* 0x000fd60003fc4070 */
[--C-:B------:R-:W-:Y:S01]  /*2a90*/  @!P5 IMAD.IADD R7, R7, 0x1, -R0.reuse ;  /* 0x000000010707d824 */ /* 0x100fe200078e0a00 */
[----:B------:R-:W-:Y:S01]  /*2aa0*/  ISETP.GT.U32.AND P5, PT, R0, R5, PT ;  /* 0x000000050000720c */ /* 0x000fe20003fa4070 */
[----:B------:R-:W-:Y:S01]  /*2ab0*/  @!P6 IMAD.IADD R6, R6, 0x1, -R0 ;  /* 0x000000010606e824 */ /* 0x000fe200078e0a00 */
[----:B----4-:R-:W-:-:S04]  /*2ac0*/  IABS R14, R12 ;  /* 0x0000000c000e7213 */ /* 0x010fc80000000000 */
[----:B------:R-:W-:Y:S01]  /*2ad0*/  ISETP.GT.U32.AND P3, PT, R0, R6, PT ;  /* 0x000000060000720c */ /* 0x000fe20003f64070 */
[----:B------:R-:W-:-:S06]  /*2ae0*/  IMAD.HI.U32 R2, R24, R14, RZ ;  /* 0x0000000e18027227 */ /* 0x000fcc00078e00ff */
[----:B------:R-:W-:-:S05]  /*2af0*/  @!P5 IMAD.IADD R5, R5, 0x1, -R0 ;  /* 0x000000010505d824 */ /* 0x000fca00078e0a00 */
[----:B------:R-:W-:Y:S01]  /*2b00*/  ISETP.GT.U32.AND P5, PT, R0, R5, PT ;  /* 0x000000050000720c */ /* 0x000fe20003fa4070 */
[----:B------:R-:W-:Y:S02]  /*2b10*/  IMAD.MOV R4, RZ, RZ, -R2 ;  /* 0x000000ffff047224 */ /* 0x000fe400078e0a02 */
[----:B------:R-:W-:Y:S01]  /*2b20*/  @!P3 IMAD.IADD R6, R6, 0x1, -R0 ;  /* 0x000000010606b824 */ /* 0x000fe200078e0a00 */
[C---:B------:R-:W-:Y:S01]  /*2b30*/  ISETP.GT.U32.AND P3, PT, R0.reuse, R15, PT ;  /* 0x0000000f0000720c */ /* 0x040fe20003f64070 */
[C---:B------:R-:W-:Y:S01]  /*2b40*/  IMAD R14, R0.reuse, R4, R14 ;  /* 0x00000004000e7224 */ /* 0x040fe200078e020e */
[----:B------:R-:W-:-:S07]  /*2b50*/  ISETP.GT.U32.AND P6, PT, R0, R7, PT ;  /* 0x000000070000720c */ /* 0x000fce0003fc4070 */
[--C-:B------:R-:W-:Y:S01]  /*2b60*/  @!P5 IMAD.IADD R5, R5, 0x1, -R0.reuse ;  /* 0x000000010505d824 */ /* 0x100fe200078e0a00 */
[----:B------:R-:W-:Y:S02]  /*2b70*/  ISETP.GT.U32.AND P5, PT, R0, R14, PT ;  /* 0x0000000e0000720c */ /* 0x000fe40003fa4070 */
[----:B------:R-:W-:Y:S01]  /*2b80*/  IABS R11, R13 ;  /* 0x0000000d000b7213 */ /* 0x000fe20000000000 */
[--C-:B------:R-:W-:Y:S01]  /*2b90*/  @!P3 IMAD.IADD R15, R15, 0x1, -R0.reuse ;  /* 0x000000010f0fb824 */ /* 0x100fe200078e0a00 */
[----:B---3--:R-:W-:Y:S01]  /*2ba0*/  IABS R8, R19 ;  /* 0x0000001300087213 */ /* 0x008fe20000000000 */
[----:B------:R-:W-:Y:S01]  /*2bb0*/  @!P6 IMAD.IADD R7, R7, 0x1, -R0 ;  /* 0x000000010707e824 */ /* 0x000fe200078e0a00 */
[----:B------:R-:W-:Y:S01]  /*2bc0*/  ISETP.GE.AND P6, PT, R9, RZ, PT ;  /* 0x000000ff0900720c */ /* 0x000fe20003fc6270 */
[----:B------:R-:W-:-:S04]  /*2bd0*/  IMAD.HI.U32 R2, R24, R11, RZ ;  /* 0x0000000b18027227 */ /* 0x000fc800078e00ff */
[----:B------:R-:W-:-:S04]  /*2be0*/  IMAD.HI.U32 R4, R24, R8, RZ ;  /* 0x0000000818047227 */ /* 0x000fc800078e00ff */
[----:B------:R-:W-:Y:S01]  /*2bf0*/  @!P5 IMAD.IADD R14, R14, 0x1, -R0 ;  /* 0x000000010e0ed824 */ /* 0x000fe200078e0a00 */
[C---:B------:R-:W-:Y:S01]  /*2c00*/  ISETP.GT.U32.AND P5, PT, R0.reuse, R15, PT ;  /* 0x0000000f0000720c */ /* 0x040fe20003fa4070 */
[----:B------:R-:W-:Y:S02]  /*2c10*/  IMAD.MOV R2, RZ, RZ, -R2 ;  /* 0x000000ffff027224 */ /* 0x000fe400078e0a02 */
[----:B------:R-:W-:Y:S02]  /*2c20*/  IMAD.MOV R4, RZ, RZ, -R4 ;  /* 0x000000ffff047224 */ /* 0x000fe400078e0a04 */
[C---:B------:R-:W-:Y:S01]  /*2c30*/  IMAD R11, R0.reuse, R2, R11 ;  /* 0x00000002000b7224 */ /* 0x040fe200078e020b */
[----:B------:R-:W-:Y:S01]  /*2c40*/  IABS R2, R29 ;  /* 0x0000001d00027213 */ /* 0x000fe20000000000 */
[C---:B------:R-:W-:Y:S02]  /*2c50*/  IMAD R8, R0.reuse, R4, R8 ;  /* 0x0000000400087224 */ /* 0x040fe400078e0208 */
[----:B------:R-:W-:Y:S01]  /*2c60*/  @!P6 IMAD.MOV R5, RZ, RZ, -R5 ;  /* 0x000000ffff05e224 */ /* 0x000fe200078e0a05 */
[----:B------:R-:W-:Y:S01]  /*2c70*/  ISETP.GT.U32.AND P6, PT, R0, R11, PT ;  /* 0x0000000b0000720c */ /* 0x000fe20003fc4070 */
[----:B------:R-:W-:-:S04]  /*2c80*/  IMAD.HI.U32 R4, R24, R2, RZ ;  /* 0x0000000218047227 */ /* 0x000fc800078e00ff */
[----:B------:R-:W-:Y:S01]  /*2c90*/  @!P5 IMAD.IADD R15, R15, 0x1, -R0 ;  /* 0x000000010f0fd824 */ /* 0x000fe200078e0a00 */
[C---:B------:R-:W-:Y:S01]  /*2ca0*/  ISETP.GT.U32.AND P5, PT, R0.reuse, R8, PT ;  /* 0x000000080000720c */ /* 0x040fe20003fa4070 */
[----:B------:R-:W-:Y:S02]  /*2cb0*/  IMAD.MOV R4, RZ, RZ, -R4 ;  /* 0x000000ffff047224 */ /* 0x000fe400078e0a04 */
[----:B------:R-:W-:Y:S02]  /*2cc0*/  @!P1 IMAD.MOV R7, RZ, RZ, -R7 ;  /* 0x000000ffff079224 */ /* 0x000fe400078e0a07 */
[C---:B------:R-:W-:Y:S02]  /*2cd0*/  IMAD R2, R0.reuse, R4, R2 ;  /* 0x0000000400027224 */ /* 0x040fe400078e0202 */
[----:B------:R-:W-:Y:S01]  /*2ce0*/  @!P2 IMAD.MOV R6, RZ, RZ, -R6 ;  /* 0x000000ffff06a224 */ /* 0x000fe200078e0a06 */
[----:B------:R-:W-:Y:S01]  /*2cf0*/  ISETP.GT.U32.AND P3, PT, R0, R17, PT ;  /* 0x000000110000720c */ /* 0x000fe20003f64070 */
[----:B------:R0:W-:Y:S01]  /*2d00*/  STL [R1+0x3c], R7 ;  /* 0x00003c0701007387 */ /* 0x0001e20000100800 */
[----:B------:R-:W-:Y:S01]  /*2d10*/  @!P6 IMAD.IADD R11, R11, 0x1, -R0 ;  /* 0x000000010b0be824 */ /* 0x000fe200078e0a00 */
[----:B------:R-:W-:-:S02]  /*2d20*/  ISETP.GE.AND P6, PT, R19, RZ, PT ;  /* 0x000000ff1300720c */ /* 0x000fc40003fc6270 */
[----:B------:R-:W-:Y:S01]  /*2d30*/  @!P5 IMAD.IADD R8, R8, 0x1, -R0 ;  /* 0x000000010808d824 */ /* 0x000fe200078e0a00 */
[----:B------:R-:W-:Y:S01]  /*2d40*/  ISETP.GT.U32.AND P5, PT, R0, R2, PT ;  /* 0x000000020000720c */ /* 0x000fe20003fa4070 */
[----:B------:R1:W-:Y:S01]  /*2d50*/  STL [R1+0x38], R6 ;  /* 0x0000380601007387 */ /* 0x0003e20000100800 */
[----:B------:R-:W-:-:S03]  /*2d60*/  IMAD.MOV.U32 R19, RZ, RZ, R26 ;  /* 0x000000ffff137224 */ /* 0x000fc600078e001a */
[----:B------:R-:W-:Y:S04]  /*2d70*/  STL [R1+0x34], R5 ;  /* 0x0000340501007387 */ /* 0x000fe80000100800 */
[----:B------:R-:W3:Y:S01]  /*2d80*/  LDL.LU R26, [R1+0x134] ;  /* 0x00013400011a7983 */ /* 0x000ee20000300800 */
[C---:B------:R-:W-:Y:S01]  /*2d90*/  ISETP.GT.U32.AND P1, PT, R0.reuse, R16, PT ;  /* 0x000000100000720c */ /* 0x040fe20003f24070 */
[--C-:B------:R-:W-:Y:S01]  /*2da0*/  @!P3 IMAD.IADD R17, R17, 0x1, -R0.reuse ;  /* 0x000000011111b824 */ /* 0x100fe200078e0a00 */
[----:B------:R-:W-:Y:S01]  /*2db0*/  ISETP.GT.U32.AND P2, PT, R0, R14, PT ;  /* 0x0000000e0000720c */ /* 0x000fe20003f44070 */
[----:B------:R-:W-:Y:S01]  /*2dc0*/  @!P5 IMAD.IADD R2, R2, 0x1, -R0 ;  /* 0x000000010202d824 */ /* 0x000fe200078e0a00 */
[----:B------:R-:W-:Y:S01]  /*2dd0*/  ISETP.GE.AND P3, PT, R10, RZ, PT ;  /* 0x000000ff0a00720c */ /* 0x000fe20003f66270 */
[----:B------:R-:W-:Y:S01]  /*2de0*/  @!P4 IMAD.MOV R17, RZ, RZ, -R17 ;  /* 0x000000ffff11c224 */ /* 0x000fe200078e0a11 */
[----:B------:R-:W-:-:S02]  /*2df0*/  ISETP.GT.U32.AND P4, PT, R0, R11, PT ;  /* 0x0000000b0000720c */ /* 0x000fc40003f84070 */
[----:B------:R-:W-:-:S05]  /*2e00*/  ISETP.GT.U32.AND P5, PT, R0, R2, PT ;  /* 0x000000020000720c */ /* 0x000fca0003fa4070 */
[--C-:B------:R-:W-:Y:S01]  /*2e10*/  @!P1 IMAD.IADD R16, R16, 0x1, -R0.reuse ;  /* 0x0000000110109824 */ /* 0x100fe200078e0a00 */
[----:B------:R-:W-:Y:S01]  /*2e20*/  ISETP.GE.AND P1, PT, R12, RZ, PT ;  /* 0x000000ff0c00720c */ /* 0x000fe20003f26270 */
[--C-:B------:R-:W-:Y:S01]  /*2e30*/  @!P2 IMAD.IADD R14, R14, 0x1, -R0.reuse ;  /* 0x000000010e0ea824 */ /* 0x100fe200078e0a00 */
[----:B------:R-:W-:Y:S01]  /*2e40*/  ISETP.GE.AND P2, PT, R13, RZ, PT ;  /* 0x000000ff0d00720c */ /* 0x000fe20003f46270 */
[----:B------:R-:W-:Y:S02]  /*2e50*/  @!P3 IMAD.MOV R15, RZ, RZ, -R15 ;  /* 0x000000ffff0fb224 */ /* 0x000fe400078e0a0f */
[--C-:B------:R-:W-:Y:S02]  /*2e60*/  @!P4 IMAD.IADD R11, R11, 0x1, -R0.reuse ;  /* 0x000000010b0bc824 */ /* 0x100fe400078e0a00 */
[----:B------:R-:W-:Y:S02]  /*2e70*/  @!P5 IMAD.IADD R2, R2, 0x1, -R0 ;  /* 0x000000010202d824 */ /* 0x000fe400078e0a00 */
[----:B------:R-:W-:Y:S01]  /*2e80*/  @!P0 IMAD.MOV R16, RZ, RZ, -R16 ;  /* 0x000000ffff108224 */ /* 0x000fe200078e0a10 */
[----:B------:R-:W-:Y:S03]  /*2e90*/  STL [R1+0x30], R17 ;  /* 0x0000301101007387 */ /* 0x000fe60000100800 */
[----:B------:R-:W-:Y:S01]  /*2ea0*/  @!P1 IMAD.MOV R14, RZ, RZ, -R14 ;  /* 0x000000ffff0e9224 */ /* 0x000fe200078e0a0e */
[----:B------:R-:W-:Y:S01]  /*2eb0*/  STL [R1+0x2c], R16 ;  /* 0x00002c1001007387 */ /* 0x000fe20000100800 */
[----:B0-----:R-:W-:-:S03]  /*2ec0*/  IABS R7, R28 ;  /* 0x0000001c00077213 */ /* 0x001fc60000000000 */
[----:B------:R-:W-:Y:S04]  /*2ed0*/  STL [R1+0x28], R15 ;  /* 0x0000280f01007387 */ /* 0x000fe80000100800 */
[----:B------:R-:W-:Y:S01]  /*2ee0*/  STL [R1+0x24], R14 ;  /* 0x0000240e01007387 */ /* 0x000fe20000100800 */
[----:B------:R-:W-:Y:S01]  /*2ef0*/  ISETP.GT.U32.AND P0, PT, R0, R8, PT ;  /* 0x000000080000720c */ /* 0x000fe20003f04070 */
[----:B------:R-:W-:-:S04]  /*2f00*/  IMAD.HI.U32 R12, R24, R7, RZ ;  /* 0x00000007180c7227 */ /* 0x000fc800078e00ff */
[----:B------:R-:W-:-:S04]  /*2f10*/  IMAD.MOV R12, RZ, RZ, -R12 ;  /* 0x000000ffff0c7224 */ /* 0x000fc800078e0a0c */
[----:B------:R-:W-:-:S04]  /*2f20*/  IMAD R7, R0, R12, R7 ;  /* 0x0000000c00077224 */ /* 0x000fc800078e0207 */
[----:B------:R-:W-:Y:S01]  /*2f30*/  @!P0 IMAD.IADD R8, R8, 0x1, -R0 ;  /* 0x0000000108088824 */ /* 0x000fe200078e0a00 */
[----:B------:R-:W-:Y:S02]  /*2f40*/  ISETP.GT.U32.AND P0, PT, R0, R7, PT ;  /* 0x000000070000720c */ /* 0x000fe40003f04070 */
[----:B------:R-:W-:-:S11]  /*2f50*/  ISETP.GE.AND P1, PT, R29, RZ, PT ;  /* 0x000000ff1d00720c */ /* 0x000fd60003f26270 */
[----:B------:R-:W-:Y:S02]  /*2f60*/  @!P0 IMAD.IADD R7, R7, 0x1, -R0 ;  /* 0x0000000107078824 */ /* 0x000fe400078e0a00 */
[----:B------:R-:W-:Y:S02]  /*2f70*/  @!P6 IMAD.MOV R8, RZ, RZ, -R8 ;  /* 0x000000ffff08e224 */ /* 0x000fe400078e0a08 */
[----:B------:R-:W-:Y:S01]  /*2f80*/  @!P1 IMAD.MOV R2, RZ, RZ, -R2 ;  /* 0x000000ffff029224 */ /* 0x000fe200078e0a02 */
[----:B------:R-:W-:Y:S02]  /*2f90*/  IABS R4, R22 ;  /* 0x0000001600047213 */ /* 0x000fe40000000000 */
[----:B--2---:R-:W-:-:S05]  /*2fa0*/  IABS R9, R3 ;  /* 0x0000000300097213 */ /* 0x004fca0000000000 */
[----:B-1----:R-:W-:-:S04]  /*2fb0*/  IMAD.HI.U32 R6, R24, R9, RZ ;  /* 0x0000000918067227 */ /* 0x002fc800078e00ff */
[----:B------:R-:W-:-:S04]  /*2fc0*/  IMAD.MOV R6, RZ, RZ, -R6 ;  /* 0x000000ffff067224 */ /* 0x000fc800078e0a06 */
[----:B------:R-:W-:-:S05]  /*2fd0*/  IMAD R9, R0, R6, R9 ;  /* 0x0000000600097224 */ /* 0x000fca00078e0209 */
[----:B------:R-:W-:Y:S02]  /*2fe0*/  ISETP.GT.U32.AND P3, PT, R0, R9, PT ;  /* 0x000000090000720c */ /* 0x000fe40003f64070 */
[----:B------:R-:W-:Y:S01]  /*2ff0*/  ISETP.GE.AND P5, PT, R3, RZ, PT ;  /* 0x000000ff0300720c */ /* 0x000fe20003fa6270 */
[----:B------:R-:W-:-:S04]  /*3000*/  IMAD.MOV.U32 R3, RZ, RZ, R11 ;  /* 0x000000ffff037224 */ /* 0x000fc800078e000b */
[----:B------:R-:W-:Y:S01]  /*3010*/  @!P2 IMAD.MOV R3, RZ, RZ, -R3 ;  /* 0x000000ffff03a224 */ /* 0x000fe200078e0a03 */
[----:B------:R-:W-:-:S05]  /*3020*/  IABS R10, R18 ;  /* 0x00000012000a7213 */ /* 0x000fca0000000000 */
[----:B------:R-:W-:Y:S01]  /*3030*/  @!P3 IMAD.IADD R9, R9, 0x1, -R0 ;  /* 0x000000010909b824 */ /* 0x000fe200078e0a00 */
[----:B------:R-:W-:Y:S01]  /*3040*/  ISETP.GE.AND P3, PT, R18, RZ, PT ;  /* 0x000000ff1200720c */ /* 0x000fe20003f66270 */
[----:B------:R-:W-:Y:S01]  /*3050*/  IMAD.MOV.U32 R18, RZ, RZ, R20 ;  /* 0x000000ffff127224 */ /* 0x000fe200078e0014 */
[----:B------:R0:W-:Y:S04]  /*3060*/  STL [R1+0x20], R3 ;  /* 0x0000200301007387 */ /* 0x0001e80000100800 */
[----:B------:R-:W2:Y:S01]  /*3070*/  LDL.LU R20, [R1+0x144] ;  /* 0x0001440001147983 */ /* 0x000ea20000300800 */
[----:B0-----:R-:W-:-:S03]  /*3080*/  IMAD.MOV.U32 R3, RZ, RZ, R21 ;  /* 0x000000ffff037224 */ /* 0x001fc600078e0015 */
[----:B------:R-:W4:Y:S01]  /*3090*/  LDL.LU R21, [R1+0x148] ;  /* 0x0001480001157983 */ /* 0x000f220000300800 */
[----:B------:R-:W-:-:S03]  /*30a0*/  ISETP.GT.U32.AND P2, PT, R0, R7, PT ;  /* 0x000000070000720c */ /* 0x000fc60003f44070 */
[----:B------:R0:W-:Y:S04]  /*30b0*/  STL [R1+0x1c], R8 ;  /* 0x00001c0801007387 */ /* 0x0001e80000100800 */
[----:B------:R1:W-:Y:S06]  /*30c0*/  STL [R1+0x60], R2 ;  /* 0x0000600201007387 */ /* 0x0003ec0000100800 */
[----:B------:R-:W-:Y:S01]  /*30d0*/  @!P2 IMAD.IADD R7, R7, 0x1, -R0 ;  /* 0x000000010707a824 */ /* 0x000fe200078e0a00 */
[----:B------:R-:W-:Y:S01]  /*30e0*/  ISETP.GE.AND P2, PT, R22, RZ, PT ;  /* 0x000000ff1600720c */ /* 0x000fe20003f46270 */
[----:B------:R-:W-:-:S02]  /*30f0*/  IMAD.MOV.U32 R22, RZ, RZ, R27 ;  /* 0x000000ffff167224 */ /* 0x000fc400078e001b */
[----:B------:R-:W2:Y:S01]  /*3100*/  LDL.LU R27, [R1+0x14c] ;  /* 0x00014c00011b7983 */ /* 0x000ea20000300800 */
[----:B------:R-:W-:-:S04]  /*3110*/  IMAD.HI.U32 R13, R24, R10, RZ ;  /* 0x0000000a180d7227 */ /* 0x000fc800078e00ff */
[----:B------:R-:W-:Y:S01]  /*3120*/  IMAD.MOV R13, RZ, RZ, -R13 ;  /* 0x000000ffff0d7224 */ /* 0x000fe200078e0a0d */
[----:B------:R-:W-:-:S03]  /*3130*/  IABS R5, R25 ;  /* 0x0000001900057213 */ /* 0x000fc60000000000 */
[----:B------:R-:W-:Y:S02]  /*3140*/  IMAD R10, R0, R13, R10 ;  /* 0x0000000d000a7224 */ /* 0x000fe400078e020a */
[----:B------:R-:W-:-:S03]  /*3150*/  IMAD.HI.U32 R6, R24, R5, RZ ;  /* 0x0000000518067227 */ /* 0x000fc600078e00ff */
[----:B------:R-:W-:Y:S01]  /*3160*/  ISETP.GT.U32.AND P4, PT, R0, R10, PT ;  /* 0x0000000a0000720c */ /* 0x000fe20003f84070 */
[----:B------:R-:W-:-:S04]  /*3170*/  IMAD.MOV R6, RZ, RZ, -R6 ;  /* 0x000000ffff067224 */ /* 0x000fc800078e0a06 */
[----:B------:R-:W-:-:S05]  /*3180*/  IMAD R5, R0, R6, R5 ;  /* 0x0000000600057224 */ /* 0x000fca00078e0205 */
[----:B------:R-:W-:-:S03]  /*3190*/  ISETP.GT.U32.AND P6, PT, R0, R5, PT ;  /* 0x000000050000720c */ /* 0x000fc60003fc4070 */
[----:B------:R-:W-:Y:S01]  /*31a0*/  @!P4 IMAD.IADD R10, R10, 0x1, -R0 ;  /* 0x000000010a0ac824 */ /* 0x000fe200078e0a00 */
[----:B------:R-:W-:Y:S01]  /*31b0*/  ISETP.GT.U32.AND P4, PT, R0, R9, PT ;  /* 0x000000090000720c */ /* 0x000fe20003f84070 */
[----:B------:R-:W-:Y:S01]  /*31c0*/  IMAD.HI.U32 R12, R24, R4, RZ ;  /* 0x00000004180c7227 */ /* 0x000fe200078e00ff */
[----:B------:R-:W-:-:S03]  /*31d0*/  IABS R29, R23 ;  /* 0x00000017001d7213 */ /* 0x000fc60000000000 */
[----:B------:R-:W-:-:S04]  /*31e0*/  IMAD.MOV R12, RZ, RZ, -R12 ;  /* 0x000000ffff0c7224 */ /* 0x000fc800078e0a0c */
[----:B------:R-:W-:-:S04]  /*31f0*/  @!P6 IMAD.IADD R5, R5, 0x1, -R0 ;  /* 0x000000010505e824 */ /* 0x000fc800078e0a00 */
[----:B------:R-:W-:Y:S01]  /*3200*/  @!P4 IMAD.IADD R9, R9, 0x1, -R0 ;  /* 0x000000010909c824 */ /* 0x000fe200078e0a00 */
[----:B---3--:R-:W-:Y:S01]  /*3210*/  IABS R6, R26 ;  /* 0x0000001a00067213 */ /* 0x008fe20000000000 */
[----:B0-----:R-:W-:-:S04]  /*3220*/  IMAD.HI.U32 R8, R24, R29, RZ ;  /* 0x0000001d18087227 */ /* 0x001fc800078e00ff */
[----:B------:R-:W-:Y:S01]  /*3230*/  @!P5 IMAD.MOV R9, RZ, RZ, -R9 ;  /* 0x000000ffff09d224 */ /* 0x000fe200078e0a09 */
[C---:B------:R-:W-:Y:S01]  /*3240*/  ISETP.GT.U32.AND P5, PT, R0.reuse, R5, PT ;  /* 0x000000050000720c */ /* 0x040fe20003fa4070 */
[----:B------:R-:W-:Y:S02]  /*3250*/  IMAD R4, R0, R12, R4 ;  /* 0x0000000c00047224 */ /* 0x000fe400078e0204 */
[----:B------:R-:W-:Y:S02]  /*3260*/  IMAD.MOV R8, RZ, RZ, -R8 ;  /* 0x000000ffff087224 */ /* 0x000fe400078e0a08 */
[----:B-1----:R-:W-:Y:S01]  /*3270*/  IMAD.HI.U32 R2, R24, R6, RZ ;  /* 0x0000000618027227 */ /* 0x002fe200078e00ff */
[----:B------:R-:W-:-:S03]  /*3280*/  ISETP.GT.U32.AND P4, PT, R0, R4, PT ;  /* 0x000000040000720c */ /* 0x000fc60003f84070 */
[C---:B------:R-:W-:Y:S01]  /*3290*/  IMAD R29, R0.reuse, R8, R29 ;  /* 0x00000008001d7224 */ /* 0x040fe200078e021d */
[----:B------:R-:W-:Y:S01]  /*32a0*/  IABS R8, R3 ;  /* 0x0000000300087213 */ /* 0x000fe20000000000 */
[----:B------:R-:W-:Y:S02]  /*32b0*/  IMAD.MOV R2, RZ, RZ, -R2 ;  /* 0x000000ffff027224 */ /* 0x000fe400078e0a02 */
[----:B------:R-:W-:Y:S01]  /*32c0*/  @!P5 IMAD.IADD R5, R5, 0x1, -R0 ;  /* 0x000000010505d824 */ /* 0x000fe200078e0a00 */
[C---:B------:R-:W-:Y:S01]  /*32d0*/  ISETP.GT.U32.AND P5, PT, R0.reuse, R29, PT ;  /* 0x0000001d0000720c */ /* 0x040fe20003fa4070 */
[----:B------:R-:W-:Y:S02]  /*32e0*/  IMAD R6, R0, R2, R6 ;  /* 0x0000000200067224 */ /* 0x000fe400078e0206 */
[----:B------:R-:W-:-:S04]  /*32f0*/  IMAD.HI.U32 R2, R24, R8, RZ ;  /* 0x0000000818027227 */ /* 0x000fc800078e00ff */
[----:B------:R-:W-:Y:S02]  /*3300*/  IMAD.MOV R2, RZ, RZ, -R2 ;  /* 0x000000ffff027224 */ /* 0x000fe400078e0a02 */
[----:B------:R-:W-:Y:S02]  /*3310*/  @!P4 IMAD.IADD R4, R4, 0x1, -R0 ;  /* 0x000000010404c824 */ /* 0x000fe400078e0a00 */
[C---:B------:R-:W-:Y:S02]  /*3320*/  IMAD R8, R0.reuse, R2, R8 ;  /* 0x0000000200087224 */ /* 0x040fe400078e0208 */
[----:B------:R-:W-:Y:S01]  /*3330*/  @!P5 IMAD.IADD R29, R29, 0x1, -R0 ;  /* 0x000000011d1dd824 */ /* 0x000fe200078e0a00 */
[C---:B------:R-:W-:Y:S02]  /*3340*/  ISETP.GT.U32.AND P4, PT, R0.reuse, R4, PT ;  /* 0x000000040000720c */ /* 0x040fe40003f84070 */
[C---:B------:R-:W-:Y:S02]  /*3350*/  ISETP.GT.U32.AND P5, PT, R0.reuse, R8, PT ;  /* 0x000000080000720c */ /* 0x040fe40003fa4070 */
[----:B------:R-:W-:-:S02]  /*3360*/  ISETP.GT.U32.AND P0, PT, R0, R10, PT ;  /* 0x0000000a0000720c */ /* 0x000fc40003f04070 */
[----:B------:R-:W-:-:S07]  /*3370*/  ISETP.GE.AND P1, PT, R28, RZ, PT ;  /* 0x000000ff1c00720c */ /* 0x000fce0003f26270 */
[--C-:B------:R-:W-:Y:S01]  /*3380*/  @!P4 IMAD.IADD R4, R4, 0x1, -R0.reuse ;  /* 0x000000010404c824 */ /* 0x100fe200078e0a00 */
[----:B------:R-:W-:Y:S01]  /*3390*/  ISETP.GT.U32.AND P4, PT, R0, R6, PT ;  /* 0x000000060000720c */ /* 0x000fe20003f84070 */
[--C-:B------:R-:W-:Y:S01]  /*33a0*/  @!P5 IMAD.IADD R8, R8, 0x1, -R0.reuse ;  /* 0x000000010808d824 */ /* 0x100fe200078e0a00 */
[----:B------:R-:W-:Y:S01]  /*33b0*/  ISETP.GE.AND P6, PT, R23, RZ, PT ;  /* 0x000000ff1700720c */ /* 0x000fe20003fc6270 */
[----:B------:R0:W-:Y:S03]  /*33c0*/  STL [R1+0x58], R9 ;  /* 0x0000580901007387 */ /* 0x0001e60000100800 */
[----:B------:R-:W-:Y:S01]  /*33d0*/  ISETP.GT.U32.AND P5, PT, R0, R8, PT ;  /* 0x000000080000720c */ /* 0x000fe20003fa4070 */
[----:B------:R-:W3:Y:S01]  /*33e0*/  LDL.LU R23, [R1+0x154] ;  /* 0x0001540001177983 */ /* 0x000ee20000300800 */
[----:B------:R-:W-:Y:S02]  /*33f0*/  @!P0 IMAD.IADD R10, R10, 0x1, -R0 ;  /* 0x000000010a0a8824 */ /* 0x000fe400078e0a00 */
[----:B------:R-:W-:-:S03]  /*3400*/  @!P1 IMAD.MOV R7, RZ, RZ, -R7 ;  /* 0x000000ffff079224 */ /* 0x000fc600078e0a07 */
[----:B------:R-:W-:Y:S02]  /*3410*/  @!P4 IMAD.IADD R6, R6, 0x1, -R0 ;  /* 0x000000010606c824 */ /* 0x000fe400078e0a00 */
[----:B------:R-:W-:-:S03]  /*3420*/  @!P3 IMAD.MOV R10, RZ, RZ, -R10 ;  /* 0x000000ffff0ab224 */ /* 0x000fc600078e0a0a */
[----:B------:R-:W-:Y:S01]  /*3430*/  ISETP.GT.U32.AND P1, PT, R0, R6, PT ;  /* 0x000000060000720c */ /* 0x000fe20003f24070 */
[----:B------:R-:W-:Y:S01]  /*3440*/  @!P5 IMAD.IADD R8, R8, 0x1, -R0 ;  /* 0x000000010808d824 */ /* 0x000fe200078e0a00 */
[----:B------:R-:W-:Y:S01]  /*3450*/  STL [R1+0x18], R10 ;  /* 0x0000180a01007387 */ /* 0x000fe20000100800 */
[----:B------:R-:W-:-:S03]  /*3460*/  ISETP.GE.AND P4, PT, R26, RZ, PT ;  /* 0x000000ff1a00720c */ /* 0x000fc60003f86270 */
[----:B------:R-:W-:Y:S04]  /*3470*/  STL [R1+0x14], R7 ;  /* 0x0000140701007387 */ /* 0x000fe80000100800 */
[----:B------:R-:W3:Y:S01]  /*3480*/  LDL.LU R26, [R1+0x158] ;  /* 0x00015800011a7983 */ /* 0x000ee20000300800 */
[----:B------:R-:W-:Y:S02]  /*3490*/  ISETP.GT.U32.AND P3, PT, R0, R29, PT ;  /* 0x0000001d0000720c */ /* 0x000fe40003f64070 */
[----:B------:R-:W-:Y:S01]  /*34a0*/  ISETP.GE.AND P0, PT, R25, RZ, PT ;  /* 0x000000ff1900720c */ /* 0x000fe20003f06270 */
[----:B------:R-:W-:Y:S01]  /*34b0*/  @!P1 IMAD.IADD R6, R6, 0x1, -R0 ;  /* 0x0000000106069824 */ /* 0x000fe200078e0a00 */
[----:B------:R-:W-:Y:S02]  /*34c0*/  ISETP.GE.AND P1, PT, R3, RZ, PT ;  /* 0x000000ff0300720c */ /* 0x000fe40003f26270 */
[----:B------:R-:W-:Y:S01]  /*34d0*/  IABS R11, R19 ;  /* 0x00000013000b7213 */ /* 0x000fe20000000000 */
[----:B------:R-:W-:-:S02]  /*34e0*/  @!P4 IMAD.MOV R6, RZ, RZ, -R6 ;  /* 0x000000ffff06c224 */ /* 0x000fc400078e0a06 */
[----:B------:R-:W-:-:S04]  /*34f0*/  @!P2 IMAD.MOV R4, RZ, RZ, -R4 ;  /* 0x000000ffff04a224 */ /* 0x000fc800078e0a04 */
[----:B------:R-:W-:Y:S02]  /*3500*/  @!P3 IMAD.IADD R29, R29, 0x1, -R0 ;  /* 0x000000011d1db824 */ /* 0x000fe400078e0a00 */
[----:B------:R-:W-:Y:S02]  /*3510*/  @!P0 IMAD.MOV R5, RZ, RZ, -R5 ;  /* 0x000000ffff058224 */ /* 0x000fe400078e0a05 */
[----:B------:R-:W-:-:S04]  /*3520*/  IMAD.HI.U32 R15, R24, R11, RZ ;  /* 0x0000000b180f7227 */ /* 0x000fc800078e00ff */
[----:B------:R-:W-:Y:S01]  /*3530*/  @!P6 IMAD.MOV R29, RZ, RZ, -R29 ;  /* 0x000000ffff1de224 */ /* 0x000fe200078e0a1d */
[----:B------:R-:W-:Y:S01]  /*3540*/  STL [R1+0x10], R5 ;  /* 0x0000100501007387 */ /* 0x000fe20000100800 */
[----:B------:R-:W-:Y:S02]  /*3550*/  @!P1 IMAD.MOV R8, RZ, RZ, -R8 ;  /* 0x000000ffff089224 */ /* 0x000fe400078e0a08 */
[----:B------:R-:W-:Y:S01]  /*3560*/  IMAD.MOV R15, RZ, RZ, -R15 ;  /* 0x000000ffff0f7224 */ /* 0x000fe200078e0a0f */
[----:B------:R1:W-:Y:S04]  /*3570*/  STL [R1+0xc], R4 ;  /* 0x00000c0401007387 */ /* 0x0003e80000100800 */
[----:B------:R-:W-:Y:S01]  /*3580*/  STL [R1+0xb18], R29 ;  /* 0x000b181d01007387 */ /* 0x000fe20000100800 */
[----:B------:R-:W-:-:S03]  /*3590*/  IMAD R11, R0, R15, R11 ;  /* 0x0000000f000b7224 */ /* 0x000fc600078e020b */
[----:B------:R-:W-:Y:S04]  /*35a0*/  STL [R1+0xb1c], R6 ;  /* 0x000b1c0601007387 */ /* 0x000fe80000100800 */
[----:B------:R-:W-:Y:S04]  /*35b0*/  STL [R1+0xb20], R8 ;  /* 0x000b200801007387 */ /* 0x000fe80000100800 */
[----:B------:R-:W3:Y:S04]  /*35c0*/  LDL.LU R25, [R1+0x15c] ;  /* 0x00015c0001197983 */ /* 0x000ee80000300800 */
[----:B------:R-:W3:Y:S01]  /*35d0*/  LDL.LU R3, [R1+0x160] ;  /* 0x0001600001037983 */ /* 0x000ee20000300800 */
[----:B----4-:R-:W-:-:S05]  /*35e0*/  IABS R14, R21 ;  /* 0x00000015000e7213 */ /* 0x010fca0000000000 */
[----:B------:R-:W-:-:S04]  /*35f0*/  IMAD.HI.U32 R2, R24, R14, RZ ;  /* 0x0000000e18027227 */ /* 0x000fc800078e00ff */
[----:B------:R-:W-:-:S04]  /*3600*/  IMAD.MOV R2, RZ, RZ, -R2 ;  /* 0x000000ffff027224 */ /* 0x000fc800078e0a02 */
[----:B------:R-:W-:-:S05]  /*3610*/  IMAD R14, R0, R2, R14 ;  /* 0x00000002000e7224 */ /* 0x000fca00078e020e */
[----:B------:R-:W-:-:S13]  /*3620*/  ISETP.GT.U32.AND P5, PT, R0, R14, PT ;  /* 0x0000000e0000720c */ /* 0x000fda0003fa4070 */
[----:B------:R-:W-:-:S05]  /*3630*/  @!P5 IMAD.IADD R14, R14, 0x1, -R0 ;  /* 0x000000010e0ed824 */ /* 0x000fca00078e0a00 */
[----:B------:R-:W-:Y:S02]  /*3640*/  ISETP.GT.U32.AND P4, PT, R0, R14, PT ;  /* 0x0000000e0000720c */ /* 0x000fe40003f84070 */
[----:B--2---:R-:W-:-:S11]  /*3650*/  IABS R15, R27 ;  /* 0x0000001b000f7213 */ /* 0x004fd60000000000 */
[----:B------:R-:W-:Y:S01]  /*3660*/  @!P4 IMAD.IADD R14, R14, 0x1, -R0 ;  /* 0x000000010e0ec824 */ /* 0x000fe200078e0a00 */
[----:B------:R-:W-:Y:S02]  /*3670*/  ISETP.GE.AND P4, PT, R27, RZ, PT ;  /* 0x000000ff1b00720c */ /* 0x000fe40003f86270 */
[----:B------:R-:W2:Y:S01]  /*3680*/  LDL.LU R27, [R1+0x164] ;  /* 0x00016400011b7983 */ /* 0x000ea20000300800 */
[----:B0-----:R-:W-:Y:S02]  /*3690*/  IABS R9, R18 ;  /* 0x0000001200097213 */ /* 0x001fe40000000000 */
[----:B------:R-:W-:-:S03]  /*36a0*/  IABS R12, R20 ;  /* 0x00000014000c7213 */ /* 0x000fc60000000000 */
[----:B------:R-:W-:-:S04]  /*36b0*/  IMAD.HI.U32 R16, R24, R9, RZ ;  /* 0x0000000918107227 */ /* 0x000fc800078e00ff */
[----:B------:R-:W-:-:S04]  /*36c0*/  IMAD.HI.U32 R13, R24, R12, RZ ;  /* 0x0000000c180d7227 */ /* 0x000fc800078e00ff */
[----:B------:R-:W-:Y:S02]  /*36d0*/  IMAD.MOV R16, RZ, RZ, -R16 ;  /* 0x000000ffff107224 */ /* 0x000fe400078e0a10 */
[----:B------:R-:W-:Y:S02]  /*36e0*/  IMAD.MOV R13, RZ, RZ, -R13 ;  /* 0x000000ffff0d7224 */ /* 0x000fe400078e0a0d */
[C---:B------:R-:W-:Y:S02]  /*36f0*/  IMAD R9, R0.reuse, R16, R9 ;  /* 0x0000001000097224 */ /* 0x040fe400078e0209 */
[----:B------:R-:W-:-:S03]  /*3700*/  IMAD R12, R0, R13, R12 ;  /* 0x0000000d000c7224 */ /* 0x000fc600078e020c */
[C---:B------:R-:W-:Y:S02]  /*3710*/  ISETP.GT.U32.AND P0, PT, R0.reuse, R9, PT ;  /* 0x000000090000720c */ /* 0x040fe40003f04070 */
[C---:B------:R-:W-:Y:S02]  /*3720*/  ISETP.GT.U32.AND P3, PT, R0.reuse, R12, PT ;  /* 0x0000000c0000720c */ /* 0x040fe40003f64070 */
[----:B------:R-:W-:Y:S02]  /*3730*/  ISETP.GT.U32.AND P2, PT, R0, R11, PT ;  /* 0x0000000b0000720c */ /* 0x000fe40003f44070 */
[----:B------:R-:W-:-:S07]  /*3740*/  IABS R2, R22 ;  /* 0x0000001600027213 */ /* 0x000fce0000000000 */
[--C-:B------:R-:W-:Y:S02]  /*3750*/  @!P0 IMAD.IADD R9, R9, 0x1, -R0.reuse ;  /* 0x0000000109098824 */ /* 0x100fe400078e0a00 */
[--C-:B------:R-:W-:Y:S02]  /*3760*/  @!P3 IMAD.IADD R12, R12, 0x1, -R0.reuse ;  /* 0x000000010c0cb824 */ /* 0x100fe400078e0a00 */
[----:B------:R-:W-:Y:S01]  /*3770*/  @!P2 IMAD.IADD R11, R11, 0x1, -R0 ;  /* 0x000000010b0ba824 */ /* 0x000fe200078e0a00 */
[C---:B------:R-:W-:Y:S02]  /*3780*/  ISETP.GT.U32.AND P3, PT, R0.reuse, R9, PT ;  /* 0x000000090000720c */ /* 0x040fe40003f64070 */
[----:B------:R-:W-:Y:S01]  /*3790*/  ISETP.GT.U32.AND P6, PT, R0, R12, PT ;  /* 0x0000000c0000720c */ /* 0x000fe20003fc4070 */
[----:B------:R-:W-:Y:S01]  /*37a0*/  IMAD.HI.U32 R17, R24, R2, RZ ;  /* 0x0000000218117227 */ /* 0x000fe200078e00ff */
[----:B------:R-:W-:-:S03]  /*37b0*/  ISETP.GT.U32.AND P5, PT, R0, R11, PT ;  /* 0x0000000b0000720c */ /* 0x000fc60003fa4070 */
[----:B-1----:R-:W-:Y:S01]  /*37c0*/  IMAD.HI.U32 R4, R24, R15, RZ ;  /* 0x0000000f18047227 */ /* 0x002fe200078e00ff */
[----:B------:R-:W-:-:S03]  /*37d0*/  ISETP.GE.AND P0, PT, R18, RZ, PT ;  /* 0x000000ff1200720c */ /* 0x000fc60003f06270 */
[----:B------:R-:W-:Y:S01]  /*37e0*/  IMAD.MOV R17, RZ, RZ, -R17 ;  /* 0x000000ffff117224 */ /* 0x000fe200078e0a11 */
[----:B------:R-:W-:Y:S01]  /*37f0*/  ISETP.GE.AND P2, PT, R19, RZ, PT ;  /* 0x000000ff1300720c */ /* 0x000fe20003f46270 */
[----:B------:R-:W-:Y:S02]  /*3800*/  IMAD.MOV R4, RZ, RZ, -R4 ;  /* 0x000000ffff047224 */ /* 0x000fe400078e0a04 */
[----:B------:R-:W-:Y:S01]  /*3810*/  @!P3 IMAD.IADD R9, R9, 0x1, -R0 ;  /* 0x000000010909b824 */ /* 0x000fe200078e0a00 */
[----:B------:R-:W-:Y:S01]  /*3820*/  ISETP.GE.AND P3, PT, R20, RZ, PT ;  /* 0x000000ff1400720c */ /* 0x000fe20003f66270 */
[----:B------:R-:W-:Y:S02]  /*3830*/  IMAD R17, R0, R17, R2 ;  /* 0x0000001100117224 */ /* 0x000fe400078e0202 */
[----:B------:R-:W-:Y:S01]  /*3840*/  @!P6 IMAD.IADD R12, R12, 0x1, -R0 ;  /* 0x000000010c0ce824 */ /* 0x000fe200078e0a00 */
[----:B------:R-:W-:Y:S01]  /*3850*/  ISETP.GE.AND P6, PT, R21, RZ, PT ;  /* 0x000000ff1500720c */ /* 0x000fe20003fc6270 */
[----:B------:R-:W-:-:S02]  /*3860*/  IMAD R15, R0, R4, R15 ;  /* 0x00000004000f7224 */ /* 0x000fc400078e020f */
[----:B------:R-:W-:Y:S01]  /*3870*/  @!P5 IMAD.IADD R11, R11, 0x1, -R0 ;  /* 0x000000010b0bd824 */ /* 0x000fe200078e0a00 */
[C---:B------:R-:W-:Y:S02]  /*3880*/  ISETP.GT.U32.AND P5, PT, R0.reuse, R17, PT ;  /* 0x000000110000720c */ /* 0x040fe40003fa4070 */
[----:B---3--:R-:W-:Y:S02]  /*3890*/  IABS R18, R23 ;  /* 0x0000001700127213 */ /* 0x008fe40000000000 */
[----:B------:R-:W-:Y:S01]  /*38a0*/  ISETP.GT.U32.AND P1, PT, R0, R15, PT ;  /* 0x0000000f0000720c */ /* 0x000fe20003f24070 */
[----:B------:R-:W-:Y:S02]  /*38b0*/  @!P0 IMAD.MOV R9, RZ, RZ, -R9 ;  /* 0x000000ffff098224 */ /* 0x000fe400078e0a09 */
[----:B------:R-:W-:Y:S02]  /*38c0*/  @!P2 IMAD.MOV R11, RZ, RZ, -R11 ;  /* 0x000000ffff0ba224 */ /* 0x000fe400078e0a0b */
[----:B------:R-:W-:Y:S01]  /*38d0*/  IMAD.HI.U32 R4, R24, R18, RZ ;  /* 0x0000001218047227 */ /* 0x000fe200078e00ff */
[----:B------:R-:W-:Y:S03]  /*38e0*/  STL [R1+0xb24], R9 ;  /* 0x000b240901007387 */ /* 0x000fe60000100800 */
[----:B------:R-:W-:-:S02]  /*38f0*/  @!P3 IMAD.MOV R12, RZ, RZ, -R12 ;  /* 0x000000ffff0cb224 */ /* 0x000fc400078e0a0c */
[----:B------:R-:W-:Y:S01]  /*3900*/  @!P6 IMAD.MOV R14, RZ, RZ, -R14 ;  /* 0x000000ffff0ee224 */ /* 0x000fe200078e0a0e */
[----:B------:R-:W-:Y:S01]  /*3910*/  STL [R1+0xb28], R11 ;  /* 0x000b280b01007387 */ /* 0x000fe20000100800 */
[----:B------:R-:W-:Y:S02]  /*3920*/  IMAD.MOV R4, RZ, RZ, -R4 ;  /* 0x000000ffff047224 */ /* 0x000fe400078e0a04 */
[--C-:B------:R-:W-:Y:S01]  /*3930*/  @!P5 IMAD.IADD R17, R17, 0x1, -R0.reuse ;  /* 0x000000011111d824 */ /* 0x100fe200078e0a00 */
[----:B------:R-:W-:Y:S01]  /*3940*/  STL [R1+0xb2c], R12 ;  /* 0x000b2c0c01007387 */ /* 0x000fe20000100800 */
[----:B------:R-:W-:Y:S01]  /*3950*/  ISETP.GE.AND P5, PT, R23, RZ, PT ;  /* 0x000000ff1700720c */ /* 0x000fe20003fa6270 */
[----:B------:R-:W-:Y:S01]  /*3960*/  @!P1 IMAD.IADD R15, R15, 0x1, -R0 ;  /* 0x000000010f0f9824 */ /* 0x000fe200078e0a00 */
[----:B------:R-:W-:Y:S01]  /*3970*/  IABS R19, R26 ;  /* 0x0000001a00137213 */ /* 0x000fe20000000000 */
[----:B------:R-:W-:Y:S01]  /*3980*/  STL [R1+0xb30], R14 ;  /* 0x000b300e01007387 */ /* 0x000fe20000100800 */
[----:B------:R-:W-:Y:S01]  /*3990*/  ISETP.GE.AND P6, PT, R26, RZ, PT ;  /* 0x000000ff1a00720c */ /* 0x000fe20003fc6270 */
[----:B------:R-:W-:-:S02]  /*39a0*/  IMAD R18, R0, R4, R18 ;  /* 0x0000000400127224 */ /* 0x000fc400078e0212 */
[----:B------:R-:W3:Y:S04]  /*39b0*/  LDL R23, [R1+0x16c] ;  /* 0x00016c0001177983 */ /* 0x000ee80000100800 */
[----:B------:R-:W4:Y:S01]  /*39c0*/  LDL.LU R26, [R1+0x168] ;  /* 0x00016800011a7983 */ /* 0x000f220000300800 */
[C---:B------:R-:W-:Y:S02]  /*39d0*/  ISETP.GT.U32.AND P0, PT, R0.reuse, R15, PT ;  /* 0x0000000f0000720c */ /* 0x040fe40003f04070 */
[C---:B------:R-:W-:Y:S02]  /*39e0*/  ISETP.GT.U32.AND P3, PT, R0.reuse, R18, PT ;  /* 0x000000120000720c */ /* 0x040fe40003f64070 */
[----:B------:R-:W-:Y:S02]  /*39f0*/  ISETP.GT.U32.AND P2, PT, R0, R17, PT ;  /* 0x000000110000720c */ /* 0x000fe40003f44070 */
[----:B------:R-:W-:Y:S01]  /*3a00*/  ISETP.GE.AND P1, PT, R22, RZ, PT ;  /* 0x000000ff1600720c */ /* 0x000fe20003f26270 */
[----:B------:R-:W-:-:S06]  /*3a10*/  IMAD.HI.U32 R2, R24, R19, RZ ;  /* 0x0000001318027227 */ /* 0x000fcc00078e00ff */
[--C-:B------:R-:W-:Y:S02]  /*3a20*/  @!P0 IMAD.IADD R15, R15, 0x1, -R0.reuse ;  /* 0x000000010f0f8824 */ /* 0x100fe400078e0a00 */
[--C-:B------:R-:W-:Y:S02]  /*3a30*/  @!P3 IMAD.IADD R18, R18, 0x1, -R0.reuse ;  /* 0x000000011212b824 */ /* 0x100fe400078e0a00 */
[----:B------:R-:W-:Y:S02]  /*3a40*/  @!P2 IMAD.IADD R17, R17, 0x1, -R0 ;  /* 0x000000011111a824 */ /* 0x000fe400078e0a00 */
[----:B------:R-:W-:Y:S01]  /*3a50*/  @!P4 IMAD.MOV R15, RZ, RZ, -R15 ;  /* 0x000000ffff0fc224 */ /* 0x000fe200078e0a0f */
[C---:B------:R-:W-:Y:S01]  /*3a60*/  ISETP.GT.U32.AND P4, PT, R0.reuse, R18, PT ;  /* 0x000000120000720c */ /* 0x040fe20003f84070 */
[----:B------:R-:W-:Y:S02]  /*3a70*/  @!P1 IMAD.MOV R17, RZ, RZ, -R17 ;  /* 0x000000ffff119224 */ /* 0x000fe400078e0a11 */
[----:B------:R-:W-:Y:S01]  /*3a80*/  IMAD.MOV R2, RZ, RZ, -R2 ;  /* 0x000000ffff027224 */ /* 0x000fe200078e0a02 */
[----:B------:R-:W-:Y:S04]  /*3a90*/  STL [R1+0xb34], R15 ;  /* 0x000b340f01007387 */ /* 0x000fe80000100800 */
[----:B------:R0:W-:Y:S01]  /*3aa0*/  STL [R1+0xb38], R17 ;  /* 0x000b381101007387 */ /* 0x0001e20000100800 */
[----:B------:R-:W-:-:S04]  /*3ab0*/  IMAD R19, R0, R2, R19 ;  /* 0x0000000200137224 */ /* 0x000fc800078e0213 */
[----:B------:R-:W-:Y:S01]  /*3ac0*/  @!P4 IMAD.IADD R18, R18, 0x1, -R0 ;  /* 0x000000011212c824 */ /* 0x000fe200078e0a00 */
[----:B------:R-:W-:-:S03]  /*3ad0*/  ISETP.GT.U32.AND P0, PT, R0, R19, PT ;  /* 0x000000130000720c */ /* 0x000fc60003f04070 */
[----:B------:R-:W-:-:S10]  /*3ae0*/  @!P5 IMAD.MOV R18, RZ, RZ, -R18 ;  /* 0x000000ffff12d224 */ /* 0x000fd400078e0a12 */
[----:B------:R-:W-:-:S05]  /*3af0*/  @!P0 IMAD.IADD R19, R19, 0x1, -R0 ;  /* 0x0000000113138824 */ /* 0x000fca00078e0a00 */
[----:B------:R-:W-:-:S13]  /*3b00*/  ISETP.GT.U32.AND P0, PT, R0, R19, PT ;  /* 0x000000130000720c */ /* 0x000fda0003f04070 */
[----:B------:R-:W-:-:S04]  /*3b10*/  @!P0 IMAD.IADD R19, R19, 0x1, -R0 ;  /* 0x0000000113138824 */ /* 0x000fc800078e0a00 */
[----:B------:R-:W-:Y:S01]  /*3b20*/  @!P6 IMAD.MOV R19, RZ, RZ, -R19 ;  /* 0x000000ffff13e224 */ /* 0x000fe200078e0a13 */
[----:B--2---:R-:W-:Y:S02]  /*3b30*/  IABS R22, R27 ;  /* 0x0000001b00167213 */ /* 0x004fe40000000000 */
[----:B------:R-:W-:Y:S02]  /*3b40*/  ISETP.GE.AND P1, PT, R27, RZ, PT ;  /* 0x000000ff1b00720c */ /* 0x000fe40003f26270 */
[----:B------:R-:W2:Y:S04]  /*3b50*/  LDL R27, [R1+0x170] ;  /* 0x00017000011b7983 */ /* 0x000ea80000100800 */
[----:B0-----:R-:W2:Y:S04]  /*3b60*/  LDL.LU R17, [R1+0x174] ;  /* 0x0001740001117983 */ /* 0x001ea80000300800 */
[----:B------:R-:W2:Y:S04]  /*3b70*/  LDL.LU R14, [R1+0x178] ;  /* 0x00017800010e7983 */ /* 0x000ea80000300800 */
[----:B------:R-:W2:Y:S04]  /*3b80*/  LDL.LU R12, [R1+0x17c] ;  /* 0x00017c00010c7983 */ /* 0x000ea80000300800 */
[----:B------:R-:W-:Y:S04]  /*3b90*/  STL [R1+0xb3c], R18 ;  /* 0x000b3c1201007387 */ /* 0x000fe80000100800 */
[----:B------:R-:W2:Y:S04]  /*3ba0*/  LDL.LU R11, [R1+0x180] ;  /* 0x00018000010b7983 */ /* 0x000ea80000300800 */
[----:B------:R-:W2:Y:S04]  /*3bb0*/  LDL.LU R9, [R1+0x184] ;  /* 0x0001840001097983 */ /* 0x000ea80000300800 */
[----:B------:R-:W2:Y:S04]  /*3bc0*/  LDL.LU R8, [R1+0x188] ;  /* 0x0001880001087983 */ /* 0x000ea80000300800 */
[----:B------:R-:W2:Y:S04]  /*3bd0*/  LDL.LU R6, [R1+0x18c] ;  /* 0x00018c0001067983 */ /* 0x000ea80000300800 */
[----:B------:R-:W2:Y:S04]  /*3be0*/  LDL.LU R29, [R1+0x190] ;  /* 0x00019000011d7983 */ /* 0x000ea80000300800 */
[----:B------:R-:W2:Y:S04]  /*3bf0*/  LDL R15, [R1+0x3cc] ;  /* 0x0003cc00010f7983 */ /* 0x000ea80000100800 */
[----:B------:R0:W-:Y:S04]  /*3c00*/  STL [R1+0xb40], R19 ;  /* 0x000b401301007387 */ /* 0x0001e80000100800 */
[----:B0-----:R-:W2:Y:S01]  /*3c10*/  LDL.LU R19, [R1+0x16c] ;  /* 0x00016c0001137983 */ /* 0x001ea20000300800 */
[----:B------:R-:W-:-:S05]  /*3c20*/  IABS R20, R25 ;  /* 0x0000001900147213 */ /* 0x000fca0000000000 */
[----:B------:R-:W-:-:S04]  /*3c30*/  IMAD.HI.U32 R5, R24, R20, RZ ;  /* 0x0000001418057227 */ /* 0x000fc800078e00ff */
[----:B------:R-:W-:-:S04]  /*3c40*/  IMAD.MOV R5, RZ, RZ, -R5 ;  /* 0x000000ffff057224 */ /* 0x000fc800078e0a05 */
[----:B------:R-:W-:Y:S01]  /*3c50*/  IMAD R20, R0, R5, R20 ;  /* 0x0000000500147224 */ /* 0x000fe200078e0214 */
[----:B------:R-:W-:-:S04]  /*3c60*/  IABS R21, R3 ;  /* 0x0000000300157213 */ /* 0x000fc80000000000 */
[----:B------:R-:W-:Y:S01]  /*3c70*/  ISETP.GT.U32.AND P4, PT, R0, R20, PT ;  /* 0x000000140000720c */ /* 0x000fe20003f84070 */
[----:B------:R-:W-:-:S04]  /*3c80*/  IMAD.HI.U32 R4, R24, R21, RZ ;  /* 0x0000001518047227 */ /* 0x000fc800078e00ff */
[----:B------:R-:W-:-:S04]  /*3c90*/  IMAD.MOV R4, RZ, RZ, -R4 ;  /* 0x000000ffff047224 */ /* 0x000fc800078e0a04 */
[----:B------:R-:W-:-:S04]  /*3ca0*/  IMAD R21, R0, R4, R21 ;  /* 0x0000000400157224 */ /* 0x000fc800078e0215 */
[----:B------:R-:W-:Y:S01]  /*3cb0*/  @!P4 IMAD.IADD R20, R20, 0x1, -R0 ;  /* 0x000000011414c824 */ /* 0x000fe200078e0a00 */
[----:B----4-:R-:W-:-:S04]  /*3cc0*/  IABS R4, R26 ;  /* 0x0000001a00047213 */ /* 0x010fc80000000000 */
[----:B------:R-:W-:Y:S01]  /*3cd0*/  ISETP.GT.U32.AND P4, PT, R0, R20, PT ;  /* 0x000000140000720c */ /* 0x000fe20003f84070 */
[----:B------:R-:W-:-:S04]  /*3ce0*/  IMAD.HI.U32 R13, R24, R4, RZ ;  /* 0x00000004180d7227 */ /* 0x000fc800078e00ff */
[----:B------:R-:W-:-:S04]  /*3cf0*/  IMAD.MOV R13, RZ, RZ, -R13 ;  /* 0x000000ffff0d7224 */ /* 0x000fc800078e0a0d */
[----:B------:R-:W-:-:S04]  /*3d00*/  IMAD R4, R0, R13, R4 ;  /* 0x0000000d00047224 */ /* 0x000fc800078e0204 */
[----:B------:R-:W-:Y:S01]  /*3d10*/  @!P4 IMAD.IADD R20, R20, 0x1, -R0 ;  /* 0x000000011414c824 */ /* 0x000fe200078e0a00 */
[----:B------:R-:W-:Y:S01]  /*3d20*/  ISETP.GT.U32.AND P4, PT, R0, R4, PT ;  /* 0x000000040000720c */ /* 0x000fe20003f84070 */
[----:B------:R-:W-:-:S04]  /*3d30*/  IMAD.HI.U32 R2, R24, R22, RZ ;  /* 0x0000001618027227 */ /* 0x000fc800078e00ff */
[----:B------:R-:W-:-:S04]  /*3d40*/  IMAD.MOV R2, RZ, RZ, -R2 ;  /* 0x000000ffff027224 */ /* 0x000fc800078e0a02 */
[----:B------:R-:W-:Y:S01]  /*3d50*/  IMAD R22, R0, R2, R22 ;  /* 0x0000000200167224 */ /* 0x000fe200078e0216 */
[----:B---3--:R-:W-:-:S03]  /*3d60*/  IABS R2, R23 ;  /* 0x0000001700027213 */ /* 0x008fc60000000000 */
[----:B------:R-:W-:Y:S02]  /*3d70*/  @!P4 IMAD.IADD R4, R4, 0x1, -R0 ;  /* 0x000000010404c824 */ /* 0x000fe400078e0a00 */
[----:B------:R-:W-:-:S03]  /*3d80*/  IMAD.HI.U32 R10, R24, R2, RZ ;  /* 0x00000002180a7227 */ /* 0x000fc600078e00ff */
[----:B------:R-:W-:Y:S01]  /*3d90*/  ISETP.GT.U32.AND P4, PT, R0, R4, PT ;  /* 0x000000040000720c */ /* 0x000fe20003f84070 */
[----:B------:R-:W-:-:S04]  /*3da0*/  IMAD.MOV R10, RZ, RZ, -R10 ;  /* 0x000000ffff0a7224 */ /* 0x000fc800078e0a0a */
[----:B------:R-:W-:Y:S01]  /*3db0*/  IMAD R2, R0, R10, R2 ;  /* 0x0000000a00027224 */ /* 0x000fe200078e0202 */
[----:B------:R-:W-:Y:S02]  /*3dc0*/  ISETP.GE.AND P2, PT, R25, RZ, PT ;  /* 0x000000ff1900720c */ /* 0x000fe40003f46270 */
[----:B------:R-:W-:-:S05]  /*3dd0*/  ISETP.GE.AND P5, PT, R26, RZ, PT ;  /* 0x000000ff1a00720c */ /* 0x000fca0003fa6270 */
[----:B------:R-:W-:Y:S01]  /*3de0*/  @!P4 IMAD.IADD R4, R4, 0x1, -R0 ;  /* 0x000000010404c824 */ /* 0x000fe200078e0a00 */
[----:B------:R-:W-:Y:S02]  /*3df0*/  ISETP.GE.AND P3, PT, R3, RZ, PT ;  /* 0x000000ff0300720c */ /* 0x000fe40003f66270 */
[----:B--2---:R-:W-:Y:S02]  /*3e00*/  IABS R7, R17 ;  /* 0x0000001100077213 */ /* 0x004fe40000000000 */
[----:B------:R-:W-:-:S03]  /*3e10*/  IABS R5, R27 ;  /* 0x0000001b00057213 */ /* 0x000fc60000000000 */
[----:B------:R-:W-:Y:S01]  /*3e20*/  IMAD.HI.U32 R16, R24, R7, RZ ;  /* 0x0000000718107227 */ /* 0x000fe200078e00ff */
[----:B------:R-:W-:-:S03]  /*3e30*/  IABS R10, R14 ;  /* 0x0000000e000a7213 */ /* 0x000fc60000000000 */
[----:B------:R-:W-:Y:S02]  /*3e40*/  IMAD.MOV R16, RZ, RZ, -R16 ;  /* 0x000000ffff107224 */ /* 0x000fe400078e0a10 */
[----:B------:R-:W-:Y:S01]  /*3e50*/  IMAD.HI.U32 R23, R24, R5, RZ ;  /* 0x0000000518177227 */ /* 0x000fe200078e00ff */
[----:B------:R-:W-:-:S03]  /*3e60*/  IABS R13, R12 ;  /* 0x0000000c000d7213 */ /* 0x000fc60000000000 */
[----:B------:R-:W-:Y:S01]  /*3e70*/  IMAD R7, R0, R16, R7 ;  /* 0x0000001000077224 */ /* 0x000fe200078e0207 */
[----:B------:R-:W-:Y:S01]  /*3e80*/  IABS R16, R11 ;  /* 0x0000000b00107213 */ /* 0x000fe20000000000 */
[----:B------:R-:W-:Y:S02]  /*3e90*/  IMAD.MOV R23, RZ, RZ, -R23 ;  /* 0x000000ffff177224 */ /* 0x000fe400078e0a17 */
[----:B------:R-:W-:Y:S01]  /*3ea0*/  IMAD.HI.U32 R25, R24, R10, RZ ;  /* 0x0000000a18197227 */ /* 0x000fe200078e00ff */
[C---:B------:R-:W-:Y:S02]  /*3eb0*/  ISETP.GT.U32.AND P4, PT, R0.reuse, R7, PT ;  /* 0x000000070000720c */ /* 0x040fe40003f84070 */
[----:B------:R-:W-:Y:S01]  /*3ec0*/  IABS R27, R9 ;  /* 0x00000009001b7213 */ /* 0x000fe20000000000 */
[----:B------:R-:W-:Y:S02]  /*3ed0*/  IMAD R5, R0, R23, R5 ;  /* 0x0000001700057224 */ /* 0x000fe400078e0205 */
[----:B------:R-:W-:-:S04]  /*3ee0*/  IMAD.HI.U32 R26, R24, R16, RZ ;  /* 0x00000010181a7227 */ /* 0x000fc800078e00ff */
[----:B------:R-:W-:-:S04]  /*3ef0*/  IMAD.HI.U32 R23, R24, R13, RZ ;  /* 0x0000000d18177227 */ /* 0x000fc800078e00ff */
[----:B------:R-:W-:Y:S02]  /*3f00*/  IMAD.MOV R25, RZ, RZ, -R25 ;  /* 0x000000ffff197224 */ /* 0x000fe400078e0a19 */
[----:B------:R-:W-:Y:S02]  /*3f10*/  IMAD.MOV R26, RZ, RZ, -R26 ;  /* 0x000000ffff1a7224 */ /* 0x000fe400078e0a1a */
[----:B------:R-:W-:Y:S02]  /*3f20*/  IMAD.MOV R23, RZ, RZ, -R23 ;  /* 0x000000ffff177224 */ /* 0x000fe400078e0a17 */
[----:B------:R-:W-:Y:S02]  /*3f30*/  IMAD R10, R0, R25, R10 ;  /* 0x00000019000a7224 */ /* 0x000fe400078e020a */
[----:B------:R-:W-:-:S04]  /*3f40*/  IMAD.HI.U32 R25, R24, R27, RZ ;  /* 0x0000001b18197227 */ /* 0x000fc800078e00ff */
[C---:B------:R-:W-:Y:S02]  /*3f50*/  IMAD R16, R0.reuse, R26, R16 ;  /* 0x0000001a00107224 */ /* 0x040fe400078e0210 */
[C---:B------:R-:W-:Y:S01]  /*3f60*/  IMAD R13, R0.reuse, R23, R13 ;  /* 0x00000017000d7224 */ /* 0x040fe200078e020d */
[----:B------:R-:W-:Y:S01]  /*3f70*/  IABS R23, R8 ;  /* 0x0000000800177213 */ /* 0x000fe20000000000 */
[----:B------:R-:W-:Y:S02]  /*3f80*/  IMAD.MOV R25, RZ, RZ, -R25 ;  /* 0x000000ffff197224 */ /* 0x000fe400078e0a19 */
[----:B------:R-:W-:Y:S01]  /*3f90*/  @!P4 IMAD.IADD R7, R7, 0x1, -R0 ;  /* 0x000000010707c824 */ /* 0x000fe200078e0a00 */
[C---:B------:R-:W-:Y:S01]  /*3fa0*/  ISETP.GT.U32.AND P4, PT, R0.reuse, R16, PT ;  /* 0x000000100000720c */ /* 0x040fe20003f84070 */
[----:B------:R-:W-:Y:S01]  /*3fb0*/  IMAD R27, R0, R25, R27 ;  /* 0x00000019001b7224 */ /* 0x000fe200078e021b */
[----:B------:R-:W-:Y:S01]  /*3fc0*/  IABS R26, R29 ;  /* 0x0000001d001a7213 */ /* 0x000fe20000000000 */
[----:B------:R-:W-:-:S04]  /*3fd0*/  IMAD.HI.U32 R25, R24, R23, RZ ;  /* 0x0000001718197227 */ /* 0x000fc800078e00ff */
[----:B------:R-:W-:Y:S02]  /*3fe0*/  IMAD.MOV R3, RZ, RZ, -R25 ;  /* 0x000000ffff037224 */ /* 0x000fe400078e0a19 */
[----:B------:R-:W-:Y:S01]  /*3ff0*/  IMAD.MOV.U32 R25, RZ, RZ, R26 ;  /* 0x000000ffff197224 */ /* 0x000fe200078e001a */
[----:B------:R-:W-:Y:S02]  /*4000*/  IABS R28, R6 ;  /* 0x00000006001c7213 */ /* 0x000fe40000000000 */
[----:B------:R-:W-:Y:S01]  /*4010*/  IABS R26, R15 ;  /* 0x0000000f001a7213 */ /* 0x000fe20000000000 */
[----:B------:R-:W-:-:S04]  /*4020*/  IMAD.HI.U32 R18, R24, R25, RZ ;  /* 0x0000001918127227 */ /* 0x000fc800078e00ff */
[----:B------:R-:W-:Y:S01]  /*4030*/  @!P4 IMAD.IADD R16, R16, 0x1, -R0 ;  /* 0x000000011010c824 */ /* 0x000fe200078e0a00 */
[----:B------:R-:W-:Y:S01]  /*4040*/  ISETP.GE.AND P4, PT, R19, RZ, PT ;  /* 0x000000ff1300720c */ /* 0x000fe20003f86270 */
[----:B------:R-:W-:Y:S02]  /*4050*/  IMAD R23, R0, R3, R23 ;  /* 0x0000000300177224 */ /* 0x000fe400078e0217 */
[----:B------:R-:W-:Y:S02]  /*4060*/  IMAD.MOV R19, RZ, RZ, -R18 ;  /* 0x000000ffff137224 */ /* 0x000fe400078e0a12 */
[----:B------:R-:W-:-:S04]  /*4070*/  IMAD.HI.U32 R3, R24, R28, RZ ;  /* 0x0000001c18037227 */ /* 0x000fc800078e00ff */
[----:B------:R-:W-:Y:S02]  /*4080*/  IMAD.HI.U32 R18, R24, R26, RZ ;  /* 0x0000001a18127227 */ /* 0x000fe400078e00ff */
[----:B------:R-:W2:Y:S01]  /*4090*/  LDL.LU R24, [R1+0x170] ;  /* 0x0001700001187983 */ /* 0x000ea20000300800 */
[C---:B------:R-:W-:Y:S02]  /*40a0*/  ISETP.GT.U32.AND P0, PT, R0.reuse, R21, PT ;  /* 0x000000150000720c */ /* 0x040fe40003f04070 */
[----:B------:R-:W-:-:S11]  /*40b0*/  ISETP.GT.U32.AND P6, PT, R0, R22, PT ;  /* 0x000000160000720c */ /* 0x000fd60003fc4070 */
[--C-:B------:R-:W-:Y:S02]  /*40c0*/  @!P0 IMAD.IADD R21, R21, 0x1, -R0.reuse ;  /* 0x0000000115158824 */ /* 0x100fe400078e0a00 */
[----:B------:R-:W-:-:S03]  /*40d0*/  @!P6 IMAD.IADD R22, R22, 0x1, -R0 ;  /* 0x000000011616e824 */ /* 0x000fc600078e0a00 */
[C---:B------:R-:W-:Y:S02]  /*40e0*/  ISETP.GT.U32.AND P0, PT, R0.reuse, R21, PT ;  /* 0x000000150000720c */ /* 0x040fe40003f04070 */
[----:B------:R-:W-:-:S11]  /*40f0*/  ISETP.GT.U32.AND P6, PT, R0, R22, PT ;  /* 0x000000160000720c */ /* 0x000fd60003fc4070 */
[--C-:B------:R-:W-:Y:S01]  /*4100*/  @!P0 IMAD.IADD R21, R21, 0x1, -R0.reuse ;  /* 0x0000000115158824 */ /* 0x100fe200078e0a00 */
[----:B------:R-:W-:Y:S01]  /*4110*/  ISETP.GT.U32.AND P0, PT, R0, R2, PT ;  /* 0x000000020000720c */ /* 0x000fe20003f04070 */
[----:B------:R-:W-:Y:S01]  /*4120*/  @!P6 IMAD.IADD R22, R22, 0x1, -R0 ;  /* 0x000000011616e824 */ /* 0x000fe200078e0a00 */
[----:B------:R-:W-:-:S11]  /*4130*/  ISETP.GT.U32.AND P6, PT, R0, R5, PT ;  /* 0x000000050000720c */ /* 0x000fd60003fc4070 */
[--C-:B------:R-:W-:Y:S02]  /*4140*/  @!P0 IMAD.IADD R2, R2, 0x1, -R0.reuse ;  /* 0x0000000102028824 */ /* 0x100fe400078e0a00 */
[----:B------:R-:W-:-:S03]  /*4150*/  @!P6 IMAD.IADD R5, R5, 0x1, -R0 ;  /* 0x000000010505e824 */ /* 0x000fc600078e0a00 */
[C---:B------:R-:W-:Y:S02]  /*4160*/  ISETP.GT.U32.AND P0, PT, R0.reuse, R2, PT ;  /* 0x000000020000720c */ /* 0x040fe40003f04070 */
[----:B------:R-:W-:-:S11]  /*4170*/  ISETP.GT.U32.AND P6, PT, R0, R5, PT ;  /* 0x000000050000720c */ /* 0x000fd60003fc4070 */
[--C-:B------:R-:W-:Y:S01]  /*4180*/  @!P0 IMAD.IADD R2, R2, 0x1, -R0.reuse ;  /* 0x0000000102028824 */ /* 0x100fe200078e0a00 */
[C---:B------:R-:W-:Y:S01]  /*4190*/  ISETP.GT.U32.AND P0, PT, R0.reuse, R10, PT ;  /* 0x0000000a0000720c */ /* 0x040fe20003f04070 */
[----:B------:R-:W-:Y:S01]  /*41a0*/  @!P6 IMAD.IADD R5, R5, 0x1, -R0 ;  /* 0x000000010505e824 */ /* 0x000fe200078e0a00 */
[C---:B------:R-:W-:Y:S01]  /*41b0*/  ISETP.GT.U32.AND P6, PT, R0.reuse, R13, PT ;  /* 0x0000000d0000720c */ /* 0x040fe20003fc4070 */
[----:B------:R-:W-:Y:S01]  /*41c0*/  @!P2 IMAD.MOV R20, RZ, RZ, -R20 ;  /* 0x000000ffff14a224 */ /* 0x000fe200078e0a14 */
[----:B------:R-:W-:Y:S01]  /*41d0*/  ISETP.GT.U32.AND P2, PT, R0, R7, PT ;  /* 0x000000070000720c */ /* 0x000fe20003f44070 */
[----:B------:R-:W-:-:S08]  /*41e0*/  @!P1 IMAD.MOV R22, RZ, RZ, -R22 ;  /* 0x000000ffff169224 */ /* 0x000fd000078e0a16 */
[--C-:B------:R-:W-:Y:S01]  /*41f0*/  @!P0 IMAD.IADD R10, R10, 0x1, -R0.reuse ;  /* 0x000000010a0a8824 */ /* 0x100fe200078e0a00 */
[----:B------:R-:W-:Y:S01]  /*4200*/  ISETP.GT.U32.AND P0, PT, R0, R27, PT ;  /* 0x0000001b0000720c */ /* 0x000fe20003f04070 */
[----:B------:R-:W-:-:S05]  /*4210*/  @!P6 IMAD.IADD R13, R13, 0x1, -R0 ;  /* 0x000000010d0de824 */ /* 0x000fca00078e0a00 */
[C---:B------:R-:W-:Y:S02]  /*4220*/  ISETP.GT.U32.AND P1, PT, R0.reuse, R13, PT ;  /* 0x0000000d0000720c */ /* 0x040fe40003f24070 */
[C---:B------:R-:W-:Y:S01]  /*4230*/  ISETP.GT.U32.AND P6, PT, R0.reuse, R23, PT ;  /* 0x000000170000720c */ /* 0x040fe20003fc4070 */
[----:B------:R-:W-:Y:S01]  /*4240*/  @!P3 IMAD.MOV R21, RZ, RZ, -R21 ;  /* 0x000000ffff15b224 */ /* 0x000fe200078e0a15 */
[----:B------:R-:W-:-:S03]  /*4250*/  ISETP.GT.U32.AND P3, PT, R0, R10, PT ;  /* 0x0000000a0000720c */ /* 0x000fc60003f64070 */
[--C-:B------:R-:W-:Y:S02]  /*4260*/  @!P0 IMAD.IADD R27, R27, 0x1, -R0.reuse ;  /* 0x000000011b1b8824 */ /* 0x100fe400078e0a00 */
[--C-:B------:R-:W-:Y:S01]  /*4270*/  @!P2 IMAD.IADD R7, R7, 0x1, -R0.reuse ;  /* 0x000000010707a824 */ /* 0x100fe200078e0a00 */
[----:B------:R-:W-:Y:S01]  /*4280*/  ISETP.GE.AND P2, PT, R17, RZ, PT ;  /* 0x000000ff1100720c */ /* 0x000fe20003f46270 */
[----:B------:R-:W-:Y:S02]  /*4290*/  IMAD.MOV R3, RZ, RZ, -R3 ;  /* 0x000000ffff037224 */ /* 0x000fe400078e0a03 */
[--C-:B------:R-:W-:Y:S01]  /*42a0*/  @!P1 IMAD.IADD R13, R13, 0x1, -R0.reuse ;  /* 0x000000010d0d9824 */ /* 0x100fe200078e0a00 */
[----:B------:R-:W-:Y:S01]  /*42b0*/  ISETP.GE.AND P1, PT, R14, RZ, PT ;  /* 0x000000ff0e00720c */ /* 0x000fe20003f26270 */
[----:B------:R-:W-:Y:S01]  /*42c0*/  @!P6 IMAD.IADD R23, R23, 0x1, -R0 ;  /* 0x000000011717e824 */ /* 0x000fe200078e0a00 */
[----:B------:R-:W-:Y:S01]  /*42d0*/  ISETP.GT.U32.AND P6, PT, R0, R27, PT ;  /* 0x0000001b0000720c */ /* 0x000fe20003fc4070 */
[----:B------:R-:W-:-:S02]  /*42e0*/  @!P4 IMAD.MOV R2, RZ, RZ, -R2 ;  /* 0x000000ffff02c224 */ /* 0x000fc400078e0a02 */
[----:B------:R-:W-:Y:S01]  /*42f0*/  @!P5 IMAD.MOV R4, RZ, RZ, -R4 ;  /* 0x000000ffff04d224 */ /* 0x000fe200078e0a04 */
[----:B------:R-:W-:Y:S01]  /*4300*/  ISETP.GT.U32.AND P4, PT, R0, R23, PT ;  /* 0x000000170000720c */ /* 0x000fe20003f84070 */
[----:B------:R-:W-:Y:S02]  /*4310*/  @!P3 IMAD.IADD R10, R10, 0x1, -R0 ;  /* 0x000000010a0ab824 */ /* 0x000fe400078e0a00 */
[----:B------:R-:W-:-:S04]  /*4320*/  @!P2 IMAD.MOV R7, RZ, RZ, -R7 ;  /* 0x000000ffff07a224 */ /* 0x000fc800078e0a07 */
[----:B------:R-:W-:Y:S02]  /*4330*/  @!P1 IMAD.MOV R10, RZ, RZ, -R10 ;  /* 0x000000ffff0a9224 */ /* 0x000fe400078e0a0a */
[----:B------:R-:W-:Y:S01]  /*4340*/  @!P6 IMAD.IADD R27, R27, 0x1, -R0 ;  /* 0x000000011b1be824 */ /* 0x000fe200078e0a00 */
[----:B------:R-:W-:-:S03]  /*4350*/  ISETP.GE.AND P6, PT, R12, RZ, PT ;  /* 0x000000ff0c00720c */ /* 0x000fc60003fc6270 */
[----:B------:R-:W-:Y:S01]  /*4360*/  @!P4 IMAD.IADD R23, R23, 0x1, -R0 ;  /* 0x000000011717c824 */ /* 0x000fe200078e0a00 */
[----:B------:R-:W-:Y:S02]  /*4370*/  ISETP.GE.AND P4, PT, R11, RZ, PT ;  /* 0x000000ff0b00720c */ /* 0x000fe40003f86270 */
[----:B------:R-:W-:Y:S02]  /*4380*/  ISETP.GE.AND P1, PT, R8, RZ, PT ;  /* 0x000000ff0800720c */ /* 0x000fe40003f26270 */
[----:B--2---:R-:W-:Y:S01]  /*4390*/  ISETP.GE.AND P0, PT, R24, RZ, PT ;  /* 0x000000ff1800720c */ /* 0x004fe20003f06270 */
[C---:B------:R-:W-:Y:S02]  /*43a0*/  IMAD R24, R0.reuse, R3, R28 ;  /* 0x0000000300187224 */ /* 0x040fe400078e021c */
[----:B------:R-:W2:Y:S04]  /*43b0*/  LDL.LU R3, [R1+0xb8c] ;  /* 0x000b8c0001037983 */ /* 0x000ea80000300800 */
[----:B------:R-:W-:Y:S06]  /*43c0*/  STL [R1+0xb44], R20 ;  /* 0x000b441401007387 */ /* 0x000fec0000100800 */
[----:B------:R-:W-:Y:S01]  /*43d0*/  @!P0 IMAD.MOV R5, RZ, RZ, -R5 ;  /* 0x000000ffff058224 */ /* 0x000fe200078e0a05 */
[----:B------:R-:W-:Y:S01]  /*43e0*/  ISETP.GT.U32.AND P0, PT, R0, R24, PT ;  /* 0x000000180000720c */ /* 0x000fe20003f04070 */
[----:B------:R-:W-:Y:S04]  /*43f0*/  STL [R1+0xb48], R21 ;  /* 0x000b481501007387 */ /* 0x000fe80000100800 */
[----:B------:R-:W-:Y:S04]  /*4400*/  STL [R1+0xb4c], R22 ;  /* 0x000b4c1601007387 */ /* 0x000fe80000100800 */
[----:B------:R-:W-:Y:S04]  /*4410*/  STL [R1+0xb50], R4 ;  /* 0x000b500401007387 */ /* 0x000fe80000100800 */
[----:B------:R-:W-:Y:S04]  /*4420*/  STL [R1+0xb54], R2 ;  /* 0x000b540201007387 */ /* 0x000fe80000100800 */
[----:B------:R0:W-:Y:S04]  /*4430*/  STL [R1+0xb58], R5 ;  /* 0x000b580501007387 */ /* 0x0001e80000100800 */
[----:B------:R-:W-:Y:S04]  /*4440*/  STL [R1+0xb5c], R7 ;  /* 0x000b5c0701007387 */ /* 0x000fe80000100800 */
[----:B------:R-:W-:Y:S04]  /*4450*/  STL [R1+0xb60], R10 ;  /* 0x000b600a01007387 */ /* 0x000fe80000100800 */
[----:B------:R-:W3:Y:S01]  /*4460*/  LDL.LU R14, [R1+0x54] ;  /* 0x00005400010e7983 */ /* 0x000ee20000300800 */
[----:B------:R-:W-:-:S03]  /*4470*/  @!P0 IMAD.IADD R24, R24, 0x1, -R0 ;  /* 0x0000000118188824 */ /* 0x000fc600078e0a00 */
[----:B------:R-:W4:Y:S01]  /*4480*/  LDL.LU R12, [R1+0x5c] ;  /* 0x00005c00010c7983 */ /* 0x000f220000300800 */
[----:B------:R-:W-:-:S03]  /*4490*/  ISETP.GE.AND P0, PT, R9, RZ, PT ;  /* 0x000000ff0900720c */ /* 0x000fc60003f06270 */
[----:B------:R-:W4:Y:S04]  /*44a0*/  LDL.LU R11, [R1+0x68] ;  /* 0x00006800010b7983 */ /* 0x000f280000300800 */
[----:B------:R-:W4:Y:S04]  /*44b0*/  LDL.LU R9, [R1+0x6c] ;  /* 0x00006c0001097983 */ /* 0x000f280000300800 */
[----:B------:R-:W4:Y:S01]  /*44c0*/  LDL.LU R8, [R1+0x70] ;  /* 0x0000700001087983 */ /* 0x000f220000300800 */
[----:B------:R-:W0:Y:S01]  /*44d0*/  S2R R17, SR_TID.X ;  /* 0x0000000000117919 */ /* 0x000e220000002100 */
[C---:B------:R-:W-:Y:S01]  /*44e0*/  ISETP.GT.U32.AND P5, PT, R0.reuse, R16, PT ;  /* 0x000000100000720c */ /* 0x040fe20003fa4070 */
[----:B------:R-:W-:-:S02]  /*44f0*/  IMAD R25, R0, R19, R25 ;  /* 0x0000001300197224 */ /* 0x000fc400078e0219 */
[----:B------:R-:W-:-:S03]  /*4500*/  IMAD.MOV R28, RZ, RZ, -R18 ;  /* 0x000000ffff1c7224 */ /* 0x000fc600078e0a12 */
[C---:B------:R-:W-:Y:S01]  /*4510*/  ISETP.GT.U32.AND P3, PT, R0.reuse, R25, PT ;  /* 0x000000190000720c */ /* 0x040fe20003f64070 */
[----:B------:R-:W-:-:S06]  /*4520*/  IMAD R26, R0, R28, R26 ;  /* 0x0000001c001a7224 */ /* 0x000fcc00078e021a */
[----:B------:R-:W-:Y:S01]  /*4530*/  @!P5 IMAD.IADD R16, R16, 0x1, -R0 ;  /* 0x000000011010d824 */ /* 0x000fe200078e0a00 */
[----:B------:R-:W-:-:S05]  /*4540*/  ISETP.GT.U32.AND P5, PT, R0, R26, PT ;  /* 0x0000001a0000720c */ /* 0x000fca0003fa4070 */
[----:B------:R-:W-:Y:S01]  /*4550*/  @!P3 IMAD.IADD R25, R25, 0x1, -R0 ;  /* 0x000000011919b824 */ /* 0x000fe200078e0a00 */
[----:B------:R-:W-:-:S04]  /*4560*/  ISETP.GT.U32.AND P3, PT, R0, R24, PT ;  /* 0x000000180000720c */ /* 0x000fc80003f64070 */
[----:B------:R-:W-:-:S03]  /*4570*/  ISETP.GT.U32.AND P2, PT, R0, R25, PT ;  /* 0x000000190000720c */ /* 0x000fc60003f44070 */
[----:B------:R-:W-:Y:S02]  /*4580*/  @!P5 IMAD.IADD R26, R26, 0x1, -R0 ;  /* 0x000000011a1ad824 */ /* 0x000fe400078e0a00 */
[C---:B0-----:R-:W-:Y:S01]  /*4590*/  IMAD.SHL.U32 R5, R17.reuse, 0x2, RZ ;  /* 0x0000000211057824 */ /* 0x041fe200078e00ff */
[----:B------:R-:W-:-:S04]  /*45a0*/  LOP3.LUT R2, R17, 0x7, RZ, 0xc0, !PT ;  /* 0x0000000711027812 */ /* 0x000fc800078ec0ff */
[----:B------:R-:W-:Y:S01]  /*45b0*/  LOP3.LUT R28, R5, 0x10, RZ, 0xc0, !PT ;  /* 0x00000010051c7812 */ /* 0x000fe200078ec0ff */
[----:B------:R-:W-:Y:S01]  /*45c0*/  IMAD R4, R2, 0x110, RZ ;  /* 0x0000011002047824 */ /* 0x000fe200078e02ff */
[----:B------:R-:W-:Y:S02]  /*45d0*/  ISETP.GT.U32.AND P5, PT, R0, R26, PT ;  /* 0x0000001a0000720c */ /* 0x000fe40003fa4070 */
[----:B------:R-:W-:Y:S01]  /*45e0*/  LOP3.LUT R28, R28, 0x20, R17, 0xf8, !PT ;  /* 0x000000201c1c7812 */ /* 0x000fe200078ef811 */
[----:B------:R-:W-:-:S03]  /*45f0*/  @!P3 IMAD.IADD R24, R24, 0x1, -R0 ;  /* 0x000000011818b824 */ /* 0x000fc600078e0a00 */
[----:B------:R-:W-:Y:S01]  /*4600*/  LOP3.LUT R28, R4, R28, RZ, 0x3c, !PT ;  /* 0x0000001c041c7212 */ /* 0x000fe200078e3cff */
[----:B------:R-:W-:Y:S01]  /*4610*/  IMAD R4, R2, 0x90, RZ ;  /* 0x0000009002047824 */ /* 0x000fe200078e02ff */
[----:B------:R-:W-:Y:S01]  /*4620*/  ISETP.GE.AND P3, PT, R6, RZ, PT ;  /* 0x000000ff0600720c */ /* 0x000fe20003f66270 */
[C---:B------:R-:W-:Y:S01]  /*4630*/  IMAD.SHL.U32 R2, R17.reuse, 0x80, RZ ;  /* 0x0000008011027824 */ /* 0x040fe200078e00ff */
[----:B------:R-:W-:Y:S01]  /*4640*/  LOP3.LUT R17, R17, 0x3f, RZ, 0xc0, !PT ;  /* 0x0000003f11117812 */ /* 0x000fe200078ec0ff */
[--C-:B------:R-:W-:Y:S01]  /*4650*/  @!P2 IMAD.IADD R25, R25, 0x1, -R0.reuse ;  /* 0x000000011919a824 */ /* 0x100fe200078e0a00 */
[----:B------:R-:W-:Y:S01]  /*4660*/  ISETP.GE.AND P2, PT, R29, RZ, PT ;  /* 0x000000ff1d00720c */ /* 0x000fe20003f46270 */
[----:B------:R-:W-:Y:S01]  /*4670*/  @!P6 IMAD.MOV R13, RZ, RZ, -R13 ;  /* 0x000000ffff0de224 */ /* 0x000fe200078e0a0d */
[----:B------:R-:W-:Y:S01]  /*4680*/  ISETP.GE.AND P6, PT, R15, RZ, PT ;  /* 0x000000ff0f00720c */ /* 0x000fe20003fc6270 */
[----:B------:R-:W-:Y:S01]  /*4690*/  @!P5 IMAD.IADD R26, R26, 0x1, -R0 ;  /* 0x000000011a1ad824 */ /* 0x000fe200078e0a00 */
[----:B------:R-:W-:Y:S01]  /*46a0*/  LOP3.LUT R2, R28, 0x800, R2, 0xf8, !PT ;  /* 0x000008001c027812 */ /* 0x000fe200078ef802 */
[----:B------:R-:W-:Y:S01]  /*46b0*/  IMAD R2, R17, UR6, RZ ;  /* 0x0000000611027c24 */ /* 0x000fe2000f8e02ff */
[----:B------:R-:W4:Y:S01]  /*46c0*/  LDL.LU R6, [R1+0x78] ;  /* 0x0000780001067983 */ /* 0x000f220000300800 */
[----:B------:R-:W-:-:S03]  /*46d0*/  @!P4 IMAD.MOV R16, RZ, RZ, -R16 ;  /* 0x000000ffff10c224 */ /* 0x000fc600078e0a10 */
[----:B------:R-:W-:Y:S01]  /*46e0*/  LEA R0, P4, R2, UR10, 0x1 ;  /* 0x0000000a02007c11 */ /* 0x000fe2000f8808ff */
[----:B------:R-:W4:Y:S01]  /*46f0*/  LDL.LU R29, [R1+0x80] ;  /* 0x00008000011d7983 */ /* 0x000f220000300800 */
[----:B------:R-:W-:Y:S02]  /*4700*/  @!P1 IMAD.MOV R23, RZ, RZ, -R23 ;  /* 0x000000ffff179224 */ /* 0x000fe400078e0a17 */
[----:B------:R-:W-:Y:S01]  /*4710*/  @!P3 IMAD.MOV R24, RZ, RZ, -R24 ;  /* 0x000000ffff18b224 */ /* 0x000fe200078e0a18 */
[----:B------:R-:W-:Y:S01]  /*4720*/  STL [R1+0xb64], R13 ;  /* 0x000b640d01007387 */ /* 0x000fe20000100800 */
[----:B------:R-:W-:Y:S02]  /*4730*/  @!P2 IMAD.MOV R25, RZ, RZ, -R25 ;  /* 0x000000ffff19a224 */ /* 0x000fe400078e0a19 */
[----:B------:R-:W-:Y:S01]  /*4740*/  @!P6 IMAD.MOV R26, RZ, RZ, -R26 ;  /* 0x000000ffff1ae224 */ /* 0x000fe200078e0a1a */
[----:B------:R-:W-:Y:S04]  /*4750*/  STL [R1+0xb68], R16 ;  /* 0x000b681001007387 */ /* 0x000fe80000100800 */
[----:B------:R3:W-:Y:S01]  /*4760*/  STL [R1+0xa98], R0 ;  /* 0x000a980001007387 */ /* 0x0007e20000100800 */
[----:B--2---:R-:W-:-:S02]  /*4770*/  ISETP.NE.AND P5, PT, R3, RZ, PT ;  /* 0x000000ff0300720c */ /* 0x004fc40003fa5270 */
[----:B------:R-:W-:Y:S01]  /*4780*/  LOP3.LUT R28, RZ, R3, RZ, 0x33, !PT ;  /* 0x00000003ff1c7212 */ /* 0x000fe200078e33ff */
[----:B------:R-:W-:-:S04]  /*4790*/  IMAD.MOV.U32 R3, RZ, RZ, R27 ;  /* 0x000000ffff037224 */ /* 0x000fc800078e001b */
[----:B------:R-:W-:-:S05]  /*47a0*/  @!P0 IMAD.MOV R3, RZ, RZ, -R3 ;  /* 0x000000ffff038224 */ /* 0x000fca00078e0a03 */
[----:B------:R4:W-:Y:S04]  /*47b0*/  STL [R1+0xb6c], R3 ;  /* 0x000b6c0301007387 */ /* 0x0009e80000100800 */
[----:B------:R-:W-:Y:S04]  /*47c0*/  STL [R1+0xb70], R23 ;  /* 0x000b701701007387 */ /* 0x000fe80000100800 */
[----:B------:R-:W-:Y:S04]  /*47d0*/  STL [R1+0xb74], R24 ;  /* 0x000b741801007387 */ /* 0x000fe80000100800 */
[----:B------:R-:W-:Y:S04]  /*47e0*/  STL [R1+0xb78], R25 ;  /* 0x000b781901007387 */ /* 0x000fe80000100800 */
[----:B------:R-:W-:Y:S01]  /*47f0*/  STL [R1+0xb7c], R26 ;  /* 0x000b7c1a01007387 */ /* 0x000fe20000100800 */
[----:B---3--:R-:W-:-:S02]  /*4800*/  SEL R0, R28, R14, !P5 ;  /* 0x0000000e1c007207 */ /* 0x008fc40006800000 */
[----:B----4-:R-:W-:-:S03]  /*4810*/  SEL R3, R28, R12, !P5 ;  /* 0x0000000c1c037207 */ /* 0x010fc60006800000 */
[----:B------:R0:W-:Y:S01]  /*4820*/  STL [R1+0x54], R0 ;  /* 0x0000540001007387 */ /* 0x0001e20000100800 */
[----:B------:R-:W-:-:S03]  /*4830*/  SEL R2, R28, R11, !P5 ;  /* 0x0000000b1c027207 */ /* 0x000fc60006800000 */
[----:B------:R1:W-:Y:S01]  /*4840*/  STL [R1+0x5c], R3 ;  /* 0x00005c0301007387 */ /* 0x0003e20000100800 */
[----:B0-----:R-:W-:-:S03]  /*4850*/  SEL R0, R28, R9, !P5 ;  /* 0x000000091c007207 */ /* 0x001fc60006800000 */
[----:B------:R0:W-:Y:S01]  /*4860*/  STL [R1+0x68], R2 ;  /* 0x0000680201007387 */ /* 0x0001e20000100800 */
[----:B-1----:R-:W-:-:S03]  /*4870*/  SEL R3, R28, R8, !P5 ;  /* 0x000000081c037207 */ /* 0x002fc60006800000 */
[----:B------:R1:W-:Y:S04]  /*4880*/  STL [R1+0x6c], R0 ;  /* 0x00006c0001007387 */ /* 0x0003e80000100800 */
[----:B------:R-:W-:Y:S04]  /*4890*/  STL [R1+0x70], R3 ;  /* 0x0000700301007387 */ /* 0x000fe80000100800 */
[----:B------:R-:W2:Y:S01]  /*48a0*/  LDL.LU R26, [R1+0x98] ;  /* 0x00009800011a7983 */ /* 0x000ea20000300800 */
[C---:B0-----:R-:W-:Y:S02]  /*48b0*/  SEL R2, R28.reuse, R6, !P5 ;  /* 0x000000061c027207 */ /* 0x041fe40006800000 */
[----:B-1----:R-:W-:-:S03]  /*48c0*/  SEL R0, R28, R29, !P5 ;  /* 0x0000001d1c007207 */ /* 0x002fc60006800000 */
[----:B------:R-:W-:Y:S04]  /*48d0*/  STL [R1+0x78], R2 ;  /* 0x0000780201007387 */ /* 0x000fe80000100800 */
[----:B--2---:R0:W-:Y:S04]  /*48e0*/  STL [R1+0xb80], R26 ;  /* 0x000b801a01007387 */ /* 0x0041e80000100800 */
[----:B------:R-:W-:Y:S04]  /*48f0*/  STL [R1+0x80], R0 ;  /* 0x0000800001007387 */ /* 0x000fe80000100800 */
[----:B0-----:R-:W2:Y:S04]  /*4900*/  LDL.LU R26, [R1+0xa0] ;  /* 0x0000a000011a7983 */ /* 0x001ea80000300800 */
[----:B--2---:R0:W-:Y:S04]  /*4910*/  STL [R1+0xb84], R26 ;  /* 0x000b841a01007387 */ /* 0x0041e80000100800 */
[----:B0-----:R-:W2:Y:S01]  /*4920*/  LDL.LU R26, [R1+0x9c] ;  /* 0x00009c00011a7983 */ /* 0x001ea20000300800 */
[----:B------:R-:W-:-:S03]  /*4930*/  LOP3.LUT R4, R4, 0x30, R5, 0x78, !PT ;  /* 0x0000003004047812 */ /* 0x000fc600078e7805 */
[----:B--2---:R0:W-:Y:S04]  /*4940*/  STL [R1+0xb88], R26 ;  /* 0x000b881a01007387 */ /* 0x0041e80000100800 */
[----:B0-----:R-:W2:Y:S04]  /*4950*/  LDL.LU R26, [R1+0x94] ;  /* 0x00009400011a7983 */ /* 0x001ea80000300800 */
[----:B------:R-:W3:Y:S04]  /*4960*/  LDL.LU R25, [R1+0x90] ;  /* 0x0000900001197983 */ /* 0x000ee80000300800 */
[----:B------:R-:W4:Y:S04]  /*4970*/  LDL.LU R24, [R1+0x8c] ;  /* 0x00008c0001187983 */ /* 0x000f280000300800 */
[----:B------:R-:W3:Y:S04]  /*4980*/  LDL.LU R23, [R1+0x88] ;  /* 0x0000880001177983 */ /* 0x000ee80000300800 */
        /* <DEDUP_REMOVED lines=23> */
[----:B------:R-:W3:Y:S01]  /*4b00*/  LDL.LU R0, [R1+0xc] ;  /* 0x00000c0001007983 */ /* 0x000ee20000300800 */
[----:B--2---:R-:W-:-:S05]  /*4b10*/  SEL R26, R28, R26, !P5 ;  /* 0x0000001a1c1a7207 */ /* 0x004fca0006800000 */
[----:B------:R0:W-:Y:S04]  /*4b20*/  STL [R1+0x94], R26 ;  /* 0x0000941a01007387 */ /* 0x0001e80000100800 */
[----:B0-----:R-:W2:Y:S02]  /*4b30*/  LDL.LU R26, [R1+0xb88] ;  /* 0x000b8800011a7983 */ /* 0x001ea40000300800 */
[----:B--2---:R-:W-:-:S05]  /*4b40*/  SEL R26, R28, R26, !P5 ;  /* 0x0000001a1c1a7207 */ /* 0x004fca0006800000 */
[----:B------:R0:W-:Y:S04]  /*4b50*/  STL [R1+0x9c], R26 ;  /* 0x00009c1a01007387 */ /* 0x0001e80000100800 */
[----:B0-----:R-:W2:Y:S02]  /*4b60*/  LDL.LU R26, [R1+0xb84] ;  /* 0x000b8400011a7983 */ /* 0x001ea40000300800 */
[----:B--2---:R-:W-:-:S05]  /*4b70*/  SEL R26, R28, R26, !P5 ;  /* 0x0000001a1c1a7207 */ /* 0x004fca0006800000 */
[----:B------:R0:W-:Y:S04]  /*4b80*/  STL [R1+0xd4], R26 ;  /* 0x0000d41a01007387 */ /* 0x0001e80000100800 */
[----:B0-----:R-:W2:Y:S01]  /*4b90*/  LDL.LU R26, [R1+0xb80] ;  /* 0x000b8000011a7983 */ /* 0x001ea20000300800 */
[C---:B---3--:R-:W-:Y:S02]  /*4ba0*/  SEL R25, R28.reuse, R25, !P5 ;  /* 0x000000191c197207 */ /* 0x048fe40006800000 */
[C---:B----4-:R-:W-:Y:S02]  /*4bb0*/  SEL R24, R28.reuse, R24, !P5 ;  /* 0x000000181c187207 */ /* 0x050fe40006800000 */
[C---:B------:R-:W-:Y:S02]  /*4bc0*/  SEL R23, R28.reuse, R23, !P5 ;  /* 0x000000171c177207 */ /* 0x040fe40006800000 */
[----:B------:R-:W-:-:S02]  /*4bd0*/  SEL R3, R28, R3, !P5 ;  /* 0x000000031c037207 */ /* 0x000fc40006800000 */
[C---:B------:R-:W-:Y:S02]  /*4be0*/  SEL R16, R28.reuse, R16, !P5 ;  /* 0x000000101c107207 */ /* 0x040fe40006800000 */
[C---:B------:R-:W-:Y:S02]  /*4bf0*/  SEL R13, R28.reuse, R13, !P5 ;  /* 0x0000000d1c0d7207 */ /* 0x040fe40006800000 */
[C---:B------:R-:W-:Y:S02]  /*4c00*/  SEL R10, R28.reuse, R10, !P5 ;  /* 0x0000000a1c0a7207 */ /* 0x040fe40006800000 */
[C---:B------:R-:W-:Y:S02]  /*4c10*/  SEL R7, R28.reuse, R7, !P5 ;  /* 0x000000071c077207 */ /* 0x040fe40006800000 */
        /* <DEDUP_REMOVED lines=17> */
[----:B--2---:R-:W-:-:S05]  /*4d30*/  SEL R26, R28, R26, !P5 ;  /* 0x0000001a1c1a7207 */ /* 0x004fca0006800000 */
[----:B------:R0:W-:Y:S04]  /*4d40*/  STL [R1+0xd0], R26 ;  /* 0x0000d01a01007387 */ /* 0x0001e80000100800 */
[----:B0-----:R-:W2:Y:S04]  /*4d50*/  LDL.LU R26, [R1+0xb7c] ;  /* 0x000b7c00011a7983 */ /* 0x001ea80000300800 */
[----:B------:R0:W-:Y:S04]  /*4d60*/  STL [R1+0xcc], R25 ;  /* 0x0000cc1901007387 */ /* 0x0001e80000100800 */
[----:B0-----:R-:W3:Y:S04]  /*4d70*/  LDL.LU R25, [R1+0xb78] ;  /* 0x000b780001197983 */ /* 0x001ee80000300800 */
[----:B------:R0:W-:Y:S04]  /*4d80*/  STL [R1+0xc8], R24 ;  /* 0x0000c81801007387 */ /* 0x0001e80000100800 */
[----:B0-----:R-:W4:Y:S04]  /*4d90*/  LDL.LU R24, [R1+0xb74] ;  /* 0x000b740001187983 */ /* 0x001f280000300800 */
[----:B------:R0:W-:Y:S04]  /*4da0*/  STL [R1+0xc4], R23 ;  /* 0x0000c41701007387 */ /* 0x0001e80000100800 */
[----:B0-----:R-:W2:Y:S04]  /*4db0*/  LDL.LU R23, [R1+0xb70] ;  /* 0x000b700001177983 */ /* 0x001ea80000300800 */
        /* <DEDUP_REMOVED lines=41> */
[----:B0-----:R-:W3:Y:S04]  /*5050*/  LDL.LU R6, [R1+0xb1c] ;  /* 0x000b1c0001067983 */ /* 0x001ee80000300800 */
[----:B------:R0:W-:Y:S04]  /*5060*/  STL [R1+0x30], R29 ;  /* 0x0000301d01007387 */ /* 0x0001e80000100800 */
[----:B0-----:R-:W4:Y:S01]  /*5070*/  LDL.LU R29, [R1+0xb18] ;  /* 0x000b1800011d7983 */ /* 0x001f220000300800 */
[----:B------:R-:W-:-:S05]  /*5080*/  SEL R27, R28, R27, !P5 ;  /* 0x0000001b1c1b7207 */ /* 0x000fca0006800000 */
[----:B------:R0:W-:Y:S02]  /*5090*/  STL [R1+0x2c], R27 ;  /* 0x00002c1b01007387 */ /* 0x0001e40000100800 */
[----:B0-----:R-:W-:-:S05]  /*50a0*/  SEL R27, R28, R0, !P5 ;  /* 0x000000001c1b7207 */ /* 0x001fca0006800000 */
[----:B------:R-:W-:Y:S01]  /*50b0*/  STL [R1+0x28], R27 ;  /* 0x0000281b01007387 */ /* 0x000fe20000100800 */
[C---:B--2---:R-:W-:Y:S02]  /*50c0*/  SEL R8, R28.reuse, R8, !P5 ;  /* 0x000000081c087207 */ /* 0x044fe40006800000 */
[C---:B---3--:R-:W-:Y:S02]  /*50d0*/  SEL R6, R28.reuse, R6, !P5 ;  /* 0x000000061c067207 */ /* 0x048fe40006800000 */
[----:B----4-:R-:W-:-:S05]  /*50e0*/  SEL R0, R28, R29, !P5 ;  /* 0x0000001d1c007207 */ /* 0x010fca0006800000 */
[----:B------:R0:W-:Y:S04]  /*50f0*/  STL [R1+0x20], R0 ;  /* 0x0000200001007387 */ /* 0x0001e80000100800 */
[----:B------:R1:W-:Y:S04]  /*5100*/  STL [R1+0x1c], R6 ;  /* 0x00001c0601007387 */ /* 0x0003e80000100800 */
[----:B------:R2:W-:Y:S01]  /*5110*/  STL [R1+0x18], R8 ;  /* 0x0000180801007387 */ /* 0x0005e20000100800 */
[C---:B0-----:R-:W-:Y:S02]  /*5120*/  SEL R0, R28.reuse, R9, !P5 ;  /* 0x000000091c007207 */ /* 0x041fe40006800000 */
[----:B-1----:R-:W-:-:S03]  /*5130*/  SEL R6, R28, R11, !P5 ;  /* 0x0000000b1c067207 */ /* 0x002fc60006800000 */
[----:B------:R-:W-:Y:S01]  /*5140*/  STL [R1+0x14], R0 ;  /* 0x0000140001007387 */ /* 0x000fe20000100800 */
[----:B--2---:R-:W-:-:S03]  /*5150*/  SEL R8, R28, R12, !P5 ;  /* 0x0000000c1c087207 */ /* 0x004fc60006800000 */
[----:B------:R0:W-:Y:S04]  /*5160*/  STL [R1+0x10], R6 ;  /* 0x0000100601007387 */ /* 0x0001e80000100800 */
[----:B0-----:R-:W2:Y:S04]  /*5170*/  LDL.LU R6, [R1+0x198] ;  /* 0x0001980001067983 */ /* 0x001ea80000300800 */
[----:B------:R0:W-:Y:S04]  /*5180*/  STL [R1+0xc], R8 ;  /* 0x00000c0801007387 */ /* 0x0001e80000100800 */
[----:B0-----:R-:W3:Y:S01]  /*5190*/  LDL.LU R8, [R1+0x194] ;  /* 0x0001940001087983 */ /* 0x001ee20000300800 */
[----:B------:R-:W-:-:S05]  /*51a0*/  SEL R0, R28, R14, !P5 ;  /* 0x0000000e1c007207 */ /* 0x000fca0006800000 */
[----:B------:R0:W-:Y:S02]  /*51b0*/  STL [R1+0x8], R0 ;  /* 0x0000080001007387 */ /* 0x0001e40000100800 */
[----:B0-----:R-:W-:-:S05]  /*51c0*/  SEL R0, R28, R17, !P5 ;  /* 0x000000111c007207 */ /* 0x001fca0006800000 */
[----:B------:R0:W-:Y:S01]  /*51d0*/  STL [R1+0xa9c], R0 ;  /* 0x000a9c0001007387 */ /* 0x0001e20000100800 */
[C---:B------:R-:W-:Y:S01]  /*51e0*/  SEL R9, R28.reuse, R15, !P5 ;  /* 0x0000000f1c097207 */ /* 0x040fe20006800000 */
[----:B0-----:R-:W0:Y:S01]  /*51f0*/  S2R R0, SR_TID.X ;  /* 0x0000000000007919 */ /* 0x001e220000002100 */
[C---:B------:R-:W-:Y:S02]  /*5200*/  SEL R29, R28.reuse, R18, !P5 ;  /* 0x000000121c1d7207 */ /* 0x040fe40006800000 */
[C---:B------:R-:W-:Y:S02]  /*5210*/  SEL R27, R28.reuse, R19, !P5 ;  /* 0x000000131c1b7207 */ /* 0x040fe40006800000 */
[C---:B------:R-:W-:Y:S01]  /*5220*/  SEL R20, R28.reuse, R20, !P5 ;  /* 0x000000141c147207 */ /* 0x040fe20006800000 */
[----:B------:R-:W-:Y:S01]  /*5230*/  STL [R1+0x4], R9 ;  /* 0x0000040901007387 */ /* 0x000fe20000100800 */
[C---:B------:R-:W-:Y:S02]  /*5240*/  SEL R21, R28.reuse, R21, !P5 ;  /* 0x000000151c157207 */ /* 0x040fe40006800000 */
[C---:B------:R-:W-:Y:S01]  /*5250*/  SEL R22, R28.reuse, R22, !P5 ;  /* 0x000000161c167207 */ /* 0x040fe20006800000 */
[----:B------:R-:W-:Y:S01]  /*5260*/  STL [R1+0xaa0], R29 ;  /* 0x000aa01d01007387 */ /* 0x000fe20000100800 */
[----:B------:R-:W-:-:S02]  /*5270*/  SEL R19, R28, R4, !P5 ;  /* 0x000000041c137207 */ /* 0x000fc40006800000 */
[C---:B------:R-:W-:Y:S01]  /*5280*/  SEL R2, R28.reuse, R2, !P5 ;  /* 0x000000021c027207 */ /* 0x040fe20006800000 */
[----:B------:R-:W-:Y:S01]  /*5290*/  STL [R1+0xaa4], R27 ;  /* 0x000aa41b01007387 */ /* 0x000fe20000100800 */
[C---:B------:R-:W-:Y:S02]  /*52a0*/  SEL R5, R28.reuse, R5, !P5 ;  /* 0x000000051c057207 */ /* 0x040fe40006800000 */
[C---:B------:R-:W-:Y:S01]  /*52b0*/  SEL R7, R28.reuse, R7, !P5 ;  /* 0x000000071c077207 */ /* 0x040fe20006800000 */
[----:B------:R-:W-:Y:S01]  /*52c0*/  STL [R1+0xaa8], R20 ;  /* 0x000aa81401007387 */ /* 0x000fe20000100800 */
[----:B------:R-:W-:-:S03]  /*52d0*/  SEL R10, R28, R10, !P5 ;  /* 0x0000000a1c0a7207 */ /* 0x000fc60006800000 */
[----:B------:R-:W-:Y:S01]  /*52e0*/  STL [R1+0xaac], R21 ;  /* 0x000aac1501007387 */ /* 0x000fe20000100800 */
[----:B------:R-:W-:-:S03]  /*52f0*/  SEL R13, R28, R13, !P5 ;  /* 0x0000000d1c0d7207 */ /* 0x000fc60006800000 */
[----:B------:R-:W-:Y:S01]  /*5300*/  STL [R1+0xab0], R22 ;  /* 0x000ab01601007387 */ /* 0x000fe20000100800 */
[----:B------:R-:W-:-:S03]  /*5310*/  SEL R16, R28, R16, !P5 ;  /* 0x000000101c107207 */ /* 0x000fc60006800000 */
[----:B------:R-:W-:Y:S01]  /*5320*/  STL [R1+0xab4], R19 ;  /* 0x000ab41301007387 */ /* 0x000fe20000100800 */
[----:B------:R-:W-:-:S03]  /*5330*/  SEL R3, R28, R3, !P5 ;  /* 0x000000031c037207 */ /* 0x000fc60006800000 */
[----:B------:R1:W-:Y:S04]  /*5340*/  STL [R1+0xab8], R2 ;  /* 0x000ab80201007387 */ /* 0x0003e80000100800 */
[----:B------:R-:W-:Y:S04]  /*5350*/  STL [R1+0xabc], R5 ;  /* 0x000abc0501007387 */ /* 0x000fe80000100800 */
[----:B------:R-:W-:Y:S04]  /*5360*/  STL [R1+0xac0], R7 ;  /* 0x000ac00701007387 */ /* 0x000fe80000100800 */
[----:B------:R-:W-:Y:S04]  /*5370*/  STL [R1+0xac4], R10 ;  /* 0x000ac40a01007387 */ /* 0x000fe80000100800 */
[----:B------:R-:W-:Y:S04]  /*5380*/  STL [R1+0xac8], R13 ;  /* 0x000ac80d01007387 */ /* 0x000fe80000100800 */
[----:B------:R-:W-:Y:S04]  /*5390*/  STL [R1+0xacc], R16 ;  /* 0x000acc1001007387 */ /* 0x000fe80000100800 */
[----:B------:R-:W-:Y:S01]  /*53a0*/  STL [R1+0xad0], R3 ;  /* 0x000ad00301007387 */ /* 0x000fe20000100800 */
[----:B------:R-:W-:-:S03]  /*53b0*/  SEL R23, R28, R23, !P5 ;  /* 0x000000171c177207 */ /* 0x000fc60006800000 */
[----:B-1----:R-:W4:Y:S01]  /*53c0*/  LDL.LU R2, [R1+0x54] ;  /* 0x0000540001027983 */ /* 0x002f220000300800 */
[----:B------:R-:W-:-:S03]  /*53d0*/  SEL R24, R28, R24, !P5 ;  /* 0x000000181c187207 */ /* 0x000fc60006800000 */
[----:B------:R-:W4:Y:S01]  /*53e0*/  LDL.LU R19, [R1+0x5c] ;  /* 0x00005c0001137983 */ /* 0x000f220000300800 */
[----:B0-----:R-:W-:-:S03]  /*53f0*/  LOP3.LUT R0, R0, 0x3f, RZ, 0xc0, !PT ;  /* 0x0000003f00007812 */ /* 0x001fc600078ec0ff */
[----:B------:R-:W4:Y:S01]  /*5400*/  LDL.LU R9, [R1+0x68] ;  /* 0x0000680001097983 */ /* 0x000f220000300800 */
[----:B------:R-:W-:-:S03]  /*5410*/  SEL R25, R28, R25, !P5 ;  /* 0x000000191c197207 */ /* 0x000fc60006800000 */
[----:B------:R-:W4:Y:S01]  /*5420*/  LDL.LU R11, [R1+0x6c] ;  /* 0x00006c00010b7983 */ /* 0x000f220000300800 */
[----:B------:R-:W-:-:S03]  /*5430*/  SEL R26, R28, R26, !P5 ;  /* 0x0000001a1c1a7207 */ /* 0x000fc60006800000 */
[----:B------:R-:W4:Y:S04]  /*5440*/  LDL.LU R12, [R1+0x70] ;  /* 0x00007000010c7983 */ /* 0x000f280000300800 */
[----:B------:R-:W4:Y:S01]  /*5450*/  LDL.LU R14, [R1+0x78] ;  /* 0x00007800010e7983 */ /* 0x000f220000300800 */
[----:B------:R-:W-:-:S03]  /*5460*/  IMAD R0, R0, UR6, RZ ;  /* 0x0000000600007c24 */ /* 0x000fc6000f8e02ff */
[----:B------:R-:W4:Y:S04]  /*5470*/  LDL.LU R15, [R1+0x80] ;  /* 0x00008000010f7983 */ /* 0x000f280000300800 */
[----:B------:R-:W4:Y:S04]  /*5480*/  LDL.LU R17, [R1+0x94] ;  /* 0x0000940001117983 */ /* 0x000f280000300800 */
[----:B------:R-:W-:Y:S04]  /*5490*/  STL [R1+0xad4], R23 ;  /* 0x000ad41701007387 */ /* 0x000fe80000100800 */
[----:B------:R-:W-:Y:S04]  /*54a0*/  STL.64 [R1+0xa90], R24 ;  /* 0x000a901801007387 */ /* 0x000fe80000100a00 */
[----:B------:R-:W-:Y:S01]  /*54b0*/  STL [R1+0xad8], R26 ;  /* 0x000ad81a01007387 */ /* 0x000fe20000100800 */
[----:B---3--:R-:W-:-:S05]  /*54c0*/  IMAD R8, R8, UR7, RZ ;  /* 0x0000000708087c24 */ /* 0x008fca000f8e02ff */
[----:B------:R-:W-:-:S05]  /*54d0*/  LEA R4, P1, R8, UR8, 0x1 ;  /* 0x0000000808047c11 */ /* 0x000fca000f8208ff */
[----:B------:R0:W-:Y:S04]  /*54e0*/  STL [R1+0x3b0], R4 ;  /* 0x0003b00401007387 */ /* 0x0001e80000100800 */
[----:B------:R-:W3:Y:S04]  /*54f0*/  LDL.LU R18, [R1+0x9c] ;  /* 0x00009c0001127983 */ /* 0x000ee80000300800 */
[----:B------:R-:W3:Y:S01]  /*5500*/  LDL.LU R22, [R1+0xd4] ;  /* 0x0000d40001167983 */ /* 0x000ee20000300800 */
[----:B0-----:R-:W-:-:S03]  /*5510*/  LEA.HI.X.SX32 R4, R0, UR11, 0x1, P4 ;  /* 0x0000000b00047c11 */ /* 0x001fc6000a0f0eff */
[----:B------:R-:W3:Y:S04]  /*5520*/  LDL.LU R21, [R1+0xd0] ;  /* 0x0000d00001157983 */ /* 0x000ee80000300800 */
[----:B------:R-:W3:Y:S04]  /*5530*/  LDL.LU R20, [R1+0xcc] ;  /* 0x0000cc0001147983 */ /* 0x000ee80000300800 */
[----:B------:R-:W3:Y:S04]  /*5540*/  LDL.LU R27, [R1+0xc8] ;  /* 0x0000c800011b7983 */ /* 0x000ee80000300800 */
[----:B------:R-:W3:Y:S04]  /*5550*/  LDL.LU R29, [R1+0xc4] ;  /* 0x0000c400011d7983 */ /* 0x000ee80000300800 */
[----:B------:R-:W3:Y:S04]  /*5560*/  LDL.LU R0, [R1+0xc0] ;  /* 0x0000c00001007983 */ /* 0x000ee80000300800 */
[----:B------:R0:W-:Y:S04]  /*5570*/  STL [R1+0xadc], R4 ;  /* 0x000adc0401007387 */ /* 0x0001e80000100800 */
[----:B0-----:R0:W3:Y:S01]  /*5580*/  LDL.64 R4, [R1+0x3b0] ;  /* 0x0003b00001047983 */ /* 0x0010e20000100a00 */
[----:B--2---:R-:W-:-:S05]  /*5590*/  IMAD R6, R6, UR7, RZ ;  /* 0x0000000706067c24 */ /* 0x004fca000f8e02ff */
[----:B------:R-:W-:-:S04]  /*55a0*/  LEA R24, P0, R6, UR8, 0x1 ;  /* 0x0000000806187c11 */ /* 0x000fc8000f8008ff */
[----:B------:R-:W-:-:S05]  /*55b0*/  LEA.HI.X.SX32 R25, R6, UR9, 0x1, P0 ;  /* 0x0000000906197c11 */ /* 0x000fca00080f0eff */
[----:B------:R-:W-:Y:S04]  /*55c0*/  STL.64 [R1+0x3b8], R24 ;  /* 0x0003b81801007387 */ /* 0x000fe80000100a00 */
[----:B------:R-:W-:Y:S04]  /*55d0*/  STL [R1+0xae4], R24 ;  /* 0x000ae41801007387 */ /* 0x000fe80000100800 */
[----:B------:R-:W-:Y:S01]  /*55e0*/  STL [R1+0xae0], R25 ;  /* 0x000ae01901007387 */ /* 0x000fe20000100800 */
[----:B----4-:R-:W-:Y:S02]  /*55f0*/  IMAD R6, R2, UR14, RZ ;  /* 0x0000000e02067c24 */ /* 0x010fe4000f8e02ff */
[----:B------:R-:W-:-:S02]  /*5600*/  IMAD R9, R9, UR14, RZ ;  /* 0x0000000e09097c24 */ /* 0x000fc4000f8e02ff */
[----:B------:R-:W-:Y:S02]  /*5610*/  IMAD R11, R11, UR14, RZ ;  /* 0x0000000e0b0b7c24 */ /* 0x000fe4000f8e02ff */
[----:B------:R-:W-:Y:S02]  /*5620*/  IMAD R12, R12, UR14, RZ ;  /* 0x0000000e0c0c7c24 */ /* 0x000fe4000f8e02ff */
[----:B------:R-:W-:Y:S02]  /*5630*/  IMAD R14, R14, UR14, RZ ;  /* 0x0000000e0e0e7c24 */ /* 0x000fe4000f8e02ff */
[----:B------:R-:W-:Y:S02]  /*5640*/  IMAD R15, R15, UR14, RZ ;  /* 0x0000000e0f0f7c24 */ /* 0x000fe4000f8e02ff */
[----:B------:R-:W-:Y:S02]  /*5650*/  IMAD R17, R17, UR14, RZ ;  /* 0x0000000e11117c24 */ /* 0x000fe4000f8e02ff */
[----:B---3--:R-:W-:-:S02]  /*5660*/  IMAD R18, R18, UR14, RZ ;  /* 0x0000000e12127c24 */ /* 0x008fc4000f8e02ff */
[----:B------:R-:W-:Y:S02]  /*5670*/  IMAD R28, R22, UR14, RZ ;  /* 0x0000000e161c7c24 */ /* 0x000fe4000f8e02ff */
[----:B------:R-:W-:Y:S02]  /*5680*/  IMAD R2, R21, UR14, RZ ;  /* 0x0000000e15027c24 */ /* 0x000fe4000f8e02ff */
[----:B------:R-:W-:Y:S01]  /*5690*/  IMAD R3, R27, UR14, RZ ;  /* 0x0000000e1b037c24 */ /* 0x000fe2000f8e02ff */
[----:B------:R-:W-:Y:S01]  /*56a0*/  LEA.HI.X.SX32 R5, R8, UR9, 0x1, P1 ;  /* 0x0000000908057c11 */ /* 0x000fe200088f0eff */
[----:B------:R-:W-:-:S04]  /*56b0*/  IMAD R8, R19, UR14, RZ ;  /* 0x0000000e13087c24 */ /* 0x000fc8000f8e02ff */
[----:B------:R-:W-:Y:S04]  /*56c0*/  STL [R1+0x3b4], R5 ;  /* 0x0003b40501007387 */ /* 0x000fe80000100800 */
[----:B------:R-:W-:Y:S04]  /*56d0*/  STL [R1+0xae8], R6 ;  /* 0x000ae80601007387 */ /* 0x000fe80000100800 */
[----:B------:R-:W-:Y:S04]  /*56e0*/  STL [R1+0xaec], R8 ;  /* 0x000aec0801007387 */ /* 0x000fe80000100800 */
[----:B------:R-:W-:Y:S01]  /*56f0*/  STL [R1+0xaf0], R9 ;  /* 0x000af00901007387 */ /* 0x000fe20000100800 */
[----:B------:R-:W-:-:S03]  /*5700*/  IMAD R4, R20, UR14, RZ ;  /* 0x0000000e14047c24 */ /* 0x000fc6000f8e02ff */
[----:B------:R-:W-:Y:S04]  /*5710*/  STL [R1+0xaf4], R11 ;  /* 0x000af40b01007387 */ /* 0x000fe80000100800 */
[----:B------:R-:W-:Y:S04]  /*5720*/  STL [R1+0xaf8], R12 ;  /* 0x000af80c01007387 */ /* 0x000fe80000100800 */
[----:B------:R-:W-:Y:S04]  /*5730*/  STL [R1+0xafc], R14 ;  /* 0x000afc0e01007387 */ /* 0x000fe80000100800 */
[----:B------:R-:W-:Y:S04]  /*5740*/  STL [R1+0xb00], R15 ;  /* 0x000b000f01007387 */ /* 0x000fe80000100800 */
[----:B------:R-:W-:Y:S04]  /*5750*/  STL [R1+0xb04], R17 ;  /* 0x000b041101007387 */ /* 0x000fe80000100800 */
[----:B------:R-:W-:Y:S04]  /*5760*/  STL [R1+0xb08], R18 ;  /* 0x000b081201007387 */ /* 0x000fe80000100800 */
[----:B------:R1:W-:Y:S04]  /*5770*/  STL [R1+0xb0c], R28 ;  /* 0x000b0c1c01007387 */ /* 0x0003e80000100800 */
[----:B------:R2:W-:Y:S04]  /*5780*/  STL [R1+0x24], R2 ;  /* 0x0000240201007387 */ /* 0x0005e80000100800 */
[----:B------:R-:W-:Y:S04]  /*5790*/  STL [R1+0x34], R4 ;  /* 0x0000340401007387 */ /* 0x000fe80000100800 */
[----:B------:R-:W-:Y:S04]  /*57a0*/  STL [R1+0x44], R3 ;  /* 0x0000440301007387 */ /* 0x000fe80000100800 */
[----:B-1----:R-:W3:Y:S01]  /*57b0*/  LDL.LU R28, [R1+0xb4] ;  /* 0x0000b400011c7983 */ /* 0x002ee20000300800 */
[----:B--2---:R-:W-:-:S02]  /*57c0*/  IMAD R2, R29, UR14, RZ ;  /* 0x0000000e1d027c24 */ /* 0x004fc4000f8e02ff */
[----:B------:R-:W-:-:S03]  /*57d0*/  IMAD R0, R0, UR14, RZ ;  /* 0x0000000e00007c24 */ /* 0x000fc6000f8e02ff */
[----:B------:R-:W-:Y:S04]  /*57e0*/  STL [R1+0x4c], R2 ;  /* 0x00004c0201007387 */ /* 0x000fe80000100800 */
[----:B---3--:R1:W-:Y:S04]  /*57f0*/  STL [R1+0xb10], R28 ;  /* 0x000b101c01007387 */ /* 0x0083e80000100800 */
[----:B------:R-:W-:Y:S04]  /*5800*/  STL [R1+0x50], R0 ;  /* 0x0000500001007387 */ /* 0x000fe80000100800 */
[----:B-1----:R-:W2:Y:S04]  /*5810*/  LDL.LU R28, [R1+0xb8] ;  /* 0x0000b800011c7983 */ /* 0x002ea80000300800 */
[----:B--2---:R1:W-:Y:S04]  /*5820*/  STL [R1+0xb14], R28 ;  /* 0x000b141c01007387 */ /* 0x0043e80000100800 */
[----:B-1----:R-:W2:Y:S04]  /*5830*/  LDL.LU R28, [R1+0xbc] ;  /* 0x0000bc00011c7983 */ /* 0x002ea80000300800 */
        /* <DEDUP_REMOVED lines=28> */
[----:B--2---:R-:W-:-:S05]  /*5a00*/  IMAD R28, R28, UR14, RZ ;  /* 0x0000000e1c1c7c24 */ /* 0x004fca000f8e02ff */
[----:B------:R1:W-:Y:S04]  /*5a10*/  STL [R1+0x54], R28 ;  /* 0x0000541c01007387 */ /* 0x0003e80000100800 */
[----:B-1----:R-:W2:Y:S02]  /*5a20*/  LDL.LU R28, [R1+0xb14] ;  /* 0x000b1400011c7983 */ /* 0x002ea40000300800 */
[----:B--2---:R-:W-:-:S05]  /*5a30*/  IMAD R28, R28, UR14, RZ ;  /* 0x0000000e1c1c7c24 */ /* 0x004fca000f8e02ff */
[----:B------:R1:W-:Y:S04]  /*5a40*/  STL [R1+0x58], R28 ;  /* 0x0000581c01007387 */ /* 0x0003e80000100800 */
[----:B-1----:R-:W2:Y:S01]  /*5a50*/  LDL.LU R28, [R1+0xb10] ;  /* 0x000b1000011c7983 */ /* 0x002ea20000300800 */
[----:B---3--:R-:W-:Y:S02]  /*5a60*/  IMAD R18, R18, UR14, RZ ;  /* 0x0000000e12127c24 */ /* 0x008fe4000f8e02ff */
[----:B----4-:R-:W-:Y:S02]  /*5a70*/  IMAD R17, R17, UR14, RZ ;  /* 0x0000000e11117c24 */ /* 0x010fe4000f8e02ff */
[----:B------:R-:W-:Y:S02]  /*5a80*/  IMAD R15, R15, UR14, RZ ;  /* 0x0000000e0f0f7c24 */ /* 0x000fe4000f8e02ff */
[----:B------:R-:W-:-:S02]  /*5a90*/  IMAD R14, R14, UR14, RZ ;  /* 0x0000000e0e0e7c24 */ /* 0x000fc4000f8e02ff */
[----:B------:R-:W-:Y:S02]  /*5aa0*/  IMAD R12, R12, UR14, RZ ;  /* 0x0000000e0c0c7c24 */ /* 0x000fe4000f8e02ff */
[----:B------:R-:W-:Y:S02]  /*5ab0*/  IMAD R11, R11, UR14, RZ ;  /* 0x0000000e0b0b7c24 */ /* 0x000fe4000f8e02ff */
[----:B------:R-:W-:Y:S02]  /*5ac0*/  IMAD R9, R9, UR14, RZ ;  /* 0x0000000e09097c24 */ /* 0x000fe4000f8e02ff */
[----:B------:R-:W-:Y:S02]  /*5ad0*/  IMAD R8, R8, UR14, RZ ;  /* 0x0000000e08087c24 */ /* 0x000fe4000f8e02ff */
        /* <DEDUP_REMOVED lines=20> */
[----:B--2---:R-:W-:-:S05]  /*5c20*/  IMAD R28, R28, UR14, RZ ;  /* 0x0000000e1c1c7c24 */ /* 0x004fca000f8e02ff */
[----:B------:R1:W-:Y:S04]  /*5c30*/  STL [R1+0x5c], R28 ;  /* 0x00005c1c01007387 */ /* 0x0003e80000100800 */
[----:B-1----:R-:W2:Y:S04]  /*5c40*/  LDL.LU R28, [R1+0xb0c] ;  /* 0x000b0c00011c7983 */ /* 0x002ea80000300800 */
[----:B------:R1:W-:Y:S04]  /*5c50*/  STL [R1+0x60], R18 ;  /* 0x0000601201007387 */ /* 0x0003e80000100800 */
[----:B-1----:R-:W3:Y:S04]  /*5c60*/  LDL.LU R18, [R1+0xb08] ;  /* 0x000b080001127983 */ /* 0x002ee80000300800 */
[----:B------:R1:W-:Y:S04]  /*5c70*/  STL [R1+0x68], R17 ;  /* 0x0000681101007387 */ /* 0x0003e80000100800 */
[----:B-1----:R-:W4:Y:S04]  /*5c80*/  LDL.LU R17, [R1+0xb04] ;  /* 0x000b040001117983 */ /* 0x002f280000300800 */
[----:B------:R1:W-:Y:S04]  /*5c90*/  STL [R1+0x6c], R15 ;  /* 0x00006c0f01007387 */ /* 0x0003e80000100800 */
[----:B-1----:R-:W2:Y:S04]  /*5ca0*/  LDL.LU R15, [R1+0xb00] ;  /* 0x000b0000010f7983 */ /* 0x002ea80000300800 */
        /* <DEDUP_REMOVED lines=43> */
[----:B-1----:R-:W3:Y:S04]  /*5f60*/  LDL.LU R20, [R1+0xaa8] ;  /* 0x000aa80001147983 */ /* 0x002ee80000300800 */
[----:B------:R1:W-:Y:S04]  /*5f70*/  STL [R1+0xc], R27 ;  /* 0x00000c1b01007387 */ /* 0x0003e80000100800 */
[----:B-1----:R-:W4:Y:S04]  /*5f80*/  LDL.LU R27, [R1+0xaa4] ;  /* 0x000aa400011b7983 */ /* 0x002f280000300800 */
[----:B------:R1:W-:Y:S04]  /*5f90*/  STL [R1+0x8], R29 ;  /* 0x0000081d01007387 */ /* 0x0003e80000100800 */
[----:B-1----:R-:W4:Y:S04]  /*5fa0*/  LDL.LU R29, [R1+0xaa0] ;  /* 0x000aa000011d7983 */ /* 0x002f280000300800 */
[----:B------:R1:W-:Y:S04]  /*5fb0*/  STL [R1+0x4], R0 ;  /* 0x0000040001007387 */ /* 0x0003e80000100800 */
[----:B-1----:R-:W4:Y:S01]  /*5fc0*/  LDL.LU R0, [R1+0xa9c] ;  /* 0x000a9c0001007983 */ /* 0x002f220000300800 */
[----:B--2---:R-:W-:-:S02]  /*5fd0*/  IMAD R21, R21, UR14, RZ ;  /* 0x0000000e15157c24 */ /* 0x004fc4000f8e02ff */
[----:B---3--:R-:W-:Y:S02]  /*5fe0*/  IMAD R20, R20, UR14, RZ ;  /* 0x0000000e14147c24 */ /* 0x008fe4000f8e02ff */
[----:B----4-:R-:W-:Y:S02]  /*5ff0*/  IMAD R27, R27, UR14, RZ ;  /* 0x0000000e1b1b7c24 */ /* 0x010fe4000f8e02ff */
[----:B------:R-:W-:Y:S02]  /*6000*/  IMAD R29, R29, UR14, RZ ;  /* 0x0000000e1d1d7c24 */ /* 0x000fe4000f8e02ff */
[----:B------:R-:W-:-:S05]  /*6010*/  IMAD R0, R0, UR14, RZ ;  /* 0x0000000e00007c24 */ /* 0x000fca000f8e02ff */
[----:B------:R1:W-:Y:S04]  /*6020*/  STL [R1], R0 ;  /* 0x0000000001007387 */ /* 0x0003e80000100800 */
[----:B-1----:R-:W2:Y:S04]  /*6030*/  LDL.LU R0, [R1+0xa98] ;  /* 0x000a980001007983 */ /* 0x002ea80000300800 */
[----:B------:R-:W-:Y:S04]  /*6040*/  STL [R1+0xa54], R29 ;  /* 0x000a541d01007387 */ /* 0x000fe80000100800 */
[----:B------:R-:W-:Y:S04]  /*6050*/  STL [R1+0xa58], R27 ;  /* 0x000a581b01007387 */ /* 0x000fe80000100800 */
[----:B------:R1:W-:Y:S04]  /*6060*/  STL [R1+0xa5c], R20 ;  /* 0x000a5c1401007387 */ /* 0x0003e80000100800 */
[----:B------:R3:W-:Y:S01]  /*6070*/  STL [R1+0xa60], R21 ;  /* 0x000a601501007387 */ /* 0x0007e20000100800 */
[----:B-1----:R-:W-:-:S02]  /*6080*/  IMAD.MOV.U32 R20, RZ, RZ, R24 ;  /* 0x000000ffff147224 */ /* 0x002fc400078e0018 */
[----:B---3--:R-:W-:Y:S02]  /*6090*/  IMAD.MOV.U32 R21, RZ, RZ, R25 ;  /* 0x000000ffff157224 */ /* 0x008fe400078e0019 */
[----:B------:R-:W3:Y:S01]  /*60a0*/  LDL.LU.64 R24, [R1+0xa90] ;  /* 0x000a900001187983 */ /* 0x000ee20000300a00 */
[----:B------:R-:W-:Y:S02]  /*60b0*/  IMAD R22, R22, UR14, RZ ;  /* 0x0000000e16167c24 */ /* 0x000fe4000f8e02ff */
[----:B------:R-:W-:Y:S02]  /*60c0*/  IMAD R19, R19, UR14, RZ ;  /* 0x0000000e13137c24 */ /* 0x000fe4000f8e02ff */
[----:B------:R-:W-:Y:S02]  /*60d0*/  IMAD R2, R2, UR14, RZ ;  /* 0x0000000e02027c24 */ /* 0x000fe4000f8e02ff */
[----:B------:R-:W-:Y:S01]  /*60e0*/  IMAD R5, R5, UR14, RZ ;  /* 0x0000000e05057c24 */ /* 0x000fe2000f8e02ff */
[----:B------:R-:W-:Y:S01]  /*60f0*/  STL [R1+0xa64], R22 ;  /* 0x000a641601007387 */ /* 0x000fe20000100800 */
[----:B------:R-:W-:-:S02]  /*6100*/  IMAD R7, R7, UR14, RZ ;  /* 0x0000000e07077c24 */ /* 0x000fc4000f8e02ff */
[----:B------:R-:W-:Y:S01]  /*6110*/  IMAD R10, R10, UR14, RZ ;  /* 0x0000000e0a0a7c24 */ /* 0x000fe2000f8e02ff */
[----:B------:R-:W-:Y:S01]  /*6120*/  STL [R1+0xa68], R19 ;  /* 0x000a681301007387 */ /* 0x000fe20000100800 */
[----:B------:R-:W-:Y:S02]  /*6130*/  IMAD R13, R13, UR14, RZ ;  /* 0x0000000e0d0d7c24 */ /* 0x000fe4000f8e02ff */
[----:B------:R-:W-:Y:S01]  /*6140*/  IMAD R16, R16, UR14, RZ ;  /* 0x0000000e10107c24 */ /* 0x000fe2000f8e02ff */
[----:B------:R-:W-:Y:S01]  /*6150*/  STL [R1+0xa6c], R2 ;  /* 0x000a6c0201007387 */ /* 0x000fe20000100800 */
[----:B------:R-:W-:Y:S02]  /*6160*/  IMAD R3, R3, UR14, RZ ;  /* 0x0000000e03037c24 */ /* 0x000fe4000f8e02ff */
[----:B------:R-:W-:Y:S01]  /*6170*/  IMAD R23, R23, UR14, RZ ;  /* 0x0000000e17177c24 */ /* 0x000fe2000f8e02ff */
[----:B------:R-:W-:Y:S04]  /*6180*/  STL [R1+0xa70], R5 ;  /* 0x000a700501007387 */ /* 0x000fe80000100800 */
[----:B------:R-:W-:Y:S04]  /*6190*/  STL [R1+0xa74], R7 ;  /* 0x000a740701007387 */ /* 0x000fe80000100800 */
[----:B------:R-:W-:Y:S04]  /*61a0*/  STL [R1+0xa78], R10 ;  /* 0x000a780a01007387 */ /* 0x000fe80000100800 */
[----:B------:R-:W-:Y:S04]  /*61b0*/  STL [R1+0xa7c], R13 ;  /* 0x000a7c0d01007387 */ /* 0x000fe80000100800 */
[----:B------:R-:W-:Y:S04]  /*61c0*/  STL [R1+0xa80], R16 ;  /* 0x000a801001007387 */ /* 0x000fe80000100800 */
[----:B------:R-:W-:Y:S04]  /*61d0*/  STL [R1+0xa84], R3 ;  /* 0x000a840301007387 */ /* 0x000fe80000100800 */
[----:B------:R1:W-:Y:S04]  /*61e0*/  STL [R1+0xa88], R23 ;  /* 0x000a881701007387 */ /* 0x0003e80000100800 */
[----:B-1----:R-:W4:Y:S01]  /*61f0*/  LDL.LU R23, [R1+0x34] ;  /* 0x0000340001177983 */ /* 0x002f220000300800 */
[----:B---3--:R-:W-:-:S05]  /*6200*/  IMAD R24, R24, UR14, RZ ;  /* 0x0000000e18187c24 */ /* 0x008fca000f8e02ff */
[----:B------:R1:W-:Y:S04]  /*6210*/  STL [R1+0xa8c], R24 ;  /* 0x000a8c1801007387 */ /* 0x0003e80000100800 */
[----:B-1----:R-:W3:Y:S01]  /*6220*/  LDL.LU R24, [R1+0x24] ;  /* 0x0000240001187983 */ /* 0x002ee20000300800 */
[----:B--2---:R-:W-:-:S03]  /*6230*/  LEA R2, P2, R6, R0, 0x1 ;  /* 0x0000000006027211 */ /* 0x004fc600078408ff */
[----:B------:R-:W2:Y:S01]  /*6240*/  LDL.LU R3, [R1+0x44] ;  /* 0x0000440001037983 */ /* 0x000ea20000300800 */
[----:B------:R-:W-:-:S03]  /*6250*/  LEA R5, P6, R8, R0, 0x1 ;  /* 0x0000000008057211 */ /* 0x000fc600078c08ff */
[----:B------:R1:W-:Y:S04]  /*6260*/  STL [R1+0xa18], R2 ;  /* 0x000a180201007387 */ /* 0x0003e80000100800 */
[----:B------:R-:W2:Y:S01]  /*6270*/  LDL.LU R16, [R1+0x4c] ;  /* 0x00004c0001107983 */ /* 0x000ea20000300800 */
[----:B-1----:R-:W-:-:S03]  /*6280*/  LEA R2, P1, R9, R0, 0x1 ;  /* 0x0000000009027211 */ /* 0x002fc600078208ff */
[----:B------:R1:W-:Y:S04]  /*6290*/  STL [R1+0xa1c], R5 ;  /* 0x000a1c0501007387 */ /* 0x0003e80000100800 */
[----:B------:R-:W2:Y:S04]  /*62a0*/  LDL.LU R13, [R1+0x50] ;  /* 0x00005000010d7983 */ /* 0x000ea80000300800 */
[----:B------:R0:W-:Y:S01]  /*62b0*/  STL [R1+0xa20], R2 ;  /* 0x000a200201007387 */ /* 0x0001e20000100800 */
[----:B-1----:R-:W-:-:S03]  /*62c0*/  LEA R5, P0, R11, R0, 0x1 ;  /* 0x000000000b057211 */ /* 0x002fc600078008ff */
[----:B------:R-:W2:Y:S01]  /*62d0*/  LDL.LU R10, [R1+0x54] ;  /* 0x00005400010a7983 */ /* 0x000ea20000300800 */
[----:B0-----:R-:W-:-:S03]  /*62e0*/  LEA R2, P5, R12, R0, 0x1 ;  /* 0x000000000c027211 */ /* 0x001fc600078a08ff */
[----:B------:R0:W-:Y:S04]  /*62f0*/  STL [R1+0xa24], R5 ;  /* 0x000a240501007387 */ /* 0x0001e80000100800 */
[----:B------:R1:W-:Y:S04]  /*6300*/  STL [R1+0xa28], R2 ;  /* 0x000a280201007387 */ /* 0x0003e80000100800 */
[----:B------:R-:W2:Y:S01]  /*6310*/  LDL.LU R7, [R1+0x58] ;  /* 0x0000580001077983 */ /* 0x000ea20000300800 */
[----:B0-----:R-:W-:Y:S02]  /*6320*/  LEA R5, P4, R14, R0, 0x1 ;  /* 0x000000000e057211 */ /* 0x001fe400078808ff */
[----:B-1----:R-:W-:-:S03]  /*6330*/  LEA.HI.X.SX32 R2, R6, R4, 0x1, P2 ;  /* 0x0000000406027211 */ /* 0x002fc600010f0eff */
[----:B------:R0:W-:Y:S01]  /*6340*/  STL [R1+0xa2c], R5 ;  /* 0x000a2c0501007387 */ /* 0x0001e20000100800 */
[----:B------:R-:W-:-:S03]  /*6350*/  LEA R6, P3, R15, R0, 0x1 ;  /* 0x000000000f067211 */ /* 0x000fc600078608ff */
[----:B------:R1:W-:Y:S04]  /*6360*/  STL [R1+0xa10], R2 ;  /* 0x000a100201007387 */ /* 0x0003e80000100800 */
[----:B0-----:R-:W2:Y:S01]  /*6370*/  LDL.LU R5, [R1+0x5c] ;  /* 0x00005c0001057983 */ /* 0x001ea20000300800 */
[----:B-1----:R-:W-:-:S03]  /*6380*/  LEA.HI.X.SX32 R2, R8, R4, 0x1, P6 ;  /* 0x0000000408027211 */ /* 0x002fc600030f0eff */
[----:B------:R0:W-:Y:S04]  /*6390*/  STL [R1+0xa14], R6 ;  /* 0x000a140601007387 */ /* 0x0001e80000100800 */
[----:B------:R1:W-:Y:S01]  /*63a0*/  STL [R1+0xa08], R2 ;  /* 0x000a080201007387 */ /* 0x0003e20000100800 */
[----:B0-----:R-:W-:Y:S02]  /*63b0*/  LEA R6, P2, R17, R0, 0x1 ;  /* 0x0000000011067211 */ /* 0x001fe400078408ff */
[----:B-1----:R-:W-:-:S03]  /*63c0*/  LEA.HI.X.SX32 R2, R9, R4, 0x1, P1 ;  /* 0x0000000409027211 */ /* 0x002fc600008f0eff */
[----:B------:R-:W-:Y:S04]  /*63d0*/  STL [R1+0xa0c], R6 ;  /* 0x000a0c0601007387 */ /* 0x000fe80000100800 */
[----:B------:R-:W2:Y:S04]  /*63e0*/  LDL.64 R8, [R1+0x3b0] ;  /* 0x0003b00001087983 */ /* 0x000ea80000100a00 */
[----:B------:R0:W-:Y:S04]  /*63f0*/  STL [R1+0xa00], R2 ;  /* 0x000a000201007387 */ /* 0x0001e80000100800 */
[----:B0-----:R-:W2:Y:S01]  /*6400*/  LDL.LU R2, [R1+0x60] ;  /* 0x0000600001027983 */ /* 0x001ea20000300800 */
[----:B------:R-:W-:-:S02]  /*6410*/  LEA R6, P1, R18, R0, 0x1 ;  /* 0x0000000012067211 */ /* 0x000fc400078208ff */
[----:B------:R-:W-:-:S03]  /*6420*/  LEA.HI.X.SX32 R11, R11, R4, 0x1, P0 ;  /* 0x000000040b0b7211 */ /* 0x000fc600000f0eff */
[----:B------:R0:W-:Y:S04]  /*6430*/  STL [R1+0xa04], R6 ;  /* 0x000a040601007387 */ /* 0x0001e80000100800 */
[----:B------:R1:W-:Y:S04]  /*6440*/  STL [R1+0x9f8], R11 ;  /* 0x0009f80b01007387 */ /* 0x0003e80000100800 */
[----:B------:R-:W2:Y:S01]  /*6450*/  LDL.LU R19, [R1+0x68] ;  /* 0x0000680001137983 */ /* 0x000ea20000300800 */
[----:B0-----:R-:W-:-:S05]  /*6460*/  LEA R6, P0, R28, R0, 0x1 ;  /* 0x000000001c067211 */ /* 0x001fca00078008ff */
[----:B------:R-:W-:Y:S04]  /*6470*/  STL [R1+0x9fc], R6 ;  /* 0x0009fc0601007387 */ /* 0x000fe80000100800 */
[----:B------:R-:W2:Y:S01]  /*6480*/  LDL.LU R22, [R1+0x6c] ;  /* 0x00006c0001167983 */ /* 0x000ea20000300800 */
[----:B-1----:R-:W-:-:S05]  /*6490*/  LEA.HI.X.SX32 R11, R12, R4, 0x1, P5 ;  /* 0x000000040c0b7211 */ /* 0x002fca00028f0eff */
[----:B------:R0:W-:Y:S04]  /*64a0*/  STL [R1+0x9f0], R11 ;  /* 0x0009f00b01007387 */ /* 0x0001e80000100800 */
[----:B------:R-:W2:Y:S01]  /*64b0*/  LDL.LU R12, [R1+0x70] ;  /* 0x00007000010c7983 */ /* 0x000ea20000300800 */
[----:B0-----:R-:W-:Y:S02]  /*64c0*/  LEA.HI.X.SX32 R11, R14, R4, 0x1, P4 ;  /* 0x000000040e0b7211 */ /* 0x001fe400020f0eff */
[----:B---3--:R-:W-:-:S05]  /*64d0*/  LEA R6, P5, R24, R0, 0x1 ;  /* 0x0000000018067211 */ /* 0x008fca00078a08ff */
[----:B------:R4:W-:Y:S04]  /*64e0*/  STL [R1+0x9f4], R6 ;  /* 0x0009f40601007387 */ /* 0x0009e80000100800 */
[----:B------:R0:W-:Y:S04]  /*64f0*/  STL [R1+0x9e8], R11 ;  /* 0x0009e80b01007387 */ /* 0x0001e80000100800 */
[----:B------:R-:W3:Y:S04]  /*6500*/  LDL.LU R27, [R1+0x78] ;  /* 0x00007800011b7983 */ /* 0x000ee80000300800 */
[----:B------:R-:W3:Y:S01]  /*6510*/  LDL.LU R29, [R1+0x80] ;  /* 0x00008000011d7983 */ /* 0x000ee20000300800 */
[----:B----4-:R-:W-:-:S05]  /*6520*/  LEA R6, P4, R23, R0, 0x1 ;  /* 0x0000000017067211 */ /* 0x010fca00078808ff */
[----:B------:R2:W-:Y:S01]  /*6530*/  STL [R1+0x9ec], R6 ;  /* 0x0009ec0601007387 */ /* 0x0005e20000100800 */
[----:B------:R-:W-:-:S03]  /*6540*/  LEA.HI.X.SX32 R14, R15, R4, 0x1, P3 ;  /* 0x000000040f0e7211 */ /* 0x000fc600018f0eff */
[----:B0-----:R-:W4:Y:S01]  /*6550*/  LDL.LU R11, [R1+0x90] ;  /* 0x00009000010b7983 */ /* 0x001f220000300800 */
[----:B--2---:R-:W-:-:S03]  /*6560*/  LEA R6, P3, R3, R0, 0x1 ;  /* 0x0000000003067211 */ /* 0x004fc600078608ff */
[----:B------:R0:W-:Y:S04]  /*6570*/  STL [R1+0x9e0], R14 ;  /* 0x0009e00e01007387 */ /* 0x0001e80000100800 */
[----:B------:R1:W-:Y:S01]  /*6580*/  STL [R1+0x9e4], R6 ;  /* 0x0009e40601007387 */ /* 0x0003e20000100800 */
[----:B0-----:R-:W-:Y:S02]  /*6590*/  LEA.HI.X.SX32 R14, R17, R4, 0x1, P2 ;  /* 0x00000004110e7211 */ /* 0x001fe400010f0eff */
[----:B-1----:R-:W-:-:S03]  /*65a0*/  LEA R6, P2, R16, R0, 0x1 ;  /* 0x0000000010067211 */ /* 0x002fc600078408ff */
[----:B------:R0:W-:Y:S01]  /*65b0*/  STL [R1+0x9d8], R14 ;  /* 0x0009d80e01007387 */ /* 0x0001e20000100800 */
[----:B------:R-:W-:-:S03]  /*65c0*/  LEA.HI.X.SX32 R15, R18, R4, 0x1, P1 ;  /* 0x00000004120f7211 */ /* 0x000fc600008f0eff */
[----:B------:R1:W-:Y:S01]  /*65d0*/  STL [R1+0x9dc], R6 ;  /* 0x0009dc0601007387 */ /* 0x0003e20000100800 */
[----:B------:R-:W-:Y:S02]  /*65e0*/  LEA.HI.X.SX32 R17, R28, R4, 0x1, P0 ;  /* 0x000000041c117211 */ /* 0x000fe400000f0eff */
[-C--:B0-----:R-:W-:Y:S01]  /*65f0*/  LEA R14, P1, R13, R0.reuse, 0x1 ;  /* 0x000000000d0e7211 */ /* 0x081fe200078208ff */
[----:B-1----:R-:W2:Y:S04]  /*6600*/  LDL.LU R6, [R1+0x8c] ;  /* 0x00008c0001067983 */ /* 0x002ea80000300800 */
[----:B------:R0:W-:Y:S04]  /*6610*/  STL [R1+0x84c], R15 ;  /* 0x00084c0f01007387 */ /* 0x0001e80000100800 */
[----:B------:R1:W-:Y:S04]  /*6620*/  STL [R1+0x868], R14 ;  /* 0x0008680e01007387 */ /* 0x0003e80000100800 */
[----:B------:R1:W-:Y:S01]  /*6630*/  STL [R1+0x850], R17 ;  /* 0x0008501101007387 */ /* 0x0003e20000100800 */
[----:B0-----:R-:W-:-:S02]  /*6640*/  LEA R15, P0, R10, R0, 0x1 ;  /* 0x000000000a0f7211 */ /* 0x001fc400078008ff */
[----:B-1----:R-:W-:Y:S02]  /*6650*/  LEA.HI.X.SX32 R14, R24, R4, 0x1, P5 ;  /* 0x00000004180e7211 */ /* 0x002fe400028f0eff */
[----:B------:R-:W2:Y:S01]  /*6660*/  LDL.LU R24, [R1+0x88] ;  /* 0x0000880001187983 */ /* 0x000ea20000300800 */
[----:B------:R-:W-:-:S03]  /*6670*/  LEA R17, P5, R7, R0, 0x1 ;  /* 0x0000000007117211 */ /* 0x000fc600078a08ff */
[----:B------:R0:W-:Y:S04]  /*6680*/  STL [R1+0x870], R15 ;  /* 0x0008700f01007387 */ /* 0x0001e80000100800 */
[----:B------:R1:W-:Y:S01]  /*6690*/  STL [R1+0x854], R14 ;  /* 0x0008540e01007387 */ /* 0x0003e20000100800 */
[----:B0-----:R-:W-:-:S03]  /*66a0*/  LEA.HI.X.SX32 R15, R23, R4, 0x1, P4 ;  /* 0x00000004170f7211 */ /* 0x001fc600020f0eff */
[----:B------:R-:W-:Y:S04]  /*66b0*/  STL [R1+0x878], R17 ;  /* 0x0008781101007387 */ /* 0x000fe80000100800 */
[----:B------:R0:W-:Y:S01]  /*66c0*/  STL [R1+0x858], R15 ;  /* 0x0008580f01007387 */ /* 0x0001e20000100800 */
[----:B-1----:R-:W-:-:S03]  /*66d0*/  LEA R14, P4, R5, R0, 0x1 ;  /* 0x00000000050e7211 */ /* 0x002fc600078808ff */
[----:B------:R-:W2:Y:S01]  /*66e0*/  LDL.LU R23, [R1+0x84] ;  /* 0x0000840001177983 */ /* 0x000ea20000300800 */
[----:B0-----:R-:W-:Y:S02]  /*66f0*/  LEA.HI.X.SX32 R15, R3, R4, 0x1, P3 ;  /* 0x00000004030f7211 */ /* 0x001fe400018f0eff */
[----:B------:R-:W-:Y:S01]  /*6700*/  LEA R3, P3, R2, R0, 0x1 ;  /* 0x0000000002037211 */ /* 0x000fe200078608ff */
[----:B------:R-:W-:Y:S04]  /*6710*/  STL [R1+0x880], R14 ;  /* 0x0008800e01007387 */ /* 0x000fe80000100800 */
[----:B------:R-:W-:Y:S04]  /*6720*/  STL [R1+0x85c], R15 ;  /* 0x00085c0f01007387 */ /* 0x000fe80000100800 */
[----:B------:R0:W-:Y:S04]  /*6730*/  STL [R1+0x888], R3 ;  /* 0x0008880301007387 */ /* 0x0001e80000100800 */
[----:B0-----:R-:W2:Y:S01]  /*6740*/  LDL.LU R3, [R1+0x7c] ;  /* 0x00007c0001037983 */ /* 0x001ea20000300800 */
[----:B------:R-:W-:-:S02]  /*6750*/  LEA.HI.X.SX32 R14, R16, R4, 0x1, P2 ;  /* 0x00000004100e7211 */ /* 0x000fc400010f0eff */
[----:B------:R-:W-:-:S03]  /*6760*/  LEA R15, P2, R19, R0, 0x1 ;  /* 0x00000000130f7211 */ /* 0x000fc600078408ff */
[----:B------:R0:W-:Y:S04]  /*6770*/  STL [R1+0x860], R14 ;  /* 0x0008600e01007387 */ /* 0x0001e80000100800 */
[----:B------:R-:W-:Y:S04]  /*6780*/  STL [R1+0x890], R15 ;  /* 0x0008900f01007387 */ /* 0x000fe80000100800 */
[----:B------:R-:W2:Y:S01]  /*6790*/  LDL.LU R16, [R1+0x74] ;  /* 0x0000740001107983 */ /* 0x000ea20000300800 */
[----:B------:R-:W-:Y:S02]  /*67a0*/  LEA.HI.X.SX32 R13, R13, R4, 0x1, P1 ;  /* 0x000000040d0d7211 */ /* 0x000fe400008f0eff */
[----:B0-----:R-:W-:-:S03]  /*67b0*/  LEA R14, P1, R22, R0, 0x1 ;  /* 0x00000000160e7211 */ /* 0x001fc600078208ff */
[----:B------:R0:W-:Y:S04]  /*67c0*/  STL [R1+0x864], R13 ;  /* 0x0008640d01007387 */ /* 0x0001e80000100800 */
[----:B------:R-:W-:Y:S01]  /*67d0*/  STL [R1+0x898], R14 ;  /* 0x0008980e01007387 */ /* 0x000fe20000100800 */
[----:B0-----:R-:W-:-:S05]  /*67e0*/  LEA.HI.X.SX32 R13, R10, R4, 0x1, P0 ;  /* 0x000000040a0d7211 */ /* 0x001fca00000f0eff */
[----:B------:R0:W-:Y:S01]  /*67f0*/  STL [R1+0x86c], R13 ;  /* 0x00086c0d01007387 */ /* 0x0001e20000100800 */
[----:B------:R-:W-:-:S03]  /*6800*/  LEA R10, P0, R12, R0, 0x1 ;  /* 0x000000000c0a7211 */ /* 0x000fc600078008ff */
[----:B0-----:R-:W2:Y:S01]  /*6810*/  LDL.LU R13, [R1+0x64] ;  /* 0x00006400010d7983 */ /* 0x001ea20000300800 */
[----:B------:R-:W-:-:S03]  /*6820*/  LEA.HI.X.SX32 R7, R7, R4, 0x1, P5 ;  /* 0x0000000407077211 */ /* 0x000fc600028f0eff */
[----:B------:R3:W-:Y:S04]  /*6830*/  STL [R1+0x8a0], R10 ;  /* 0x0008a00a01007387 */ /* 0x0007e80000100800 */
[----:B------:R-:W-:Y:S01]  /*6840*/  STL [R1+0x874], R7 ;  /* 0x0008740701007387 */ /* 0x000fe20000100800 */
[----:B---3--:R-:W-:-:S05]  /*6850*/  LEA R10, P5, R27, R0, 0x1 ;  /* 0x000000001b0a7211 */ /* 0x008fca00078a08ff */
[----:B------:R0:W-:Y:S04]  /*6860*/  STL [R1+0x8a8], R10 ;  /* 0x0008a80a01007387 */ /* 0x0001e80000100800 */
[----:B0-----:R-:W3:Y:S01]  /*6870*/  LDL.LU R10, [R1+0x48] ;  /* 0x00004800010a7983 */ /* 0x001ee20000300800 */
[----:B------:R-:W-:Y:S02]  /*6880*/  LEA.HI.X.SX32 R5, R5, R4, 0x1, P4 ;  /* 0x0000000405057211 */ /* 0x000fe400020f0eff */
[----:B------:R-:W-:-:S03]  /*6890*/  LEA R7, P4, R29, R0, 0x1 ;  /* 0x000000001d077211 */ /* 0x000fc600078808ff */
[----:B------:R0:W-:Y:S04]  /*68a0*/  STL [R1+0x87c], R5 ;  /* 0x00087c0501007387 */ /* 0x0001e80000100800 */
[----:B------:R1:W-:Y:S01]  /*68b0*/  STL [R1+0x8b0], R7 ;  /* 0x0008b00701007387 */ /* 0x0003e20000100800 */
[----:B0-----:R-:W-:-:S03]  /*68c0*/  LEA.HI.X.SX32 R5, R2, R4, 0x1, P3 ;  /* 0x0000000402057211 */ /* 0x001fc600018f0eff */
[----:B-1----:R-:W3:Y:S01]  /*68d0*/  LDL.LU R7, [R1+0x40] ;  /* 0x0000400001077983 */ /* 0x002ee20000300800 */
[----:B----4-:R-:W-:-:S03]  /*68e0*/  LEA R2, P3, R11, R0, 0x1 ;  /* 0x000000000b027211 */ /* 0x010fc600078608ff */
[----:B------:R0:W-:Y:S04]  /*68f0*/  STL [R1+0x884], R5 ;  /* 0x0008840501007387 */ /* 0x0001e80000100800 */
[----:B0-----:R-:W4:Y:S01]  /*6900*/  LDL.LU R5, [R1+0x3c] ;  /* 0x00003c0001057983 */ /* 0x001f220000300800 */
[----:B------:R-:W-:-:S03]  /*6910*/  LEA.HI.X.SX32 R14, R19, R4, 0x1, P2 ;  /* 0x00000004130e7211 */ /* 0x000fc600010f0eff */
[----:B------:R0:W-:Y:S04]  /*6920*/  STL [R1+0x8b8], R2 ;  /* 0x0008b80201007387 */ /* 0x0001e80000100800 */
[----:B0-----:R-:W4:Y:S01]  /*6930*/  LDL.LU R2, [R1+0x38] ;  /* 0x0000380001027983 */ /* 0x001f220000300800 */
[----:B--2---:R-:W-:-:S03]  /*6940*/  LEA R15, P2, R6, R0, 0x1 ;  /* 0x00000000060f7211 */ /* 0x004fc600078408ff */
[----:B------:R0:W-:Y:S04]  /*6950*/  STL [R1+0x88c], R14 ;  /* 0x00088c0e01007387 */ /* 0x0001e80000100800 */
[----:B------:R-:W2:Y:S04]  /*6960*/  LDL.LU R19, [R1+0x30] ;  /* 0x0000300001137983 */ /* 0x000ea80000300800 */
[----:B------:R1:W-:Y:S01]  /*6970*/  STL [R1+0x8c0], R15 ;  /* 0x0008c00f01007387 */ /* 0x0003e20000100800 */
[----:B0-----:R-:W-:-:S03]  /*6980*/  LEA.HI.X.SX32 R14, R22, R4, 0x1, P1 ;  /* 0x00000004160e7211 */ /* 0x001fc600008f0eff */
[----:B------:R-:W2:Y:S01]  /*6990*/  LDL.LU R22, [R1+0x2c] ;  /* 0x00002c0001167983 */ /* 0x000ea20000300800 */
[----:B------:R-:W-:-:S03]  /*69a0*/  LEA R17, P1, R24, R0, 0x1 ;  /* 0x0000000018117211 */ /* 0x000fc600078208ff */
[----:B------:R0:W-:Y:S01]  /*69b0*/  STL [R1+0x894], R14 ;  /* 0x0008940e01007387 */ /* 0x0001e20000100800 */
[----:B-1----:R-:W-:-:S03]  /*69c0*/  IMAD.MOV.U32 R15, RZ, RZ, R21 ;  /* 0x000000ffff0f7224 */ /* 0x002fc600078e0015 */
[----:B------:R1:W-:Y:S01]  /*69d0*/  STL [R1+0x8c8], R17 ;  /* 0x0008c81101007387 */ /* 0x0003e20000100800 */
[----:B------:R-:W-:-:S03]  /*69e0*/  LEA.HI.X.SX32 R12, R12, R4, 0x1, P0 ;  /* 0x000000040c0c7211 */ /* 0x000fc600000f0eff */
[----:B------:R-:W2:Y:S01]  /*69f0*/  LDL.LU R21, [R1+0x28] ;  /* 0x0000280001157983 */ /* 0x000ea20000300800 */
[----:B0-----:R-:W-:-:S03]  /*6a00*/  IMAD.MOV.U32 R14, RZ, RZ, R20 ;  /* 0x000000ffff0e7224 */ /* 0x001fc600078e0014 */
[----:B------:R0:W-:Y:S01]  /*6a10*/  STL [R1+0x89c], R12 ;  /* 0x00089c0c01007387 */ /* 0x0001e20000100800 */
[----:B-1----:R-:W-:-:S03]  /*6a20*/  LEA.HI.X.SX32 R17, R27, R4, 0x1, P5 ;  /* 0x000000041b117211 */ /* 0x002fc600028f0eff */
[----:B------:R-:W2:Y:S01]  /*6a30*/  LDL.LU R20, [R1+0x20] ;  /* 0x0000200001147983 */ /* 0x000ea20000300800 */
[----:B0-----:R-:W-:-:S05]  /*6a40*/  LEA R12, P0, R23, R0, 0x1 ;  /* 0x00000000170c7211 */ /* 0x001fca00078008ff */
[----:B------:R0:W-:Y:S04]  /*6a50*/  STL [R1+0x8d0], R12 ;  /* 0x0008d00c01007387 */ /* 0x0001e80000100800 */
[----:B------:R1:W-:Y:S04]  /*6a60*/  STL [R1+0x8a4], R17 ;  /* 0x0008a41101007387 */ /* 0x0003e80000100800 */
[----:B------:R-:W2:Y:S01]  /*6a70*/  LDL.LU R27, [R1+0x1c] ;  /* 0x00001c00011b7983 */ /* 0x000ea20000300800 */
[----:B0-----:R-:W-:Y:S02]  /*6a80*/  LEA R12, P5, R3, R0, 0x1 ;  /* 0x00000000030c7211 */ /* 0x001fe400078a08ff */
[----:B-1----:R-:W-:-:S03]  /*6a90*/  LEA.HI.X.SX32 R17, R29, R4, 0x1, P4 ;  /* 0x000000041d117211 */ /* 0x002fc600020f0eff */
[----:B------:R0:W-:Y:S04]  /*6aa0*/  STL [R1+0x8d8], R12 ;  /* 0x0008d80c01007387 */ /* 0x0001e80000100800 */
[----:B------:R-:W2:Y:S04]  /*6ab0*/  LDL.LU R29, [R1+0x18] ;  /* 0x00001800011d7983 */ /* 0x000ea80000300800 */
[----:B------:R1:W-:Y:S01]  /*6ac0*/  STL [R1+0x8ac], R17 ;  /* 0x0008ac1101007387 */ /* 0x0003e20000100800 */
[----:B0-----:R-:W-:-:S03]  /*6ad0*/  LEA R12, P4, R16, R0, 0x1 ;  /* 0x00000000100c7211 */ /* 0x001fc600078808ff */
[----:B------:R-:W2:Y:S01]  /*6ae0*/  LDL.LU R28, [R1+0x14] ;  /* 0x00001400011c7983 */ /* 0x000ea20000300800 */
[----:B------:R-:W-:-:S03]  /*6af0*/  LEA.HI.X.SX32 R11, R11, R4, 0x1, P3 ;  /* 0x000000040b0b7211 */ /* 0x000fc600018f0eff */
[----:B------:R0:W-:Y:S04]  /*6b00*/  STL [R1+0x8e0], R12 ;  /* 0x0008e00c01007387 */ /* 0x0001e80000100800 */
[----:B------:R-:W2:Y:S04]  /*6b10*/  LDL.LU R18, [R1+0x10] ;  /* 0x0000100001127983 */ /* 0x000ea80000300800 */
[----:B------:R0:W-:Y:S04]  /*6b20*/  STL [R1+0x8b4], R11 ;  /* 0x0008b40b01007387 */ /* 0x0001e80000100800 */
[----:B-1----:R-:W2:Y:S01]  /*6b30*/  LDL.LU R17, [R1+0xc] ;  /* 0x00000c0001117983 */ /* 0x002ea20000300800 */
[----:B0-----:R-:W-:-:S02]  /*6b40*/  LEA R12, P3, R13, R0, 0x1 ;  /* 0x000000000d0c7211 */ /* 0x001fc400078608ff */
[----:B------:R-:W-:-:S03]  /*6b50*/  LEA.HI.X.SX32 R11, R6, R4, 0x1, P2 ;  /* 0x00000004060b7211 */ /* 0x000fc600010f0eff */
[----:B------:R0:W-:Y:S04]  /*6b60*/  STL [R1+0x8e8], R12 ;  /* 0x0008e80c01007387 */ /* 0x0001e80000100800 */
[----:B0-----:R-:W2:Y:S04]  /*6b70*/  LDL.LU R12, [R1+0x8] ;  /* 0x00000800010c7983 */ /* 0x001ea80000300800 */
[----:B------:R0:W-:Y:S04]  /*6b80*/  STL [R1+0x8bc], R11 ;  /* 0x0008bc0b01007387 */ /* 0x0001e80000100800 */
[----:B0-----:R-:W2:Y:S01]  /*6b90*/  LDL.LU R11, [R1+0x4] ;  /* 0x00000400010b7983 */ /* 0x001ea20000300800 */
[----:B---3--:R-:W-:-:S05]  /*6ba0*/  LEA R6, P2, R10, R0, 0x1 ;  /* 0x000000000a067211 */ /* 0x008fca00078408ff */
[----:B------:R0:W-:Y:S04]  /*6bb0*/  STL [R1+0x8f0], R6 ;  /* 0x0008f00601007387 */ /* 0x0001e80000100800 */
[----:B0-----:R-:W3:Y:S01]  /*6bc0*/  LDL.LU R6, [R1] ;  /* 0x0000000001067983 */ /* 0x001ee20000300800 */
[-C--:B------:R-:W-:Y:S02]  /*6bd0*/  LEA.HI.X.SX32 R24, R24, R4.reuse, 0x1, P1 ;  /* 0x0000000418187211 */ /* 0x080fe400008f0eff */
[----:B------:R-:W-:-:S03]  /*6be0*/  LEA.HI.X.SX32 R23, R23, R4, 0x1, P0 ;  /* 0x0000000417177211 */ /* 0x000fc600000f0eff */
[----:B------:R0:W-:Y:S02]  /*6bf0*/  STL [R1+0x8c4], R24 ;  /* 0x0008c41801007387 */ /* 0x0001e40000100800 */
[----:B0-----:R-:W-:-:S05]  /*6c00*/  LEA R24, P1, R7, R0, 0x1 ;  /* 0x0000000007187211 */ /* 0x001fca00078208ff */
[----:B------:R0:W-:Y:S01]  /*6c10*/  STL [R1+0x8f8], R24 ;  /* 0x0008f81801007387 */ /* 0x0001e20000100800 */
[----:B------:R-:W-:-:S03]  /*6c20*/  LEA.HI.X.SX32 R3, R3, R4, 0x1, P5 ;  /* 0x0000000403037211 */ /* 0x000fc600028f0eff */
[----:B0-----:R-:W3:Y:S04]  /*6c30*/  LDL.LU R24, [R1+0xa8c] ;  /* 0x000a8c0001187983 */ /* 0x001ee80000300800 */
[----:B------:R4:W-:Y:S02]  /*6c40*/  STL [R1+0x8cc], R23 ;  /* 0x0008cc1701007387 */ /* 0x0009e40000100800 */
[----:B----4-:R-:W-:-:S05]  /*6c50*/  LEA R23, P0, R5, R0, 0x1 ;  /* 0x0000000005177211 */ /* 0x010fca00078008ff */
[----:B------:R0:W-:Y:S01]  /*6c60*/  STL [R1+0x900], R23 ;  /* 0x0009001701007387 */ /* 0x0001e20000100800 */
[----:B------:R-:W-:-:S03]  /*6c70*/  LEA.HI.X.SX32 R16, R16, R4, 0x1, P4 ;  /* 0x0000000410107211 */ /* 0x000fc600020f0eff */
[----:B0-----:R-:W4:Y:S04]  /*6c80*/  LDL.LU R23, [R1+0xa88] ;  /* 0x000a880001177983 */ /* 0x001f280000300800 */
[----:B------:R0:W-:Y:S02]  /*6c90*/  STL [R1+0x8d4], R3 ;  /* 0x0008d40301007387 */ /* 0x0001e40000100800 */
[----:B0-----:R-:W-:-:S05]  /*6ca0*/  LEA R3, P5, R2, R0, 0x1 ;  /* 0x0000000002037211 */ /* 0x001fca00078a08ff */
[----:B------:R0:W-:Y:S01]  /*6cb0*/  STL [R1+0x908], R3 ;  /* 0x0009080301007387 */ /* 0x0001e20000100800 */
[----:B------:R-:W-:-:S03]  /*6cc0*/  LEA.HI.X.SX32 R13, R13, R4, 0x1, P3 ;  /* 0x000000040d0d7211 */ /* 0x000fc600018f0eff */
[----:B0-----:R-:W3:Y:S04]  /*6cd0*/  LDL.LU R3, [R1+0xa84] ;  /* 0x000a840001037983 */ /* 0x001ee80000300800 */
[----:B------:R2:W-:Y:S02]  /*6ce0*/  STL [R1+0x8dc], R16 ;  /* 0x0008dc1001007387 */ /* 0x0005e40000100800 */
[----:B--2---:R-:W-:-:S05]  /*6cf0*/  LEA R16, P4, R19, R0, 0x1 ;  /* 0x0000000013107211 */ /* 0x004fca00078808ff */
[----:B------:R0:W-:Y:S01]  /*6d00*/  STL [R1+0x910], R16 ;  /* 0x0009101001007387 */ /* 0x0001e20000100800 */
[----:B------:R-:W-:-:S03]  /*6d10*/  LEA.HI.X.SX32 R10, R10, R4, 0x1, P2 ;  /* 0x000000040a0a7211 */ /* 0x000fc600010f0eff */
[----:B0-----:R-:W2:Y:S04]  /*6d20*/  LDL.LU R16, [R1+0xa80] ;  /* 0x000a800001107983 */ /* 0x001ea80000300800 */
[----:B------:R0:W-:Y:S02]  /*6d30*/  STL [R1+0x8e4], R13 ;  /* 0x0008e40d01007387 */ /* 0x0001e40000100800 */
[----:B0-----:R-:W-:-:S05]  /*6d40*/  LEA R13, P3, R22, R0, 0x1 ;  /* 0x00000000160d7211 */ /* 0x001fca00078608ff */
        /* <DEDUP_REMOVED lines=45> */
[----:B------:R0:W-:Y:S04]  /*7020*/  STL [R1+0x960], R27 ;  /* 0x0009601b01007387 */ /* 0x0001e80000100800 */
[----:B0-----:R-:W2:Y:S04]  /*7030*/  LDL.LU R27, [R1+0xa58] ;  /* 0x000a5800011b7983 */ /* 0x001ea80000300800 */
[----:B------:R3:W-:Y:S02]  /*7040*/  STL [R1+0x934], R29 ;  /* 0x0009341d01007387 */ /* 0x0007e40000100800 */
[----:B---3--:R-:W-:-:S05]  /*7050*/  LEA R29, P5, R6, R0, 0x1 ;  /* 0x00000000061d7211 */ /* 0x008fca00078a08ff */
[----:B------:R0:W-:Y:S04]  /*7060*/  STL [R1+0x968], R29 ;  /* 0x0009681d01007387 */ /* 0x0001e80000100800 */
[----:B0-----:R-:W3:Y:S01]  /*7070*/  LDL.LU R29, [R1+0xa54] ;  /* 0x000a5400011d7983 */ /* 0x001ee20000300800 */
[----:B------:R-:W-:-:S05]  /*7080*/  LEA.HI.X.SX32 R28, R28, R4, 0x1, P4 ;  /* 0x000000041c1c7211 */ /* 0x000fca00020f0eff */
[----:B------:R3:W-:Y:S01]  /*7090*/  STL [R1+0x93c], R28 ;  /* 0x00093c1c01007387 */ /* 0x0007e20000100800 */
[----:B------:R-:W-:Y:S01]  /*70a0*/  LEA.HI.X.SX32 R17, R17, R4, 0x1, P2 ;  /* 0x0000000411117211 */ /* 0x000fe200010f0eff */
[----:B------:R-:W-:Y:S02]  /*70b0*/  IMAD R25, R25, UR14, RZ ;  /* 0x0000000e19197c24 */ /* 0x000fe4000f8e02ff */
[----:B------:R-:W-:Y:S01]  /*70c0*/  IMAD R26, R26, UR14, RZ ;  /* 0x0000000e1a1a7c24 */ /* 0x000fe2000f8e02ff */
[----:B---3--:R-:W-:-:S05]  /*70d0*/  LEA R28, P4, R29, R0, 0x1 ;  /* 0x000000001d1c7211 */ /* 0x008fca00078808ff */
[----:B------:R0:W-:Y:S02]  /*70e0*/  STL [R1+0x970], R28 ;  /* 0x0009701c01007387 */ /* 0x0001e40000100800 */
[----:B0-----:R-:W-:Y:S02]  /*70f0*/  LEA.HI.X.SX32 R28, R18, R4, 0x1, P3 ;  /* 0x00000004121c7211 */ /* 0x001fe400018f0eff */
[----:B--2---:R-:W-:-:S03]  /*7100*/  LEA R18, P3, R27, R0, 0x1 ;  /* 0x000000001b127211 */ /* 0x004fc600078608ff */
[----:B------:R0:W-:Y:S04]  /*7110*/  STL [R1+0x944], R28 ;  /* 0x0009441c01007387 */ /* 0x0001e80000100800 */
[----:B------:R1:W-:Y:S04]  /*7120*/  STL [R1+0x978], R18 ;  /* 0x0009781201007387 */ /* 0x0003e80000100800 */
[----:B------:R2:W-:Y:S01]  /*7130*/  STL [R1+0x94c], R17 ;  /* 0x00094c1101007387 */ /* 0x0005e20000100800 */
[----:B0-----:R-:W-:Y:S02]  /*7140*/  LEA R28, P2, R20, R0, 0x1 ;  /* 0x00000000141c7211 */ /* 0x001fe400078408ff */
[----:B-1----:R-:W-:-:S02]  /*7150*/  LEA.HI.X.SX32 R18, R12, R4, 0x1, P1 ;  /* 0x000000040c127211 */ /* 0x002fc400008f0eff */
[----:B------:R-:W-:Y:S02]  /*7160*/  LEA.HI.X.SX32 R12, R11, R4, 0x1, P0 ;  /* 0x000000040b0c7211 */ /* 0x000fe400000f0eff */
[-C--:B--2---:R-:W-:Y:S01]  /*7170*/  LEA R17, P1, R21, R0.reuse, 0x1 ;  /* 0x0000000015117211 */ /* 0x084fe200078208ff */
[----:B------:R-:W-:Y:S01]  /*7180*/  STL [R1+0x980], R28 ;  /* 0x0009801c01007387 */ /* 0x000fe20000100800 */
[----:B------:R-:W-:-:S03]  /*7190*/  LEA R11, P0, R22, R0, 0x1 ;  /* 0x00000000160b7211 */ /* 0x000fc600078008ff */
[----:B------:R-:W-:Y:S04]  /*71a0*/  STL [R1+0x954], R18 ;  /* 0x0009541201007387 */ /* 0x000fe80000100800 */
[----:B------:R-:W-:Y:S04]  /*71b0*/  STL [R1+0x988], R17 ;  /* 0x0009881101007387 */ /* 0x000fe80000100800 */
[----:B------:R0:W-:Y:S04]  /*71c0*/  STL [R1+0x95c], R12 ;  /* 0x00095c0c01007387 */ /* 0x0001e80000100800 */
[----:B------:R1:W-:Y:S01]  /*71d0*/  STL [R1+0x990], R11 ;  /* 0x0009900b01007387 */ /* 0x0003e20000100800 */
[----:B0-----:R-:W-:-:S02]  /*71e0*/  LEA.HI.X.SX32 R12, R6, R4, 0x1, P5 ;  /* 0x00000004060c7211 */ /* 0x001fc400028f0eff */
[----:B------:R-:W-:Y:S02]  /*71f0*/  LEA.HI.X.SX32 R6, R29, R4, 0x1, P4 ;  /* 0x000000041d067211 */ /* 0x000fe400020f0eff */
[-C--:B-1----:R-:W-:Y:S01]  /*7200*/  LEA R11, P5, R19, R0.reuse, 0x1 ;  /* 0x00000000130b7211 */ /* 0x082fe200078a08ff */
[----:B------:R-:W-:Y:S01]  /*7210*/  STL [R1+0x964], R12 ;  /* 0x0009640c01007387 */ /* 0x000fe20000100800 */
[----:B------:R-:W-:Y:S01]  /*7220*/  IMAD.MOV.U32 R29, RZ, RZ, R9 ;  /* 0x000000ffff1d7224 */ /* 0x000fe200078e0009 */
[----:B------:R-:W-:Y:S02]  /*7230*/  LEA R9, P4, R2, R0, 0x1 ;  /* 0x0000000002097211 */ /* 0x000fe400078808ff */
[----:B------:R-:W-:Y:S01]  /*7240*/  STL [R1+0x998], R11 ;  /* 0x0009980b01007387 */ /* 0x000fe20000100800 */
[----:B------:R-:W-:-:S03]  /*7250*/  IMAD.MOV.U32 R28, RZ, RZ, R8 ;  /* 0x000000ffff1c7224 */ /* 0x000fc600078e0008 */
[----:B------:R0:W-:Y:S04]  /*7260*/  STL [R1+0x96c], R6 ;  /* 0x00096c0601007387 */ /* 0x0001e80000100800 */
[----:B------:R1:W-:Y:S01]  /*7270*/  STL [R1+0x9a0], R9 ;  /* 0x0009a00901007387 */ /* 0x0003e20000100800 */
[----:B0-----:R-:W-:Y:S02]  /*7280*/  LEA.HI.X.SX32 R6, R27, R4, 0x1, P3 ;  /* 0x000000041b067211 */ /* 0x001fe400018f0eff */
[----:B------:R-:W-:Y:S02]  /*7290*/  LEA R8, P3, R5, R0, 0x1 ;  /* 0x0000000005087211 */ /* 0x000fe400078608ff */
[----:B-1----:R-:W-:Y:S01]  /*72a0*/  LEA.HI.X.SX32 R9, R20, R4, 0x1, P2 ;  /* 0x0000000414097211 */ /* 0x002fe200010f0eff */
[----:B------:R0:W-:Y:S04]  /*72b0*/  STL [R1+0x974], R6 ;  /* 0x0009740601007387 */ /* 0x0001e80000100800 */
[----:B------:R1:W-:Y:S01]  /*72c0*/  STL [R1+0x9a8], R8 ;  /* 0x0009a80801007387 */ /* 0x0003e20000100800 */
[----:B0-----:R-:W-:-:S03]  /*72d0*/  LEA R6, P2, R7, R0, 0x1 ;  /* 0x0000000007067211 */ /* 0x001fc600078408ff */
[----:B------:R0:W-:Y:S01]  /*72e0*/  STL [R1+0x97c], R9 ;  /* 0x00097c0901007387 */ /* 0x0001e20000100800 */
[----:B-1----:R-:W-:-:S03]  /*72f0*/  LEA.HI.X.SX32 R8, R21, R4, 0x1, P1 ;  /* 0x0000000415087211 */ /* 0x002fc600008f0eff */
[----:B------:R1:W-:Y:S04]  /*7300*/  STL [R1+0x9b0], R6 ;  /* 0x0009b00601007387 */ /* 0x0003e80000100800 */
[----:B------:R2:W-:Y:S01]  /*7310*/  STL [R1+0x984], R8 ;  /* 0x0009840801007387 */ /* 0x0005e20000100800 */
[----:B0-----:R-:W-:Y:S02]  /*7320*/  LEA R9, P1, R10, R0, 0x1 ;  /* 0x000000000a097211 */ /* 0x001fe400078208ff */
[----:B-1----:R-:W-:-:S03]  /*7330*/  LEA.HI.X.SX32 R6, R22, R4, 0x1, P0 ;  /* 0x0000000416067211 */ /* 0x002fc600000f0eff */
[----:B------:R0:W-:Y:S01]  /*7340*/  STL [R1+0x9b8], R9 ;  /* 0x0009b80901007387 */ /* 0x0001e20000100800 */
[----:B--2---:R-:W-:-:S03]  /*7350*/  LEA R8, P0, R13, R0, 0x1 ;  /* 0x000000000d087211 */ /* 0x004fc600078008ff */
[----:B------:R1:W-:Y:S04]  /*7360*/  STL [R1+0x98c], R6 ;  /* 0x00098c0601007387 */ /* 0x0003e80000100800 */
[----:B------:R2:W-:Y:S01]  /*7370*/  STL [R1+0x9c0], R8 ;  /* 0x0009c00801007387 */ /* 0x0005e20000100800 */
[----:B0-----:R-:W-:Y:S02]  /*7380*/  LEA.HI.X.SX32 R9, R19, R4, 0x1, P5 ;  /* 0x0000000413097211 */ /* 0x001fe400028f0eff */
[----:B-1----:R-:W-:-:S03]  /*7390*/  LEA R6, P5, R16, R0, 0x1 ;  /* 0x0000000010067211 */ /* 0x002fc600078a08ff */
[----:B------:R-:W-:Y:S01]  /*73a0*/  STL [R1+0x994], R9 ;  /* 0x0009940901007387 */ /* 0x000fe20000100800 */
[----:B--2---:R-:W-:-:S03]  /*73b0*/  LEA.HI.X.SX32 R8, R2, R4, 0x1, P4 ;  /* 0x0000000402087211 */ /* 0x004fc600020f0eff */
[----:B------:R0:W-:Y:S01]  /*73c0*/  STL [R1+0x9c4], R6 ;  /* 0x0009c40601007387 */ /* 0x0001e20000100800 */
[----:B------:R-:W-:-:S03]  /*73d0*/  LEA R2, P4, R3, R0, 0x1 ;  /* 0x0000000003027211 */ /* 0x000fc600078808ff */
[----:B------:R1:W-:Y:S01]  /*73e0*/  STL [R1+0x99c], R8 ;  /* 0x00099c0801007387 */ /* 0x0003e20000100800 */
[----:B0-----:R-:W-:-:S03]  /*73f0*/  LEA.HI.X.SX32 R6, R5, R4, 0x1, P3 ;  /* 0x0000000405067211 */ /* 0x001fc600018f0eff */
[----:B------:R0:W-:Y:S01]  /*7400*/  STL [R1+0x9c8], R2 ;  /* 0x0009c80201007387 */ /* 0x0001e20000100800 */
[----:B-1----:R-:W1:Y:S01]  /*7410*/  LDC R8, c[0x0][0x3a8] ;  /* 0x0000ea00ff087b82 */ /* 0x002e620000000800 */
[----:B----4-:R-:W-:Y:S02]  /*7420*/  LEA R5, P3, R23, R0, 0x1 ;  /* 0x0000000017057211 */ /* 0x010fe400078608ff */
[----:B------:R2:W-:Y:S01]  /*7430*/  STL [R1+0x9a4], R6 ;  /* 0x0009a40601007387 */ /* 0x0005e20000100800 */
[----:B0-----:R-:W-:-:S03]  /*7440*/  LEA.HI.X.SX32 R2, R7, R4, 0x1, P2 ;  /* 0x0000000407027211 */ /* 0x001fc600010f0eff */
[----:B------:R0:W-:Y:S01]  /*7450*/  STL [R1+0x9cc], R5 ;  /* 0x0009cc0501007387 */ /* 0x0001e20000100800 */
[----:B--2---:R-:W-:-:S03]  /*7460*/  LEA R6, P2, R24, R0, 0x1 ;  /* 0x0000000018067211 */ /* 0x004fc600078408ff */
[----:B------:R-:W-:Y:S04]  /*7470*/  STL [R1+0x9ac], R2 ;  /* 0x0009ac0201007387 */ /* 0x000fe80000100800 */
[----:B------:R2:W-:Y:S01]  /*7480*/  STL [R1+0x9d0], R6 ;  /* 0x0009d00601007387 */ /* 0x0005e20000100800 */
[----:B0-----:R-:W-:Y:S01]  /*7490*/  LEA.HI.X.SX32 R5, R10, R4, 0x1, P1 ;  /* 0x000000040a057211 */ /* 0x001fe200008f0eff */
[----:B--2---:R-:W0:Y:S01]  /*74a0*/  LDC R6, c[0x0][0x3a8] ;  /* 0x0000ea00ff067b82 */ /* 0x004e220000000800 */
[----:B------:R-:W-:-:S03]  /*74b0*/  LEA R2, P1, R25, R0, 0x1 ;  /* 0x0000000019027211 */ /* 0x000fc600078208ff */
[----:B------:R2:W-:Y:S01]  /*74c0*/  STL [R1+0x9b4], R5 ;  /* 0x0009b40501007387 */ /* 0x0005e20000100800 */
[----:B-1----:R-:W-:-:S03]  /*74d0*/  IMAD R9, R8, 0x3e, RZ ;  /* 0x0000003e08097824 */ /* 0x002fc600078e02ff */
[----:B------:R1:W-:Y:S01]  /*74e0*/  STL [R1+0x9d4], R2 ;  /* 0x0009d40201007387 */ /* 0x0003e20000100800 */
[----:B------:R-:W3:Y:S01]  /*74f0*/  LDC R8, c[0x0][0x3a8] ;  /* 0x0000ea00ff087b82 */ /* 0x000ee20000000800 */
[----:B--2---:R-:W-:Y:S02]  /*7500*/  LEA.HI.X.SX32 R5, R13, R4, 0x1, P0 ;  /* 0x000000040d057211 */ /* 0x004fe400000f0eff */
[----:B-1----:R-:W-:Y:S02]  /*7510*/  LEA R2, P0, R26, R0, 0x1 ;  /* 0x000000001a027211 */ /* 0x002fe400078008ff */
[-C--:B------:R-:W-:Y:S01]  /*7520*/  LEA.HI.X.SX32 R0, R16, R4.reuse, 0x1, P5 ;  /* 0x0000000410007211 */ /* 0x080fe200028f0eff */
[----:B------:R1:W-:Y:S04]  /*7530*/  STL [R1+0x9bc], R5 ;  /* 0x0009bc0501007387 */ /* 0x0003e80000100800 */
[----:B------:R2:W-:Y:S04]  /*7540*/  STL [R1+0x848], R2 ;  /* 0x0008480201007387 */ /* 0x0005e80000100800 */
[----:B------:R4:W-:Y:S01]  /*7550*/  STL [R1+0x834], R0 ;  /* 0x0008340001007387 */ /* 0x0009e20000100800 */
[----:B-1----:R-:W-:-:S02]  /*7560*/  LEA.HI.X.SX32 R5, R23, R4, 0x1, P3 ;  /* 0x0000000417057211 */ /* 0x002fc400018f0eff */
[-C--:B--2---:R-:W-:Y:S01]  /*7570*/  LEA.HI.X.SX32 R2, R3, R4.reuse, 0x1, P4 ;  /* 0x0000000403027211 */ /* 0x084fe200020f0eff */
[----:B0-----:R-:W-:Y:S01]  /*7580*/  IMAD R6, R6, 0x3f, RZ ;  /* 0x0000003f06067824 */ /* 0x001fe200078e02ff */
[----:B----4-:R-:W-:-:S03]  /*7590*/  LEA.HI.X.SX32 R0, R24, R4, 0x1, P2 ;  /* 0x0000000418007211 */ /* 0x010fc600010f0eff */
[----:B------:R0:W-:Y:S04]  /*75a0*/  STL [R1+0x838], R2 ;  /* 0x0008380201007387 */ /* 0x0001e80000100800 */
[----:B------:R1:W-:Y:S04]  /*75b0*/  STL [R1+0x83c], R5 ;  /* 0x00083c0501007387 */ /* 0x0003e80000100800 */
[----:B------:R2:W-:Y:S01]  /*75c0*/  STL [R1+0x840], R0 ;  /* 0x0008400001007387 */ /* 0x0005e20000100800 */
[----:B0-----:R-:W-:Y:S01]  /*75d0*/  IMAD.WIDE R2, R6, 0x2, R28 ;  /* 0x0000000206027825 */ /* 0x001fe200078e021c */
[----:B-1----:R-:W-:-:S02]  /*75e0*/  LEA.HI.X.SX32 R5, R25, R4, 0x1, P1 ;  /* 0x0000000419057211 */ /* 0x002fc400008f0eff */
[----:B--2---:R-:W-:-:S03]  /*75f0*/  LEA.HI.X.SX32 R0, R26, R4, 0x1, P0 ;  /* 0x000000041a007211 */ /* 0x004fc600000f0eff */
[----:B------:R0:W-:Y:S01]  /*7600*/  STL [R1+0x844], R5 ;  /* 0x0008440501007387 */ /* 0x0001e20000100800 */
[----:B------:R-:W-:-:S03]  /*7610*/  IMAD.WIDE R6, R6, 0x2, R14 ;  /* 0x0000000206067825 */ /* 0x000fc600078e020e */
[----:B------:R-:W-:Y:S04]  /*7620*/  STL [R1+0x440], R0 ;  /* 0x0004400001007387 */ /* 0x000fe80000100800 */
[----:B------:R-:W-:Y:S04]  /*7630*/  STL [R1+0x448], R2 ;  /* 0x0004480201007387 */ /* 0x000fe80000100800 */
[----:B------:R1:W-:Y:S01]  /*7640*/  STL [R1+0x444], R3 ;  /* 0x0004440301007387 */ /* 0x0003e20000100800 */
[----:B0-----:R-:W-:-:S03]  /*7650*/  IMAD.WIDE R4, R9, 0x2, R14 ;  /* 0x0000000209047825 */ /* 0x001fc600078e020e */
[----:B------:R3:W-:Y:S01]  /*7660*/  STL [R1+0x450], R6 ;  /* 0x0004500601007387 */ /* 0x0007e20000100800 */
[----:B-1----:R-:W-:-:S03]  /*7670*/  IMAD.WIDE R2, R9, 0x2, R28 ;  /* 0x0000000209027825 */ /* 0x002fc600078e021c */
[----:B------:R-:W-:Y:S01]  /*7680*/  STL [R1+0x44c], R7 ;  /* 0x00044c0701007387 */ /* 0x000fe20000100800 */
[----:B---3--:R-:W-:-:S03]  /*7690*/  IMAD R6, R8, 0x3d, RZ ;  /* 0x0000003d08067824 */ /* 0x008fc600078e02ff */
[----:B------:R-:W-:Y:S04]  /*76a0*/  STL [R1+0x458], R2 ;  /* 0x0004580201007387 */ /* 0x000fe80000100800 */
[----:B------:R0:W-:Y:S01]  /*76b0*/  STL [R1+0x454], R3 ;  /* 0x0004540301007387 */ /* 0x0001e20000100800 */
[----:B------:R-:W-:-:S03]  /*76c0*/  IMAD R0, R8, 0x3c, RZ ;  /* 0x0000003c08007824 */ /* 0x000fc600078e02ff */
[----:B------:R-:W-:Y:S01]  /*76d0*/  STL [R1+0x460], R4 ;  /* 0x0004600401007387 */ /* 0x000fe20000100800 */
[----:B0-----:R-:W-:-:S03]  /*76e0*/  IMAD.WIDE R2, R6, 0x2, R28 ;  /* 0x0000000206027825 */ /* 0x001fc600078e021c */
[----:B------:R0:W-:Y:S01]  /*76f0*/  STL [R1+0x45c], R5 ;  /* 0x00045c0501007387 */ /* 0x0001e20000100800 */
[----:B------:R-:W-:-:S03]  /*7700*/  IMAD.WIDE R6, R6, 0x2, R14 ;  /* 0x0000000206067825 */ /* 0x000fc600078e020e */
[----:B------:R-:W-:Y:S04]  /*7710*/  STL [R1+0x468], R2 ;  /* 0x0004680201007387 */ /* 0x000fe80000100800 */
[----:B------:R1:W-:Y:S04]  /*7720*/  STL [R1+0x464], R3 ;  /* 0x0004640301007387 */ /* 0x0003e80000100800 */
[----:B------:R2:W-:Y:S01]  /*7730*/  STL [R1+0x470], R6 ;  /* 0x0004700601007387 */ /* 0x0005e20000100800 */
[----:B0-----:R-:W-:-:S04]  /*7740*/  IMAD.WIDE R4, R0, 0x2, R14 ;  /* 0x0000000200047825 */ /* 0x001fc800078e020e */
[----:B-1----:R-:W-:Y:S01]  /*7750*/  IMAD.WIDE R2, R0, 0x2, R28 ;  /* 0x0000000200027825 */ /* 0x002fe200078e021c */
[----:B------:R-:W-:Y:S03]  /*7760*/  STL [R1+0x46c], R7 ;  /* 0x00046c0701007387 */ /* 0x000fe60000100800 */
[C---:B--2---:R-:W-:Y:S01]  /*7770*/  IMAD R6, R8.reuse, 0x3b, RZ ;  /* 0x0000003b08067824 */ /* 0x044fe200078e02ff */
        /* <DEDUP_REMOVED lines=184> */
[----:B------:R-:W-:-:S03]  /*8300*/  IMAD.SHL.U32 R0, R8, 0x20, RZ ;  /* 0x0000002008007824 */ /* 0x000fc600078e00ff */
        /* <DEDUP_REMOVED lines=215> */
[----:B------:R1:W-:Y:S01]  /*9080*/  STL [R1+0x804], R3 ;  /* 0x0008040301007387 */ /* 0x0003e20000100800 */
[----:B0-----:R-:W-:-:S03]  /*9090*/  IMAD.WIDE R4, R0, 0x2, R14 ;  /* 0x0000000200047825 */ /* 0x001fc600078e020e */
[----:B------:R-:W-:Y:S01]  /*90a0*/  STL [R1+0x810], R6 ;  /* 0x0008100601007387 */ /* 0x000fe20000100800 */
[----:B-1----:R-:W-:-:S03]  /*90b0*/  IMAD.WIDE R2, R0, 0x2, R28 ;  /* 0x0000000200027825 */ /* 0x002fc600078e021c */
[----:B------:R0:W-:Y:S04]  /*90c0*/  STL [R1+0x80c], R7 ;  /* 0x00080c0701007387 */ /* 0x0001e80000100800 */
[----:B------:R-:W-:Y:S04]  /*90d0*/  STL [R1+0x818], R2 ;  /* 0x0008180201007387 */ /* 0x000fe80000100800 */
[----:B------:R1:W-:Y:S01]  /*90e0*/  STL [R1+0x814], R3 ;  /* 0x0008140301007387 */ /* 0x0003e20000100800 */
[----:B0-----:R-:W-:-:S03]  /*90f0*/  IMAD.WIDE R6, R8, 0x2, R28 ;  /* 0x0000000208067825 */ /* 0x001fc600078e021c */
[----:B------:R-:W-:Y:S04]  /*9100*/  STL [R1+0x820], R4 ;  /* 0x0008200401007387 */ /* 0x000fe80000100800 */
[----:B------:R-:W-:Y:S01]  /*9110*/  STL [R1+0x81c], R5 ;  /* 0x00081c0501007387 */ /* 0x000fe20000100800 */
[----:B-1----:R-:W-:-:S03]  /*9120*/  IMAD.WIDE R2, R8, 0x2, R14 ;  /* 0x0000000208027825 */ /* 0x002fc600078e020e */
[----:B------:R-:W-:Y:S04]  /*9130*/  STL [R1+0x828], R6 ;  /* 0x0008280601007387 */ /* 0x000fe80000100800 */
[----:B------:R-:W-:Y:S04]  /*9140*/  STL [R1+0x824], R7 ;  /* 0x0008240701007387 */ /* 0x000fe80000100800 */
[----:B------:R0:W-:Y:S04]  /*9150*/  STL [R1+0x830], R2 ;  /* 0x0008300201007387 */ /* 0x0001e80000100800 */
[----:B------:R1:W-:Y:S04]  /*9160*/  STL [R1+0x82c], R3 ;  /* 0x00082c0301007387 */ /* 0x0003e80000100800 */
[----:B------:R2:W-:Y:S04]  /*9170*/  STL [R1+0x434], RZ ;  /* 0x000434ff01007387 */ /* 0x0005e80000100800 */
        /* <DEDUP_REMOVED lines=66> */
[----:B------:R2:W-:Y:S01]  /*95a0*/  STL [R1+0x368], RZ ;  /* 0x000368ff01007387 */ /* 0x0005e20000100800 */
[----:B------:R-:W3:Y:S03]  /*95b0*/  S2R R9, SR_TID.X ;  /* 0x0000000000097919 */ /* 0x000ee60000002100 */
[----:B------:R2:W-:Y:S04]  /*95c0*/  STL [R1+0x36c], RZ ;  /* 0x00036cff01007387 */ /* 0x0005e80000100800 */
[----:B------:R2:W-:Y:S01]  /*95d0*/  STL [R1+0x350], RZ ;  /* 0x000350ff01007387 */ /* 0x0005e20000100800 */
[----:B0-----:R-:W-:-:S03]  /*95e0*/  IMAD.SHL.U32 R2, R8, 0x40, RZ ;  /* 0x0000004008027824 */ /* 0x001fc600078e00ff */
[----:B------:R2:W-:Y:S04]  /*95f0*/  STL [R1+0x354], RZ ;  /* 0x000354ff01007387 */ /* 0x0005e80000100800 */
[----:B------:R2:W-:Y:S01]  /*9600*/  STL [R1+0x358], RZ ;  /* 0x000358ff01007387 */ /* 0x0005e20000100800 */
[----:B------:R-:W0:Y:S03]  /*9610*/  S2R R15, SR_TID.X ;  /* 0x00000000000f7919 */ /* 0x000e260000002100 */
[----:B------:R2:W-:Y:S04]  /*9620*/  STL [R1+0x35c], RZ ;  /* 0x00035cff01007387 */ /* 0x0005e80000100800 */
[----:B------:R2:W-:Y:S04]  /*9630*/  STL [R1+0x340], RZ ;  /* 0x000340ff01007387 */ /* 0x0005e80000100800 */
[----:B------:R2:W-:Y:S01]  /*9640*/  STL [R1+0x344], RZ ;  /* 0x000344ff01007387 */ /* 0x0005e20000100800 */
[----:B------:R-:W4:Y:S03]  /*9650*/  S2R R8, SR_TID.X ;  /* 0x0000000000087919 */ /* 0x000f260000002100 */
        /* <DEDUP_REMOVED lines=22> */
[----:B---3--:R-:W-:-:S03]  /*97c0*/  LOP3.LUT R9, R9, 0x3f, RZ, 0xc0, !PT ;  /* 0x0000003f09097812 */ /* 0x008fc600078ec0ff */
[----:B------:R2:W-:Y:S04]  /*97d0*/  STL [R1+0x2e0], RZ ;  /* 0x0002e0ff01007387 */ /* 0x0005e80000100800 */
[----:B------:R2:W-:Y:S04]  /*97e0*/  STL [R1+0x2e4], RZ ;  /* 0x0002e4ff01007387 */ /* 0x0005e80000100800 */
[----:B------:R2:W-:Y:S01]  /*97f0*/  STL [R1+0x2e8], RZ ;  /* 0x0002e8ff01007387 */ /* 0x0005e20000100800 */
[----:B0-----:R-:W-:-:S03]  /*9800*/  IMAD.SHL.U32 R12, R15, 0x2, RZ ;  /* 0x000000020f0c7824 */ /* 0x001fc600078e00ff */
[----:B------:R2:W-:Y:S04]  /*9810*/  STL [R1+0x2ec], RZ ;  /* 0x0002ecff01007387 */ /* 0x0005e80000100800 */
[----:B------:R2:W-:Y:S01]  /*9820*/  STL [R1+0x2b0], RZ ;  /* 0x0002b0ff01007387 */ /* 0x0005e20000100800 */
[----:B------:R-:W-:-:S03]  /*9830*/  IMAD.SHL.U32 R28, R9, 0x2, RZ ;  /* 0x00000002091c7824 */ /* 0x000fc600078e00ff */
[----:B------:R2:W-:Y:S01]  /*9840*/  STL [R1+0x2b4], RZ ;  /* 0x0002b4ff01007387 */ /* 0x0005e20000100800 */
[----:B----4-:R-:W-:-:S03]  /*9850*/  LOP3.LUT R9, R8, 0x7, RZ, 0xc0, !PT ;  /* 0x0000000708097812 */ /* 0x010fc600078ec0ff */
[----:B------:R2:W-:Y:S04]  /*9860*/  STL [R1+0x2b8], RZ ;  /* 0x0002b8ff01007387 */ /* 0x0005e80000100800 */
[----:B------:R2:W-:Y:S01]  /*9870*/  STL [R1+0x2bc], RZ ;  /* 0x0002bcff01007387 */ /* 0x0005e20000100800 */
[----:B------:R-:W-:-:S03]  /*9880*/  LOP3.LUT R8, R12, 0x10, RZ, 0xc0, !PT ;  /* 0x000000100c087812 */ /* 0x000fc600078ec0ff */
[----:B------:R2:W-:Y:S04]  /*9890*/  STL [R1+0x270], RZ ;  /* 0x000270ff01007387 */ /* 0x0005e80000100800 */
[----:B------:R2:W-:Y:S04]  /*98a0*/  STL [R1+0x274], RZ ;  /* 0x000274ff01007387 */ /* 0x0005e80000100800 */
[----:B------:R2:W-:Y:S01]  /*98b0*/  STL [R1+0x278], RZ ;  /* 0x000278ff01007387 */ /* 0x0005e20000100800 */
[----:B------:R-:W-:-:S03]  /*98c0*/  IMAD R14, R9, 0x110, RZ ;  /* 0x00000110090e7824 */ /* 0x000fc600078e02ff */
[----:B------:R2:W-:Y:S01]  /*98d0*/  STL [R1+0x27c], RZ ;  /* 0x00027cff01007387 */ /* 0x0005e20000100800 */
[----:B------:R-:W-:-:S03]  /*98e0*/  LOP3.LUT R8, R8, 0x20, R15, 0xf8, !PT ;  /* 0x0000002008087812 */ /* 0x000fc600078ef80f */
[----:B------:R2:W-:Y:S04]  /*98f0*/  STL [R1+0x260], RZ ;  /* 0x000260ff01007387 */ /* 0x0005e80000100800 */
[----:B------:R2:W-:Y:S04]  /*9900*/  STL [R1+0x264], RZ ;  /* 0x000264ff01007387 */ /* 0x0005e80000100800 */
[----:B------:R2:W-:Y:S01]  /*9910*/  STL [R1+0x268], RZ ;  /* 0x000268ff01007387 */ /* 0x0005e20000100800 */
[----:B-1----:R-:W-:-:S03]  /*9920*/  SHF.R.S32.HI R3, RZ, 0x1f, R2 ;  /* 0x0000001fff037819 */ /* 0x002fc60000011402 */
[----:B------:R2:W-:Y:S01]  /*9930*/  STL [R1+0x26c], RZ ;  /* 0x00026cff01007387 */ /* 0x0005e20000100800 */
[----:B------:R-:W-:-:S03]  /*9940*/  IMAD.SHL.U32 R11, R15, 0x80, RZ ;  /* 0x000000800f0b7824 */ /* 0x000fc600078e00ff */
[----:B------:R2:W-:Y:S01]  /*9950*/  STL [R1+0x250], RZ ;  /* 0x000250ff01007387 */ /* 0x0005e20000100800 */
[----:B------:R-:W-:-:S03]  /*9960*/  LOP3.LUT R8, R14, R8, RZ, 0x3c, !PT ;  /* 0x000000080e087212 */ /* 0x000fc600078e3cff */
[----:B------:R2:W-:Y:S04]  /*9970*/  STL [R1+0x254], RZ ;  /* 0x000254ff01007387 */ /* 0x0005e80000100800 */
[----:B------:R2:W-:Y:S01]  /*9980*/  STL [R1+0x258], RZ ;  /* 0x000258ff01007387 */ /* 0x0005e20000100800 */
[----:B------:R-:W-:-:S03]  /*9990*/  SHF.L.U64.HI R0, R2, 0x1, R3 ;  /* 0x0000000102007819 */ /* 0x000fc60000010203 */
[----:B------:R2:W-:Y:S01]  /*99a0*/  STL [R1+0x25c], RZ ;  /* 0x00025cff01007387 */ /* 0x0005e20000100800 */
[----:B------:R-:W-:-:S03]  /*99b0*/  LOP3.LUT R2, R28, 0x10, RZ, 0x3c, !PT ;  /* 0x000000101c027812 */ /* 0x000fc600078e3cff */
[----:B------:R2:W-:Y:S01]  /*99c0*/  STL [R1+0x240], RZ ;  /* 0x000240ff01007387 */ /* 0x0005e20000100800 */
[----:B------:R-:W-:-:S03]  /*99d0*/  LOP3.LUT R8, R8, 0x800, R11, 0xf8, !PT ;  /* 0x0000080008087812 */ /* 0x000fc600078ef80b */
[----:B------:R2:W-:Y:S01]  /*99e0*/  STL [R1+0x244], RZ ;  /* 0x000244ff01007387 */ /* 0x0005e20000100800 */
[----:B------:R-:W-:-:S03]  /*99f0*/  LOP3.LUT R2, R28, 0x30, RZ, 0x3c, !PT ;  /* 0x000000301c027812 */ /* 0x000fc600078e3cff */
[----:B------:R2:W-:Y:S01]  /*9a00*/  STL [R1+0x248], RZ ;  /* 0x000248ff01007387 */ /* 0x0005e20000100800 */
[----:B------:R-:W-:-:S03]  /*9a10*/  LOP3.LUT R2, R28, 0x50, RZ, 0x3c, !PT ;  /* 0x000000501c027812 */ /* 0x000fc600078e3cff */
[----:B------:R2:W-:Y:S01]  /*9a20*/  STL [R1+0x24c], RZ ;  /* 0x00024cff01007387 */ /* 0x0005e20000100800 */
[----:B------:R-:W-:-:S03]  /*9a30*/  LOP3.LUT R2, R28, 0x60, RZ, 0x3c, !PT ;  /* 0x000000601c027812 */ /* 0x000fc600078e3cff */
[----:B------:R2:W-:Y:S01]  /*9a40*/  STL [R1+0x230], RZ ;  /* 0x000230ff01007387 */ /* 0x0005e20000100800 */
[----:B------:R-:W-:-:S03]  /*9a50*/  LOP3.LUT R2, R8, 0x40, RZ, 0x3c, !PT ;  /* 0x0000004008027812 */ /* 0x000fc600078e3cff */
[----:B------:R2:W-:Y:S04]  /*9a60*/  STL [R1+0x234], RZ ;  /* 0x000234ff01007387 */ /* 0x0005e80000100800 */
[----:B------:R2:W-:Y:S04]  /*9a70*/  STL [R1+0x238], RZ ;  /* 0x000238ff01007387 */ /* 0x0005e80000100800 */
[----:B------:R2:W-:Y:S04]  /*9a80*/  STL [R1+0x23c], RZ ;  /* 0x00023cff01007387 */ /* 0x0005e80000100800 */
[----:B------:R2:W-:Y:S04]  /*9a90*/  STL [R1+0x1f0], RZ ;  /* 0x0001f0ff01007387 */ /* 0x0005e80000100800 */
[----:B------:R2:W-:Y:S04]  /*9aa0*/  STL [R1+0x1f4], RZ ;  /* 0x0001f4ff01007387 */ /* 0x0005e80000100800 */
[----:B------:R2:W-:Y:S04]  /*9ab0*/  STL [R1+0x1f8], RZ ;  /* 0x0001f8ff01007387 */ /* 0x0005e80000100800 */
[----:B------:R2:W-:Y:S04]  /*9ac0*/  STL [R1+0x1fc], RZ ;  /* 0x0001fcff01007387 */ /* 0x0005e80000100800 */
[----:B------:R2:W-:Y:S01]  /*9ad0*/  STL [R1+0xa50], R2 ;  /* 0x000a500201007387 */ /* 0x0005e20000100800 */
[----:B------:R-:W-:Y:S01]  /*9ae0*/  IMAD R9, R9, 0x90, RZ ;  /* 0x0000009009097824 */ /* 0x000fe200078e02ff */
[----:B------:R-:W-:-:S02]  /*9af0*/  USHF.R.S32.HI UR7, URZ, 0x1f, UR4 ;  /* 0x0000001fff077899 */ /* 0x000fc40008011404 */
[----:B------:R-:W-:Y:S02]  /*9b00*/  USHF.L.U32 UR6, UR6, 0x6, URZ ;  /* 0x0000000606067899 */ /* 0x000fe400080006ff */
[----:B------:R-:W-:Y:S01]  /*9b10*/  LOP3.LUT R9, R9, 0x30, R12, 0x78, !PT ;  /* 0x0000003009097812 */ /* 0x000fe200078e780c */
[----:B------:R-:W-:Y:S01]  /*9b20*/  ULEA.HI UR7, UR7, UR4, URZ, 0x6 ;  /* 0x0000000407077291 */ /* 0x000fe2000f8f30ff */
[C---:B------:R-:W-:Y:S01]  /*9b30*/  LOP3.LUT R3, R28.reuse, 0x20, RZ, 0x3c, !PT ;  /* 0x000000201c037812 */ /* 0x040fe200078e3cff */
[----:B------:R-:W-:Y:S01]  /*9b40*/  USHF.R.S32.HI UR4, URZ, 0x1f, UR6 ;  /* 0x0000001fff047899 */ /* 0x000fe20008011406 */
[C---:B------:R-:W-:Y:S02]  /*9b50*/  LOP3.LUT R3, R28.reuse, 0x40, RZ, 0x3c, !PT ;  /* 0x000000401c037812 */ /* 0x040fe400078e3cff */
[----:B------:R-:W-:Y:S02]  /*9b60*/  LOP3.LUT R4, R28, 0x70, RZ, 0x3c, !PT ;  /* 0x000000701c047812 */ /* 0x000fe400078e3cff */
[----:B------:R-:W-:Y:S01]  /*9b70*/  LOP3.LUT R3, R9, 0x40, RZ, 0x3c, !PT ;  /* 0x0000004009037812 */ /* 0x000fe200078e3cff */
[----:B------:R-:W-:-:S02]  /*9b80*/  USHF.L.U32 UR8, UR6, 0x1, URZ ;  /* 0x0000000106087899 */ /* 0x000fc400080006ff */
[----:B------:R-:W-:Y:S02]  /*9b90*/  USHF.R.S32.HI UR7, URZ, 0x6, UR7 ;  /* 0x00000006ff077899 */ /* 0x000fe40008011407 */
[----:B--2---:R-:W-:-:S12]  /*9ba0*/  USHF.L.U64.HI UR4, UR6, 0x1, UR4 ;  /* 0x0000000106047899 */ /* 0x004fd80008010204 */
.L_x_1:
[----:B0-----:R-:W2:Y:S01]  /*9bb0*/  LDL.64 R2, [R1+0x3b8] ;  /* 0x0003b80001027983 */ /* 0x001ea20000100a00 */
[----:B-----5:R-:W0:Y:S03]  /*9bc0*/  LDC R6, c[0x0][0x3a0] ;  /* 0x0000e800ff067b82 */ /* 0x020e260000000800 */
[----:B--2---:R1:W-:Y:S04]  /*9bd0*/  STL [R1+0x1640], R3 ;  /* 0x0016400301007387 */ /* 0x0043e80000100800 */
[----:B-1----:R-:W0:Y:S04]  /*9be0*/  LDL R3, [R1+0x434] ;  /* 0x0004340001037983 */ /* 0x002e280000100800 */
[----:B------:R-:W-:Y:S04]  /*9bf0*/  STL [R1+0x15c4], R26 ;  /* 0x0015c41a01007387 */ /* 0x000fe80000100800 */
        /* <DEDUP_REMOVED lines=14> */
[----:B------:R1:W-:Y:S04]  /*9ce0*/  STL [R1+0x163c], R26 ;  /* 0x00163c1a01007387 */ /* 0x0003e80000100800 */
        /* <DEDUP_REMOVED lines=58> */
[----:B------:R-:W-:Y:S01]  /*a090*/  STL [R1+0x1510], R5 ;  /* 0x0015100501007387 */ /* 0x000fe20000100800 */
[----:B0-----:R-:W-:-:S03]  /*a0a0*/  IMAD R6, R3, -0x40, R6 ;  /* 0xffffffc003067824 */ /* 0x001fc600078e0206 */
        /* <DEDUP_REMOVED lines=28> */
[----:B------:R-:W3:Y:S01]  /*a270*/  LDL.LU R3, [R1+0x1640] ;  /* 0x0016400001037983 */ /* 0x000ee20000300800 */
[----:B------:R-:W-:-:S02]  /*a280*/  ISETP.GT.AND P0, PT, R6, RZ, PT ;  /* 0x000000ff0600720c */ /* 0x000fc40003f04270 */
[----:B-1----:R-:W-:Y:S02]  /*a290*/  PRMT R26, RZ, 0x7610, R26 ;  /* 0x00007610ff1a7816 */ /* 0x002fe4000000001a */
[----:B--2---:R-:W-:Y:S02]  /*a2a0*/  PRMT R27, RZ, 0x7610, R27 ;  /* 0x00007610ff1b7816 */ /* 0x004fe4000000001b */
[----:B------:R-:W-:-:S07]  /*a2b0*/  ISETP.GT.AND P1, PT, R6, 0x1, PT ;  /* 0x000000010600780c */ /* 0x000fce0003f24270 */
[----:B---3--:R-:W2:Y:S04]  /*a2c0*/  @P0 LDG.E.U16 R26, desc[UR12][R2.64] ;  /* 0x0000000c021a0981 */ /* 0x008ea8000c1e1500 */
[----:B--2---:R0:W-:Y:S04]  /*a2d0*/  STL [R1+0x14], R26 ;  /* 0x0000141a01007387 */ /* 0x0041e80000100800 */
[----:B0-----:R-:W2:Y:S04]  /*a2e0*/  LDL.LU R26, [R1+0x163c] ;  /* 0x00163c00011a7983 */ /* 0x001ea80000300800 */
[----:B------:R-:W3:Y:S01]  /*a2f0*/  LDL.64 R2, [R1+0x3b0] ;  /* 0x0003b00001027983 */ /* 0x000ee20000100a00 */
[----:B------:R-:W-:-:S02]  /*a300*/  ISETP.GT.AND P2, PT, R6, 0x2, PT ;  /* 0x000000020600780c */ /* 0x000fc40003f44270 */
[----:B--2---:R-:W-:Y:S01]  /*a310*/  PRMT R26, RZ, 0x7610, R26 ;  /* 0x00007610ff1a7816 */ /* 0x004fe2000000001a */
[----:B---3--:R-:W2:Y:S04]  /*a320*/  @P0 LDG.E.U16 R27, desc[UR12][R2.64] ;  /* 0x0000000c021b0981 */ /* 0x008ea8000c1e1500 */
[----:B--2---:R0:W-:Y:S04]  /*a330*/  STL [R1+0x18], R27 ;  /* 0x0000181b01007387 */ /* 0x0041e80000100800 */
[----:B0-----:R-:W2:Y:S04]  /*a340*/  LDL.LU R27, [R1+0x1638] ;  /* 0x00163800011b7983 */ /* 0x001ea80000300800 */
[----:B------:R-:W3:Y:S04]  /*a350*/  LDL R2, [R1+0x82c] ;  /* 0x00082c0001027983 */ /* 0x000ee80000100800 */
[----:B------:R-:W3:Y:S01]  /*a360*/  LDL R3, [R1+0x830] ;  /* 0x0008300001037983 */ /* 0x000ee20000100800 */
[----:B--2---:R-:W-:-:S02]  /*a370*/  PRMT R27, RZ, 0x7610, R27 ;  /* 0x00007610ff1b7816 */ /* 0x004fc4000000001b */
[----:B---3--:R-:W-:-:S04]  /*a380*/  @P1 LOP3.LUT R3, R3, R2, RZ, 0x3c, !PT ;  /* 0x0000000203031212 */ /* 0x008fc800078e3cff */
[----:B------:R-:W-:-:S04]  /*a390*/  @P1 LOP3.LUT R2, R3, R2, RZ, 0x3c, !PT ;  /* 0x0000000203021212 */ /* 0x000fc800078e3cff */
[----:B------:R-:W-:-:S05]  /*a3a0*/  @P1 LOP3.LUT R3, R3, R2, RZ, 0x3c, !PT ;  /* 0x0000000203031212 */ /* 0x000fca00078e3cff */
[----:B------:R-:W2:Y:S04]  /*a3b0*/  @P1 LDG.E.U16 R26, desc[UR12][R2.64] ;  /* 0x0000000c021a1981 */ /* 0x000ea8000c1e1500 */
[----:B--2---:R0:W-:Y:S04]  /*a3c0*/  STL [R1+0x24], R26 ;  /* 0x0000241a01007387 */ /* 0x0041e80000100800 */
[----:B0-----:R-:W2:Y:S04]  /*a3d0*/  LDL.LU R26, [R1+0x1634] ;  /* 0x00163400011a7983 */ /* 0x001ea80000300800 */
[----:B------:R-:W3:Y:S04]  /*a3e0*/  LDL R2, [R1+0x824] ;  /* 0x0008240001027983 */ /* 0x000ee80000100800 */
[----:B------:R-:W3:Y:S01]  /*a3f0*/  LDL R3, [R1+0x828] ;  /* 0x0008280001037983 */ /* 0x000ee20000100800 */
[----:B------:R-:W-:-:S02]  /*a400*/  ISETP.GT.AND P0, PT, R6, 0x3, PT ;  /* 0x000000030600780c */ /* 0x000fc40003f04270 */
[----:B--2---:R-:W-:Y:S02]  /*a410*/  PRMT R26, RZ, 0x7610, R26 ;  /* 0x00007610ff1a7816 */ /* 0x004fe4000000001a */
        /* <DEDUP_REMOVED lines=279> */
[----:B------:R-:W3:Y:S04]  /*b590*/  LDL R2, [R1+0x734] ;  /* 0x0007340001027983 */ /* 0x000ee80000100800 */
[----:B------:R-:W3:Y:S01]  /*b5a0*/  LDL R3, [R1+0x738] ;  /* 0x0007380001037983 */ /* 0x000ee20000100800 */
[----:B------:R-:W-:Y:S02]  /*b5b0*/  PRMT R23, RZ, 0x7610, R23 ;  /* 0x00007610ff177816 */ /* 0x000fe40000000017 */
[----:B------:R-:W-:-:S02]  /*b5c0*/  PRMT R22, RZ, 0x7610, R22 ;  /* 0x00007610ff167816 */ /* 0x000fc40000000016 */
[----:B------:R-:W-:Y:S01]  /*b5d0*/  ISETP.GT.AND P0, PT, R6, 0x12, PT ;  /* 0x000000120600780c */ /* 0x000fe20003f04270 */
[----:B--2---:R-:W-:Y:S01]  /*b5e0*/  STL [R1+0x149c], R26 ;  /* 0x00149c1a01007387 */ /* 0x004fe20000100800 */
[----:B---3--:R-:W-:-:S04]  /*b5f0*/  @P1 LOP3.LUT R3, R3, R2, RZ, 0x3c, !PT ;  /* 0x0000000203031212 */ /* 0x008fc800078e3cff */
[----:B------:R-:W-:-:S04]  /*b600*/  @P1 LOP3.LUT R2, R3, R2, RZ, 0x3c, !PT ;  /* 0x0000000203021212 */ /* 0x000fc800078e3cff */
[----:B------:R-:W-:-:S05]  /*b610*/  @P1 LOP3.LUT R3, R3, R2, RZ, 0x3c, !PT ;  /* 0x0000000203031212 */ /* 0x000fca00078e3cff */
[----:B------:R-:W2:Y:S04]  /*b620*/  @P1 LDG.E.U16 R27, desc[UR12][R2.64] ;  /* 0x0000000c021b1981 */ /* 0x000ea8000c1e1500 */
[----:B------:R-:W3:Y:S04]  /*b630*/  LDL R2, [R1+0x72c] ;  /* 0x00072c0001027983 */ /* 0x000ee80000100800 */
[----:B------:R-:W3:Y:S04]  /*b640*/  LDL R3, [R1+0x730] ;  /* 0x0007300001037983 */ /* 0x000ee80000100800 */
[----:B--2---:R-:W-:Y:S01]  /*b650*/  STL [R1+0x14a0], R27 ;  /* 0x0014a01b01007387 */ /* 0x004fe20000100800 */
        /* <DEDUP_REMOVED lines=94> */
[----:B------:R-:W-:-:S02]  /*bc40*/  PRMT R29, RZ, 0x7610, R29 ;  /* 0x00007610ff1d7816 */ /* 0x000fc4000000001d */
[----:B------:R-:W-:Y:S02]  /*bc50*/  ISETP.GT.AND P0, PT, R6, 0x18, PT ;  /* 0x000000180600780c */ /* 0x000fe40003f04270 */
        /* <DEDUP_REMOVED lines=19> */
[----:B---3--:R-:W-:-:S04]  /*bd90*/  @P2 LOP3.LUT R3, R3, R2, RZ, 0x3c, !PT ;  /* 0x0000000203032212 */ /* 0x008fc800078e3cff */
[----:B------:R-:W-:-:S04]  /*bda0*/  @P2 LOP3.LUT R2, R3, R2, RZ, 0x3c, !PT ;  /* 0x0000000203022212 */ /* 0x000fc800078e3cff */
[----:B------:R-:W-:-:S05]  /*bdb0*/  @P2 LOP3.LUT R3, R3, R2, RZ, 0x3c, !PT ;  /* 0x0000000203032212 */ /* 0x000fca00078e3cff */
[----:B------:R-:W3:Y:S04]  /*bdc0*/  @P2 LDG.E.U16 R23, desc[UR12][R2.64] ;  /* 0x0000000c02172981 */ /* 0x000ee8000c1e1500 */
[----:B---3--:R0:W-:Y:S04]  /*bdd0*/  STL [R1+0x398], R23 ;  /* 0x0003981701007387 */ /* 0x0081e80000100800 */
[----:B0-----:R-:W3:Y:S04]  /*bde0*/  LDL.LU R23, [R1+0x158c] ;  /* 0x00158c0001177983 */ /* 0x001ee80000300800 */
[----:B------:R-:W4:Y:S04]  /*bdf0*/  LDL R2, [R1+0x6c4] ;  /* 0x0006c40001027983 */ /* 0x000f280000100800 */
[----:B------:R-:W4:Y:S01]  /*be00*/  LDL R3, [R1+0x6c8] ;  /* 0x0006c80001037983 */ /* 0x000f220000100800 */
[----:B--2---:R-:W-:-:S02]  /*be10*/  PRMT R22, RZ, 0x7610, R22 ;  /* 0x00007610ff167816 */ /* 0x004fc40000000016 */
[----:B----4-:R-:W-:-:S04]  /*be20*/  @P2 LOP3.LUT R3, R3, R2, RZ, 0x3c, !PT ;  /* 0x0000000203032212 */ /* 0x010fc800078e3cff */
[----:B------:R-:W-:-:S04]  /*be30*/  @P2 LOP3.LUT R2, R3, R2, RZ, 0x3c, !PT ;  /* 0x0000000203022212 */ /* 0x000fc800078e3cff */
[----:B------:R-:W-:-:S05]  /*be40*/  @P2 LOP3.LUT R3, R3, R2, RZ, 0x3c, !PT ;  /* 0x0000000203032212 */ /* 0x000fca00078e3cff */
[----:B------:R-:W2:Y:S04]  /*be50*/  @P2 LDG.E.U16 R29, desc[UR12][R2.64] ;  /* 0x0000000c021d2981 */ /* 0x000ea8000c1e1500 */
[----:B--2---:R0:W-:Y:S04]  /*be60*/  STL [R1+0x394], R29 ;  /* 0x0003941d01007387 */ /* 0x0041e80000100800 */
[----:B0-----:R-:W2:Y:S04]  /*be70*/  LDL.LU R29, [R1+0x1588] ;  /* 0x00158800011d7983 */ /* 0x001ea80000300800 */
[----:B------:R-:W4:Y:S04]  /*be80*/  LDL R2, [R1+0x6bc] ;  /* 0x0006bc0001027983 */ /* 0x000f280000100800 */
[----:B------:R-:W4:Y:S01]  /*be90*/  LDL R3, [R1+0x6c0] ;  /* 0x0006c00001037983 */ /* 0x000f220000100800 */
[----:B---3--:R-:W-:-:S02]  /*bea0*/  PRMT R23, RZ, 0x7610, R23 ;  /* 0x00007610ff177816 */ /* 0x008fc40000000017 */
[----:B----4-:R-:W-:-:S04]  /*beb0*/  @P0 LOP3.LUT R3, R3, R2, RZ, 0x3c, !PT ;  /* 0x0000000203030212 */ /* 0x010fc800078e3cff */
[----:B------:R-:W-:-:S04]  /*bec0*/  @P0 LOP3.LUT R2, R3, R2, RZ, 0x3c, !PT ;  /* 0x0000000203020212 */ /* 0x000fc800078e3cff */
[----:B------:R-:W-:-:S05]  /*bed0*/  @P0 LOP3.LUT R3, R3, R2, RZ, 0x3c, !PT ;  /* 0x0000000203030212 */ /* 0x000fca00078e3cff */
[----:B------:R-:W3:Y:S04]  /*bee0*/  @P0 LDG.E.U16 R22, desc[UR12][R2.64] ;  /* 0x0000000c02160981 */ /* 0x000ee8000c1e1500 */
[----:B------:R-:W4:Y:S04]  /*bef0*/  LDL R2, [R1+0x6b4] ;  /* 0x0006b40001027983 */ /* 0x000f280000100800 */
[----:B------:R-:W4:Y:S01]  /*bf00*/  LDL R3, [R1+0x6b8] ;  /* 0x0006b80001037983 */ /* 0x000f220000100800 */
[----:B--2---:R-:W-:Y:S02]  /*bf10*/  PRMT R29, RZ, 0x7610, R29 ;  /* 0x00007610ff1d7816 */ /* 0x004fe4000000001d */
[----:B------:R-:W-:-:S02]  /*bf20*/  PRMT R17, RZ, 0x7610, R17 ;  /* 0x00007610ff117816 */ /* 0x000fc40000000011 */
[----:B------:R-:W-:Y:S01]  /*bf30*/  ISETP.GT.AND P2, PT, R6, 0x1a, PT ;  /* 0x0000001a0600780c */ /* 0x000fe20003f44270 */
[----:B---3--:R-:W-:Y:S01]  /*bf40*/  STL [R1+0x14a4], R22 ;  /* 0x0014a41601007387 */ /* 0x008fe20000100800 */
[----:B----4-:R-:W-:-:S04]  /*bf50*/  @P0 LOP3.LUT R3, R3, R2, RZ, 0x3c, !PT ;  /* 0x0000000203030212 */ /* 0x010fc800078e3cff */
[----:B------:R-:W-:-:S04]  /*bf60*/  @P0 LOP3.LUT R2, R3, R2, RZ, 0x3c, !PT ;  /* 0x0000000203020212 */ /* 0x000fc800078e3cff */
[----:B------:R-:W-:-:S05]  /*bf70*/  @P0 LOP3.LUT R3, R3, R2, RZ, 0x3c, !PT ;  /* 0x0000000203030212 */ /* 0x000fca00078e3cff */
[----:B------:R0:W2:Y:S04]  /*bf80*/  @P0 LDG.E.U16 R23, desc[UR12][R2.64] ;  /* 0x0000000c02170981 */ /* 0x0000a8000c1e1500 */
[----:B------:R-:W0:Y:S04]  /*bf90*/  LDL R2, [R1+0x6ac] ;  /* 0x0006ac0001027983 */ /* 0x000e280000100800 */
[----:B------:R-:W0:Y:S02]  /*bfa0*/  LDL R3, [R1+0x6b0] ;  /* 0x0006b00001037983 */ /* 0x000e240000100800 */
[----:B0-----:R-:W-:-:S04]  /*bfb0*/  @P1 LOP3.LUT R3, R3, R2, RZ, 0x3c, !PT ;  /* 0x0000000203031212 */ /* 0x001fc800078e3cff */
[----:B------:R-:W-:-:S04]  /*bfc0*/  @P1 LOP3.LUT R2, R3, R2, RZ, 0x3c, !PT ;  /* 0x0000000203021212 */ /* 0x000fc800078e3cff */
[----:B------:R-:W-:-:S05]  /*bfd0*/  @P1 LOP3.LUT R3, R3, R2, RZ, 0x3c, !PT ;  /* 0x0000000203031212 */ /* 0x000fca00078e3cff */
[----:B------:R-:W3:Y:S04]  /*bfe0*/  @P1 LDG.E.U16 R29, desc[UR12][R2.64] ;  /* 0x0000000c021d1981 */ /* 0x000ee8000c1e1500 */
[----:B------:R-:W4:Y:S04]  /*bff0*/  LDL R2, [R1+0x6a4] ;  /* 0x0006a40001027983 */ /* 0x000f280000100800 */
[----:B------:R-:W4:Y:S01]  /*c000*/  LDL R3, [R1+0x6a8] ;  /* 0x0006a80001037983 */ /* 0x000f220000100800 */
[----:B------:R-:W-:Y:S02]  /*c010*/  PRMT R16, RZ, 0x7610, R16 ;  /* 0x00007610ff107816 */ /* 0x000fe40000000010 */
[----:B------:R-:W-:Y:S01]  /*c020*/  ISETP.GT.AND P0, PT, R6, 0x1b, PT ;  /* 0x0000001b0600780c */ /* 0x000fe20003f04270 */
[----:B---3--:R-:W-:Y:S04]  /*c030*/  STL [R1+0x1474], R29 ;  /* 0x0014741d01007387 */ /* 0x008fe80000100800 */
[----:B------:R-:W-:Y:S01]  /*c040*/  STL [R1+0x1478], R29 ;  /* 0x0014781d01007387 */ /* 0x000fe20000100800 */
[----:B----4-:R-:W-:-:S04]  /*c050*/  @P1 LOP3.LUT R3, R3, R2, RZ, 0x3c, !PT ;  /* 0x0000000203031212 */ /* 0x010fc800078e3cff */
[----:B------:R-:W-:-:S04]  /*c060*/  @P1 LOP3.LUT R2, R3, R2, RZ, 0x3c, !PT ;  /* 0x0000000203021212 */ /* 0x000fc800078e3cff */
[----:B------:R-:W-:-:S05]  /*c070*/  @P1 LOP3.LUT R3, R3, R2, RZ, 0x3c, !PT ;  /* 0x0000000203031212 */ /* 0x000fca00078e3cff */
[----:B------:R-:W3:Y:S04]  /*c080*/  @P1 LDG.E.U16 R17, desc[UR12][R2.64] ;  /* 0x0000000c02111981 */ /* 0x000ee8000c1e1500 */
[----:B---3--:R0:W-:Y:S04]  /*c090*/  STL [R1], R17 ;  /* 0x0000001101007387 */ /* 0x0081e80000100800 */
[----:B0-----:R-:W3:Y:S04]  /*c0a0*/  LDL.LU R17, [R1+0x1584] ;  /* 0x0015840001117983 */ /* 0x001ee80000300800 */
[----:B------:R-:W4:Y:S04]  /*c0b0*/  LDL R2, [R1+0x69c] ;  /* 0x00069c0001027983 */ /* 0x000f280000100800 */
[----:B------:R-:W4:Y:S01]  /*c0c0*/  LDL R3, [R1+0x6a0] ;  /* 0x0006a00001037983 */ /* 0x000f220000100800 */
[----:B------:R-:W-:-:S02]  /*c0d0*/  ISETP.GT.AND P1, PT, R6, 0x1c, PT ;  /* 0x0000001c0600780c */ /* 0x000fc40003f24270 */
[----:B---3--:R-:W-:Y:S02]  /*c0e0*/  PRMT R17, RZ, 0x7610, R17 ;  /* 0x00007610ff117816 */ /* 0x008fe40000000011 */
[----:B----4-:R-:W-:-:S04]  /*c0f0*/  @P2 LOP3.LUT R3, R3, R2, RZ, 0x3c, !PT ;  /* 0x0000000203032212 */ /* 0x010fc800078e3cff */
[----:B------:R-:W-:-:S04]  /*c100*/  @P2 LOP3.LUT R2, R3, R2, RZ, 0x3c, !PT ;  /* 0x0000000203022212 */ /* 0x000fc800078e3cff */
[----:B------:R-:W-:-:S05]  /*c110*/  @P2 LOP3.LUT R3, R3, R2, RZ, 0x3c, !PT ;  /* 0x0000000203032212 */ /* 0x000fca00078e3cff */
[----:B------:R-:W3:Y:S04]  /*c120*/  @P2 LDG.E.U16 R16, desc[UR12][R2.64] ;  /* 0x0000000c02102981 */ /* 0x000ee8000c1e1500 */
[----:B---3--:R0:W-:Y:S04]  /*c130*/  STL [R1+0x160], R16 ;  /* 0x0001601001007387 */ /* 0x0081e80000100800 */
[----:B0-----:R-:W3:Y:S04]  /*c140*/  LDL.LU R16, [R1+0x1580] ;  /* 0x0015800001107983 */ /* 0x001ee80000300800 */
[----:B------:R-:W4:Y:S04]  /*c150*/  LDL R2, [R1+0x694] ;  /* 0x0006940001027983 */ /* 0x000f280000100800 */
[----:B------:R-:W4:Y:S01]  /*c160*/  LDL R3, [R1+0x698] ;  /* 0x0006980001037983 */ /* 0x000f220000100800 */
[----:B---3--:R-:W-:-:S02]  /*c170*/  PRMT R16, RZ, 0x7610, R16 ;  /* 0x00007610ff107816 */ /* 0x008fc40000000010 */
        /* <DEDUP_REMOVED lines=65> */
[----:B------:R-:W-:-:S02]  /*c590*/  PRMT R24, RZ, 0x7610, R24 ;  /* 0x00007610ff187816 */ /* 0x000fc40000000018 */
[----:B------:R-:W-:Y:S02]  /*c5a0*/  PRMT R25, RZ, 0x7610, R25 ;  /* 0x00007610ff197816 */ /* 0x000fe40000000019 */
[----:B------:R-:W-:Y:S02]  /*c5b0*/  ISETP.GT.AND P2, PT, R6, 0x20, PT ;  /* 0x000000200600780c */ /* 0x000fe40003f44270 */
        /* <DEDUP_REMOVED lines=8> */
[----:B------:R-:W4:Y:S02]  /*c640*/  LDL R3, [R1+0x658] ;  /* 0x0006580001037983 */ /* 0x000f240000100800 */
[----:B----4-:R-:W-:-:S04]  /*c650*/  @P0 LOP3.LUT R3, R3, R2, RZ, 0x3c, !PT ;  /* 0x0000000203030212 */ /* 0x010fc800078e3cff */
[----:B------:R-:W-:-:S04]  /*c660*/  @P0 LOP3.LUT R2, R3, R2, RZ, 0x3c, !PT ;  /* 0x0000000203020212 */ /* 0x000fc800078e3cff */
[----:B------:R-:W-:-:S05]  /*c670*/  @P0 LOP3.LUT R3, R3, R2, RZ, 0x3c, !PT ;  /* 0x0000000203030212 */ /* 0x000fca00078e3cff */
[----:B------:R-:W4:Y:S04]  /*c680*/  @P0 LDG.E.U16 R17, desc[UR12][R2.64] ;  /* 0x0000000c02110981 */ /* 0x000f28000c1e1500 */
[----:B----4-:R0:W-:Y:S04]  /*c690*/  STL [R1+0x19c], R17 ;  /* 0x00019c1101007387 */ /* 0x0101e80000100800 */
[----:B0-----:R-:W4:Y:S04]  /*c6a0*/  LDL.LU R17, [R1+0x155c] ;  /* 0x00155c0001117983 */ /* 0x001f280000300800 */
[----:B------:R-:W2:Y:S04]  /*c6b0*/  LDL R2, [R1+0x64c] ;  /* 0x00064c0001027983 */ /* 0x000ea80000100800 */
[----:B------:R-:W2:Y:S01]  /*c6c0*/  LDL R3, [R1+0x650] ;  /* 0x0006500001037983 */ /* 0x000ea20000100800 */
[----:B---3--:R-:W-:-:S02]  /*c6d0*/  PRMT R16, RZ, 0x7610, R16 ;  /* 0x00007610ff107816 */ /* 0x008fc40000000010 */
[----:B------:R-:W-:Y:S02]  /*c6e0*/  ISETP.GT.AND P0, PT, R6, 0x21, PT ;  /* 0x000000210600780c */ /* 0x000fe40003f04270 */
[----:B--2---:R-:W-:-:S04]  /*c6f0*/  @P1 LOP3.LUT R3, R3, R2, RZ, 0x3c, !PT ;  /* 0x0000000203031212 */ /* 0x004fc800078e3cff */
[----:B------:R-:W-:-:S04]  /*c700*/  @P1 LOP3.LUT R2, R3, R2, RZ, 0x3c, !PT ;  /* 0x0000000203021212 */ /* 0x000fc800078e3cff */
[----:B------:R-:W-:-:S05]  /*c710*/  @P1 LOP3.LUT R3, R3, R2, RZ, 0x3c, !PT ;  /* 0x0000000203031212 */ /* 0x000fca00078e3cff */
[----:B------:R-:W2:Y:S04]  /*c720*/  @P1 LDG.E.U16 R24, desc[UR12][R2.64] ;  /* 0x0000000c02181981 */ /* 0x000ea8000c1e1500 */
[----:B--2---:R0:W-:Y:S04]  /*c730*/  STL [R1+0x198], R24 ;  /* 0x0001981801007387 */ /* 0x0041e80000100800 */
[----:B0-----:R-:W2:Y:S04]  /*c740*/  LDL.LU R24, [R1+0x1558] ;  /* 0x0015580001187983 */ /* 0x001ea80000300800 */
[----:B------:R-:W3:Y:S04]  /*c750*/  LDL R2, [R1+0x644] ;  /* 0x0006440001027983 */ /* 0x000ee80000100800 */
[----:B------:R-:W3:Y:S02]  /*c760*/  LDL R3, [R1+0x648] ;  /* 0x0006480001037983 */ /* 0x000ee40000100800 */
[----:B---3--:R-:W-:-:S04]  /*c770*/  @P1 LOP3.LUT R3, R3, R2, RZ, 0x3c, !PT ;  /* 0x0000000203031212 */ /* 0x008fc800078e3cff */
[----:B------:R-:W-:-:S04]  /*c780*/  @P1 LOP3.LUT R2, R3, R2, RZ, 0x3c, !PT ;  /* 0x0000000203021212 */ /* 0x000fc800078e3cff */
[----:B------:R-:W-:-:S05]  /*c790*/  @P1 LOP3.LUT R3, R3, R2, RZ, 0x3c, !PT ;  /* 0x0000000203031212 */ /* 0x000fca00078e3cff */
[----:B------:R-:W3:Y:S04]  /*c7a0*/  @P1 LDG.E.U16 R25, desc[UR12][R2.64] ;  /* 0x0000000c02191981 */ /* 0x000ee8000c1e1500 */
[----:B---3--:R0:W-:Y:S04]  /*c7b0*/  STL [R1+0x194], R25 ;  /* 0x0001941901007387 */ /* 0x0081e80000100800 */
[----:B0-----:R-:W3:Y:S04]  /*c7c0*/  LDL.LU R25, [R1+0x1554] ;  /* 0x0015540001197983 */ /* 0x001ee80000300800 */
[----:B------:R-:W2:Y:S04]  /*c7d0*/  LDL R2, [R1+0x63c] ;  /* 0x00063c0001027983 */ /* 0x000ea80000100800 */
[----:B------:R-:W2:Y:S01]  /*c7e0*/  LDL R3, [R1+0x640] ;  /* 0x0006400001037983 */ /* 0x000ea20000100800 */
[----:B----4-:R-:W-:-:S02]  /*c7f0*/  PRMT R17, RZ, 0x7610, R17 ;  /* 0x00007610ff117816 */ /* 0x010fc40000000011 */
[----:B--2---:R-:W-:-:S04]  /*c800*/  @P2 LOP3.LUT R3, R3, R2, RZ, 0x3c, !PT ;  /* 0x0000000203032212 */ /* 0x004fc800078e3cff */
[----:B------:R-:W-:-:S04]  /*c810*/  @P2 LOP3.LUT R2, R3, R2, RZ, 0x3c, !PT ;  /* 0x0000000203022212 */ /* 0x000fc800078e3cff */
[----:B------:R-:W-:-:S05]  /*c820*/  @P2 LOP3.LUT R3, R3, R2, RZ, 0x3c, !PT ;  /* 0x0000000203032212 */ /* 0x000fca00078e3cff */
[----:B------:R0:W2:Y:S04]  /*c830*/  @P2 LDG.E.U16 R16, desc[UR12][R2.64] ;  /* 0x0000000c02102981 */ /* 0x0000a8000c1e1500 */
[----:B------:R-:W0:Y:S04]  /*c840*/  LDL R2, [R1+0x634] ;  /* 0x0006340001027983 */ /* 0x000e280000100800 */
[----:B------:R-:W0:Y:S01]  /*c850*/  LDL R3, [R1+0x638] ;  /* 0x0006380001037983 */ /* 0x000e220000100800 */
[----:B------:R-:W-:Y:S02]  /*c860*/  PRMT R24, RZ, 0x7610, R24 ;  /* 0x00007610ff187816 */ /* 0x000fe40000000018 */
[----:B------:R-:W-:-:S02]  /*c870*/  ISETP.GT.AND P1, PT, R6, 0x22, PT ;  /* 0x000000220600780c */ /* 0x000fc40003f24270 */
[----:B0-----:R-:W-:-:S04]  /*c880*/  @P2 LOP3.LUT R3, R3, R2, RZ, 0x3c, !PT ;  /* 0x0000000203032212 */ /* 0x001fc800078e3cff */
[----:B------:R-:W-:-:S04]  /*c890*/  @P2 LOP3.LUT R2, R3, R2, RZ, 0x3c, !PT ;  /* 0x0000000203022212 */ /* 0x000fc800078e3cff */
[----:B------:R-:W-:-:S05]  /*c8a0*/  @P2 LOP3.LUT R3, R3, R2, RZ, 0x3c, !PT ;  /* 0x0000000203032212 */ /* 0x000fca00078e3cff */
[----:B------:R0:W4:Y:S04]  /*c8b0*/  @P2 LDG.E.U16 R17, desc[UR12][R2.64] ;  /* 0x0000000c02112981 */ /* 0x000128000c1e1500 */
[----:B------:R-:W0:Y:S04]  /*c8c0*/  LDL R2, [R1+0x62c] ;  /* 0x00062c0001027983 */ /* 0x000e280000100800 */
[----:B------:R-:W0:Y:S01]  /*c8d0*/  LDL R3, [R1+0x630] ;  /* 0x0006300001037983 */ /* 0x000e220000100800 */
[----:B---3--:R-:W-:Y:S02]  /*c8e0*/  PRMT R25, RZ, 0x7610, R25 ;  /* 0x00007610ff197816 */ /* 0x008fe40000000019 */
[----:B0-----:R-:W-:-:S04]  /*c8f0*/  @P0 LOP3.LUT R3, R3, R2, RZ, 0x3c, !PT ;  /* 0x0000000203030212 */ /* 0x001fc800078e3cff */
[----:B------:R-:W-:-:S04]  /*c900*/  @P0 LOP3.LUT R2, R3, R2, RZ, 0x3c, !PT ;  /* 0x0000000203020212 */ /* 0x000fc800078e3cff */
[----:B------:R-:W-:-:S05]  /*c910*/  @P0 LOP3.LUT R3, R3, R2, RZ, 0x3c, !PT ;  /* 0x0000000203030212 */ /* 0x000fca00078e3cff */
[----:B------:R-:W3:Y:S04]  /*c920*/  @P0 LDG.E.U16 R24, desc[UR12][R2.64] ;  /* 0x0000000c02180981 */ /* 0x000ee8000c1e1500 */
[----:B------:R-:W2:Y:S04]  /*c930*/  LDL R2, [R1+0x624] ;  /* 0x0006240001027983 */ /* 0x000ea80000100800 */
[----:B------:R-:W2:Y:S01]  /*c940*/  LDL R3, [R1+0x628] ;  /* 0x0006280001037983 */ /* 0x000ea20000100800 */
[----:B------:R-:W-:Y:S02]  /*c950*/  PRMT R9, RZ, 0x7610, R9 ;  /* 0x00007610ff097816 */ /* 0x000fe40000000009 */
[----:B------:R-:W-:-:S02]  /*c960*/  PRMT R12, RZ, 0x7610, R12 ;  /* 0x00007610ff0c7816 */ /* 0x000fc4000000000c */
[----:B------:R-:W-:Y:S01]  /*c970*/  ISETP.GT.AND P2, PT, R6, 0x23, PT ;  /* 0x000000230600780c */ /* 0x000fe20003f44270 */
[----:B---3--:R-:W-:Y:S01]  /*c980*/  STL [R1+0x146c], R24 ;  /* 0x00146c1801007387 */ /* 0x008fe20000100800 */
[----:B--2---:R-:W-:-:S04]  /*c990*/  @P0 LOP3.LUT R3, R3, R2, RZ, 0x3c, !PT ;  /* 0x0000000203030212 */ /* 0x004fc800078e3cff */
[----:B------:R-:W-:-:S04]  /*c9a0*/  @P0 LOP3.LUT R2, R3, R2, RZ, 0x3c, !PT ;  /* 0x0000000203020212 */ /* 0x000fc800078e3cff */
[----:B------:R-:W-:-:S05]  /*c9b0*/  @P0 LOP3.LUT R3, R3, R2, RZ, 0x3c, !PT ;  /* 0x0000000203030212 */ /* 0x000fca00078e3cff */
[----:B------:R-:W2:Y:S04]  /*c9c0*/  @P0 LDG.E.U16 R25, desc[UR12][R2.64] ;  /* 0x0000000c02190981 */ /* 0x000ea8000c1e1500 */
[----:B------:R-:W3:Y:S04]  /*c9d0*/  LDL R2, [R1+0x61c] ;  /* 0x00061c0001027983 */ /* 0x000ee80000100800 */
[----:B------:R-:W3:Y:S01]  /*c9e0*/  LDL R3, [R1+0x620] ;  /* 0x0006200001037983 */ /* 0x000ee20000100800 */
[----:B------:R-:W-:-:S03]  /*c9f0*/  ISETP.GT.AND P0, PT, R6, 0x24, PT ;  /* 0x000000240600780c */ /* 0x000fc60003f04270 */
[----:B--2---:R-:W-:Y:S04]  /*ca00*/  STL [R1+0x1470], R25 ;  /* 0x0014701901007387 */ /* 0x004fe80000100800 */
[----:B------:R-:W-:Y:S04]  /*ca10*/  STL [R1+0x147c], R25 ;  /* 0x00147c1901007387 */ /* 0x000fe80000100800 */
[----:B------:R-:W-:Y:S04]  /*ca20*/  STL [R1+0x1480], R25 ;  /* 0x0014801901007387 */ /* 0x000fe80000100800 */
[----:B------:R-:W-:Y:S01]  /*ca30*/  STL [R1+0x1484], R25 ;  /* 0x0014841901007387 */ /* 0x000fe20000100800 */
        /* <DEDUP_REMOVED lines=41> */
[----:B------:R-:W2:Y:S04]  /*ccd0*/  LDL R2, [R1+0x5f4] ;  /* 0x0005f40001027983 */ /* 0x000ea80000100800 */
[----:B------:R-:W4:Y:S04]  /*cce0*/  LDL R3, [R1+0x5f8] ;  /* 0x0005f80001037983 */ /* 0x000f280000100800 */
[----:B---3--:R0:W-:Y:S04]  /*ccf0*/  STL [R1+0x180], R9 ;  /* 0x0001800901007387 */ /* 0x0081e80000100800 */
[----:B0-----:R-:W3:Y:S01]  /*cd00*/  LDL R9, [R1+0x5d8] ;  /* 0x0005d80001097983 */ /* 0x001ee20000100800 */
[----:B--2---:R-:W-:-:S02]  /*cd10*/  PRMT R12, RZ, 0x7610, R12 ;  /* 0x00007610ff0c7816 */ /* 0x004fc4000000000c */
[----:B------:R-:W-:Y:S02]  /*cd20*/  ISETP.GT.AND P2, PT, R6, 0x26, PT ;  /* 0x000000260600780c */ /* 0x000fe40003f44270 */
        /* <DEDUP_REMOVED lines=17> */
[----:B------:R-:W-:-:S02]  /*ce40*/  ISETP.GT.AND P0, PT, R6, 0x27, PT ;  /* 0x000000270600780c */ /* 0x000fc40003f04270 */
[----:B--2---:R-:W-:Y:S02]  /*ce50*/  PRMT R12, RZ, 0x7610, R12 ;  /* 0x00007610ff0c7816 */ /* 0x004fe4000000000c */
        /* <DEDUP_REMOVED lines=8> */
[----:B------:R-:W-:-:S02]  /*cee0*/  PRMT R20, RZ, 0x7610, R20 ;  /* 0x00007610ff147816 */ /* 0x000fc40000000014 */
[----:B------:R-:W-:Y:S02]  /*cef0*/  PRMT R21, RZ, 0x7610, R21 ;  /* 0x00007610ff157816 */ /* 0x000fe40000000015 */
[----:B------:R-:W-:Y:S02]  /*cf00*/  ISETP.GT.AND P1, PT, R6, 0x28, PT ;  /* 0x000000280600780c */ /* 0x000fe40003f24270 */
[----:B--2---:R-:W-:Y:S02]  /*cf10*/  PRMT R11, RZ, 0x7610, R11 ;  /* 0x00007610ff0b7816 */ /* 0x004fe4000000000b */
[----:B----4-:R-:W-:-:S04]  /*cf20*/  @P2 LOP3.LUT R3, R3, R2, RZ, 0x3c, !PT ;  /* 0x0000000203032212 */ /* 0x010fc800078e3cff */
[----:B------:R-:W-:-:S04]  /*cf30*/  @P2 LOP3.LUT R2, R3, R2, RZ, 0x3c, !PT ;  /* 0x0000000203022212 */ /* 0x000fc800078e3cff */
[----:B------:R-:W-:-:S05]  /*cf40*/  @P2 LOP3.LUT R3, R3, R2, RZ, 0x3c, !PT ;  /* 0x0000000203032212 */ /* 0x000fca00078e3cff */
[----:B------:R-:W2:Y:S04]  /*cf50*/  @P2 LDG.E.U16 R12, desc[UR12][R2.64] ;  /* 0x0000000c020c2981 */ /* 0x000ea8000c1e1500 */
[----:B--2---:R0:W-:Y:S04]  /*cf60*/  STL [R1+0x170], R12 ;  /* 0x0001700c01007387 */ /* 0x0041e80000100800 */
[----:B0-----:R-:W2:Y:S04]  /*cf70*/  LDL.LU R12, [R1+0x1534] ;  /* 0x00153400010c7983 */ /* 0x001ea80000300800 */
[----:B------:R-:W4:Y:S01]  /*cf80*/  LDL R3, [R1+0x5d4] ;  /* 0x0005d40001037983 */ /* 0x000f220000100800 */
[----:B---3--:R-:W-:-:S03]  /*cf90*/  @P2 IMAD.MOV.U32 R2, RZ, RZ, R9 ;  /* 0x000000ffff022224 */ /* 0x008fc600078e0009 */
[----:B------:R-:W3:Y:S04]  /*cfa0*/  LDL R9, [R1+0x5b0] ;  /* 0x0005b00001097983 */ /* 0x000ee80000100800 */
[----:B----4-:R-:W4:Y:S04]  /*cfb0*/  @P2 LDG.E.U16 R11, desc[UR12][R2.64] ;  /* 0x0000000c020b2981 */ /* 0x010f28000c1e1500 */
[----:B----4-:R0:W-:Y:S04]  /*cfc0*/  STL [R1+0x16c], R11 ;  /* 0x00016c0b01007387 */ /* 0x0101e80000100800 */
[----:B0-----:R-:W4:Y:S04]  /*cfd0*/  LDL.LU R11, [R1+0x1530] ;  /* 0x00153000010b7983 */ /* 0x001f280000300800 */
[----:B------:R-:W3:Y:S04]  /*cfe0*/  LDL R2, [R1+0x5cc] ;  /* 0x0005cc0001027983 */ /* 0x000ee80000100800 */
[----:B------:R-:W3:Y:S01]  /*cff0*/  LDL R3, [R1+0x5d0] ;  /* 0x0005d00001037983 */ /* 0x000ee20000100800 */
[----:B--2---:R-:W-:-:S02]  /*d000*/  PRMT R12, RZ, 0x7610, R12 ;  /* 0x00007610ff0c7816 */ /* 0x004fc4000000000c */
[----:B------:R-:W-:Y:S02]  /*d010*/  ISETP.GT.AND P2, PT, R6, 0x29, PT ;  /* 0x000000290600780c */ /* 0x000fe40003f44270 */
        /* <DEDUP_REMOVED lines=29> */
[----:B------:R-:W2:Y:S01]  /*d1f0*/  LDL R3, [R1+0x5ac] ;  /* 0x0005ac0001037983 */ /* 0x000ea20000100800 */
[----:B0-----:R-:W-:Y:S01]  /*d200*/  @P2 IMAD.MOV.U32 R2, RZ, RZ, R9 ;  /* 0x000000ffff022224 */ /* 0x001fe200078e0009 */
[----:B---3--:R-:W-:Y:S02]  /*d210*/  PRMT R21, RZ, 0x7610, R21 ;  /* 0x00007610ff157816 */ /* 0x008fe40000000015 */
[----:B------:R-:W3:Y:S04]  /*d220*/  LDL R9, [R1+0x598] ;  /* 0x0005980001097983 */ /* 0x000ee80000100800 */
[----:B--2---:R-:W2:Y:S04]  /*d230*/  @P2 LDG.E.U16 R20, desc[UR12][R2.64] ;  /* 0x0000000c02142981 */ /* 0x004ea8000c1e1500 */
[----:B------:R-:W3:Y:S04]  /*d240*/  LDL R2, [R1+0x5a4] ;  /* 0x0005a40001027983 */ /* 0x000ee80000100800 */
[----:B------:R-:W3:Y:S01]  /*d250*/  LDL R3, [R1+0x5a8] ;  /* 0x0005a80001037983 */ /* 0x000ee20000100800 */
[----:B------:R-:W-:-:S02]  /*d260*/  PRMT R8, RZ, 0x7610, R8 ;  /* 0x00007610ff087816 */ /* 0x000fc40000000008 */
[----:B------:R-:W-:Y:S02]  /*d270*/  PRMT R5, RZ, 0x7610, R5 ;  /* 0x00007610ff057816 */ /* 0x000fe40000000005 */
[----:B------:R-:W-:Y:S01]  /*d280*/  ISETP.GT.AND P1, PT, R6, 0x2b, PT ;  /* 0x0000002b0600780c */ /* 0x000fe20003f24270 */
[----:B--2---:R-:W-:Y:S04]  /*d290*/  STL [R1+0x1468], R20 ;  /* 0x0014681401007387 */ /* 0x004fe80000100800 */
[----:B------:R-:W-:Y:S04]  /*d2a0*/  STL [R1+0x1488], R20 ;  /* 0x0014881401007387 */ /* 0x000fe80000100800 */
[----:B------:R-:W-:Y:S01]  /*d2b0*/  STL [R1+0x148c], R20 ;  /* 0x00148c1401007387 */ /* 0x000fe20000100800 */
[----:B---3--:R-:W-:-:S04]  /*d2c0*/  @P2 LOP3.LUT R3, R3, R2, RZ, 0x3c, !PT ;  /* 0x0000000203032212 */ /* 0x008fc800078e3cff */
        /* <DEDUP_REMOVED lines=15> */
[----:B------:R-:W3:Y:S01]  /*d3c0*/  LDL R3, [R1+0x594] ;  /* 0x0005940001037983 */ /* 0x000ee20000100800 */
[----:B------:R-:W-:-:S03]  /*d3d0*/  @P0 IMAD.MOV.U32 R2, RZ, RZ, R9 ;  /* 0x000000ffff020224 */ /* 0x000fc600078e0009 */
[----:B------:R-:W4:Y:S01]  /*d3e0*/  LDL R9, [R1+0x570] ;  /* 0x0005700001097983 */ /* 0x000f220000100800 */
[----:B--2---:R-:W-:-:S03]  /*d3f0*/  PRMT R8, RZ, 0x7610, R8 ;  /* 0x00007610ff087816 */ /* 0x004fc60000000008 */
[----:B---3--:R-:W2:Y:S04]  /*d400*/  @P0 LDG.E.U16 R5, desc[UR12][R2.64] ;  /* 0x0000000c02050981 */ /* 0x008ea8000c1e1500 */
        /* <DEDUP_REMOVED lines=34> */
[----:B------:R-:W2:Y:S01]  /*d630*/  @P2 LDG.E.U16 R5, desc[UR12][R2.64] ;  /* 0x0000000c02052981 */ /* 0x000ea2000c1e1500 */
[----:B------:R-:W-:Y:S02]  /*d640*/  ISETP.GT.AND P0, PT, R6, 0x2d, PT ;  /* 0x0000002d0600780c */ /* 0x000fe40003f04270 */
[----:B------:R-:W-:Y:S01]  /*d650*/  PRMT R8, RZ, 0x7610, R8 ;  /* 0x00007610ff087816 */ /* 0x000fe20000000008 */
[----:B--2---:R0:W-:Y:S04]  /*d660*/  STL [R1+0x11c], R5 ;  /* 0x00011c0501007387 */ /* 0x0041e80000100800 */
[----:B0-----:R-:W2:Y:S04]  /*d670*/  LDL.LU R5, [R1+0x1510] ;  /* 0x0015100001057983 */ /* 0x001ea80000300800 */
[----:B------:R-:W3:Y:S02]  /*d680*/  LDL R3, [R1+0x56c] ;  /* 0x00056c0001037983 */ /* 0x000ee40000100800 */
[----:B----4-:R-:W-:Y:S01]  /*d690*/  @P0 IMAD.MOV.U32 R2, RZ, RZ, R9 ;  /* 0x000000ffff020224 */ /* 0x010fe200078e0009 */
[----:B------:R-:W-:Y:S01]  /*d6a0*/  PRMT R4, RZ, 0x7610, R4 ;  /* 0x00007610ff047816 */ /* 0x000fe20000000004 */
[----:B------:R-:W4:Y:S04]  /*d6b0*/  LDL R9, [R1+0x53c] ;  /* 0x00053c0001097983 */ /* 0x000f280000100800 */
[----:B---3--:R0:W3:Y:S04]  /*d6c0*/  @P0 LDG.E.U16 R8, desc[UR12][R2.64] ;  /* 0x0000000c02080981 */ /* 0x0080e8000c1e1500 */
[----:B------:R-:W0:Y:S04]  /*d6d0*/  LDL R2, [R1+0x564] ;  /* 0x0005640001027983 */ /* 0x000e280000100800 */
[----:B------:R-:W0:Y:S02]  /*d6e0*/  LDL R3, [R1+0x568] ;  /* 0x0005680001037983 */ /* 0x000e240000100800 */
[----:B0-----:R-:W-:-:S04]  /*d6f0*/  @P0 LOP3.LUT R3, R3, R2, RZ, 0x3c, !PT ;  /* 0x0000000203030212 */ /* 0x001fc800078e3cff */
[----:B------:R-:W-:-:S04]  /*d700*/  @P0 LOP3.LUT R2, R3, R2, RZ, 0x3c, !PT ;  /* 0x0000000203020212 */ /* 0x000fc800078e3cff */
[----:B------:R-:W-:-:S05]  /*d710*/  @P0 LOP3.LUT R3, R3, R2, RZ, 0x3c, !PT ;  /* 0x0000000203030212 */ /* 0x000fca00078e3cff */
[----:B------:R-:W2:Y:S04]  /*d720*/  @P0 LDG.E.U16 R4, desc[UR12][R2.64] ;  /* 0x0000000c02040981 */ /* 0x000ea8000c1e1500 */
[----:B---3--:R0:W-:Y:S04]  /*d730*/  STL [R1+0x118], R8 ;  /* 0x0001180801007387 */ /* 0x0081e80000100800 */
[----:B0-----:R-:W3:Y:S04]  /*d740*/  LDL R8, [R1+0x540] ;  /* 0x0005400001087983 */ /* 0x001ee80000100800 */
[----:B--2---:R0:W-:Y:S04]  /*d750*/  STL [R1+0x114], R4 ;  /* 0x0001140401007387 */ /* 0x0041e80000100800 */
[----:B0-----:R-:W2:Y:S04]  /*d760*/  LDL.LU R4, [R1+0x150c] ;  /* 0x00150c0001047983 */ /* 0x001ea80000300800 */
[----:B------:R-:W2:Y:S04]  /*d770*/  LDL R2, [R1+0x55c] ;  /* 0x00055c0001027983 */ /* 0x000ea80000100800 */
[----:B------:R-:W2:Y:S01]  /*d780*/  LDL R3, [R1+0x560] ;  /* 0x0005600001037983 */ /* 0x000ea20000100800 */
[----:B------:R-:W-:-:S02]  /*d790*/  ISETP.GT.AND P1, PT, R6, 0x2e, PT ;  /* 0x0000002e0600780c */ /* 0x000fc40003f24270 */
[----:B------:R-:W-:-:S11]  /*d7a0*/  PRMT R5, RZ, 0x7610, R5 ;  /* 0x00007610ff057816 */ /* 0x000fd60000000005 */
[----:B--2---:R-:W-:-:S04]  /*d7b0*/  @P1 LOP3.LUT R3, R3, R2, RZ, 0x3c, !PT ;  /* 0x0000000203031212 */ /* 0x004fc800078e3cff */
[----:B------:R-:W-:-:S04]  /*d7c0*/  @P1 LOP3.LUT R2, R3, R2, RZ, 0x3c, !PT ;  /* 0x0000000203021212 */ /* 0x000fc800078e3cff */
[----:B------:R-:W-:-:S05]  /*d7d0*/  @P1 LOP3.LUT R3, R3, R2, RZ, 0x3c, !PT ;  /* 0x0000000203031212 */ /* 0x000fca00078e3cff */
[----:B------:R-:W2:Y:S04]  /*d7e0*/  @P1 LDG.E.U16 R5, desc[UR12][R2.64] ;  /* 0x0000000c02051981 */ /* 0x000ea8000c1e1500 */
[----:B--2---:R0:W-:Y:S04]  /*d7f0*/  STL [R1+0x108], R5 ;  /* 0x0001080501007387 */ /* 0x0041e80000100800 */
[----:B0-----:R-:W2:Y:S04]  /*d800*/  LDL.LU R5, [R1+0x1508] ;  /* 0x0015080001057983 */ /* 0x001ea80000300800 */
[----:B------:R-:W2:Y:S04]  /*d810*/  LDL R2, [R1+0x554] ;  /* 0x0005540001027983 */ /* 0x000ea80000100800 */
[----:B------:R-:W2:Y:S01]  /*d820*/  LDL R3, [R1+0x558] ;  /* 0x0005580001037983 */ /* 0x000ea20000100800 */
[----:B------:R-:W-:-:S02]  /*d830*/  PRMT R4, RZ, 0x7610, R4 ;  /* 0x00007610ff047816 */ /* 0x000fc40000000004 */
[----:B--2---:R-:W-:-:S04]  /*d840*/  @P1 LOP3.LUT R3, R3, R2, RZ, 0x3c, !PT ;  /* 0x0000000203031212 */ /* 0x004fc800078e3cff */
[----:B------:R-:W-:-:S04]  /*d850*/  @P1 LOP3.LUT R2, R3, R2, RZ, 0x3c, !PT ;  /* 0x0000000203021212 */ /* 0x000fc800078e3cff */
[----:B------:R-:W-:-:S05]  /*d860*/  @P1 LOP3.LUT R3, R3, R2, RZ, 0x3c, !PT ;  /* 0x0000000203031212 */ /* 0x000fca00078e3cff */
[----:B------:R-:W2:Y:S01]  /*d870*/  @P1 LDG.E.U16 R4, desc[UR12][R2.64] ;  /* 0x0000000c02041981 */ /* 0x000ea2000c1e1500 */
[----:B------:R-:W-:-:S03]  /*d880*/  ISETP.GT.AND P2, PT, R6, 0x2f, PT ;  /* 0x0000002f0600780c */ /* 0x000fc60003f44270 */
        /* <DEDUP_REMOVED lines=14> */
[----:B------:R-:W-:Y:S02]  /*d970*/  ISETP.GT.AND P0, PT, R6, 0x30, PT ;  /* 0x000000300600780c */ /* 0x000fe40003f04270 */
[----:B--2---:R-:W-:-:S04]  /*d980*/  @P2 LOP3.LUT R3, R3, R2, RZ, 0x3c, !PT ;  /* 0x0000000203032212 */ /* 0x004fc800078e3cff */
[----:B------:R-:W-:-:S04]  /*d990*/  @P2 LOP3.LUT R2, R3, R2, RZ, 0x3c, !PT ;  /* 0x0000000203022212 */ /* 0x000fc800078e3cff */
[----:B------:R-:W-:-:S05]  /*d9a0*/  @P2 LOP3.LUT R3, R3, R2, RZ, 0x3c, !PT ;  /* 0x0000000203032212 */ /* 0x000fca00078e3cff */
[----:B------:R3:W2:Y:S01]  /*d9b0*/  @P2 LDG.E.U16 R15, desc[UR12][R2.64] ;  /* 0x0000000c020f2981 */ /* 0x0006a2000c1e1500 */
[----:B------:R-:W-:Y:S01]  /*d9c0*/  PRMT R5, RZ, 0x7610, R5 ;  /* 0x00007610ff057816 */ /* 0x000fe20000000005 */
[----:B---3--:R-:W-:Y:S02]  /*d9d0*/  @P0 IMAD.MOV.U32 R2, RZ, RZ, R8 ;  /* 0x000000ffff020224 */ /* 0x008fe400078e0008 */
[----:B----4-:R-:W-:-:S05]  /*d9e0*/  @P0 IMAD.MOV.U32 R3, RZ, RZ, R9 ;  /* 0x000000ffff030224 */ /* 0x010fca00078e0009 */
[----:B------:R0:W3:Y:S04]  /*d9f0*/  @P0 LDG.E.U16 R5, desc[UR12][R2.64] ;  /* 0x0000000c02050981 */ /* 0x0000e8000c1e1500 */
[----:B--2---:R1:W-:Y:S04]  /*da00*/  STL [R1+0xfc], R15 ;  /* 0x0000fc0f01007387 */ /* 0x0043e80000100800 */
[----:B-1----:R-:W2:Y:S04]  /*da10*/  LDL.LU R15, [R1+0x14fc] ;  /* 0x0014fc00010f7983 */ /* 0x002ea80000300800 */
[----:B------:R-:W0:Y:S04]  /*da20*/  LDL R2, [R1+0x534] ;  /* 0x0005340001027983 */ /* 0x000e280000100800 */
[----:B------:R-:W0:Y:S01]  /*da30*/  LDL R3, [R1+0x538] ;  /* 0x0005380001037983 */ /* 0x000e220000100800 */
[----:B------:R-:W-:-:S02]  /*da40*/  PRMT R4, RZ, 0x7610, R4 ;  /* 0x00007610ff047816 */ /* 0x000fc40000000004 */
[----:B------:R-:W-:Y:S01]  /*da50*/  ISETP.GT.AND P1, PT, R6, 0x31, PT ;  /* 0x000000310600780c */ /* 0x000fe20003f24270 */
[----:B------:R-:W4:Y:S01]  /*da60*/  LDL R9, [R1+0x514] ;  /* 0x0005140001097983 */ /* 0x000f220000100800 */
[----:B------:R-:W-:-:S03]  /*da70*/  PRMT R14, RZ, 0x7610, R14 ;  /* 0x00007610ff0e7816 */ /* 0x000fc6000000000e */
[----:B------:R-:W2:Y:S01]  /*da80*/  LDL R8, [R1+0x518] ;  /* 0x0005180001087983 */ /* 0x000ea20000100800 */
[----:B0-----:R-:W-:-:S04]  /*da90*/  @P0 LOP3.LUT R3, R3, R2, RZ, 0x3c, !PT ;  /* 0x0000000203030212 */ /* 0x001fc800078e3cff */
        /* <DEDUP_REMOVED lines=11> */
[----:B--2---:R-:W-:-:S03]  /*db50*/  PRMT R15, RZ, 0x7610, R15 ;  /* 0x00007610ff0f7816 */ /* 0x004fc6000000000f */
[----:B---3--:R-:W-:Y:S01]  /*db60*/  STL [R1+0x1460], R14 ;  /* 0x0014600e01007387 */ /* 0x008fe20000100800 */
[----:B----4-:R-:W-:-:S04]  /*db70*/  @P1 LOP3.LUT R3, R3, R2, RZ, 0x3c, !PT ;  /* 0x0000000203031212 */ /* 0x010fc800078e3cff */
[----:B------:R-:W-:-:S04]  /*db80*/  @P1 LOP3.LUT R2, R3, R2, RZ, 0x3c, !PT ;  /* 0x0000000203021212 */ /* 0x000fc800078e3cff */
[----:B------:R-:W-:-:S05]  /*db90*/  @P1 LOP3.LUT R3, R3, R2, RZ, 0x3c, !PT ;  /* 0x0000000203031212 */ /* 0x000fca00078e3cff */
[----:B------:R0:W2:Y:S04]  /*dba0*/  @P1 LDG.E.U16 R15, desc[UR12][R2.64] ;  /* 0x0000000c020f1981 */ /* 0x0000a8000c1e1500 */
[----:B------:R-:W0:Y:S04]  /*dbb0*/  LDL R2, [R1+0x51c] ;  /* 0x00051c0001027983 */ /* 0x000e280000100800 */
[----:B------:R-:W0:Y:S01]  /*dbc0*/  LDL R3, [R1+0x520] ;  /* 0x0005200001037983 */ /* 0x000e220000100800 */
[----:B------:R-:W-:Y:S02]  /*dbd0*/  ISETP.GT.AND P0, PT, R6, 0x32, PT ;  /* 0x000000320600780c */ /* 0x000fe40003f04270 */
[----:B------:R-:W-:-:S11]  /*dbe0*/  PRMT R10, RZ, 0x7610, R10 ;  /* 0x00007610ff0a7816 */ /* 0x000fd6000000000a */
[----:B0-----:R-:W-:-:S04]  /*dbf0*/  @P0 LOP3.LUT R3, R3, R2, RZ, 0x3c, !PT ;  /* 0x0000000203030212 */ /* 0x001fc800078e3cff */
[----:B------:R-:W-:-:S04]  /*dc00*/  @P0 LOP3.LUT R2, R3, R2, RZ, 0x3c, !PT ;  /* 0x0000000203020212 */ /* 0x000fc800078e3cff */
[----:B------:R-:W-:-:S05]  /*dc10*/  @P0 LOP3.LUT R3, R3, R2, RZ, 0x3c, !PT ;  /* 0x0000000203030212 */ /* 0x000fca00078e3cff */
[----:B------:R-:W3:Y:S04]  /*dc20*/  @P0 LDG.E.U16 R10, desc[UR12][R2.64] ;  /* 0x0000000c020a0981 */ /* 0x000ee8000c1e1500 */
[----:B--2---:R-:W-:Y:S04]  /*dc30*/  STL [R1+0x1498], R15 ;  /* 0x0014980f01007387 */ /* 0x004fe80000100800 */
[----:B---3--:R0:W-:Y:S04]  /*dc40*/  STL [R1+0xc4], R10 ;  /* 0x0000c40a01007387 */ /* 0x0081e80000100800 */
[----:B0-----:R-:W2:Y:S01]  /*dc50*/  LDL.LU R10, [R1+0x14f8] ;  /* 0x0014f800010a7983 */ /* 0x001ea20000300800 */
[----:B------:R-:W-:-:S02]  /*dc60*/  @P0 IMAD.MOV.U32 R2, RZ, RZ, R8 ;  /* 0x000000ffff020224 */ /* 0x000fc400078e0008 */
[----:B------:R-:W-:Y:S01]  /*dc70*/  @P0 IMAD.MOV.U32 R3, RZ, RZ, R9 ;  /* 0x000000ffff030224 */ /* 0x000fe200078e0009 */
[----:B------:R-:W3:Y:S04]  /*dc80*/  LDL R8, [R1+0x4c0] ;  /* 0x0004c00001087983 */ /* 0x000ee80000100800 */
[----:B------:R-:W3:Y:S01]  /*dc90*/  LDL R9, [R1+0x4bc] ;  /* 0x0004bc0001097983 */ /* 0x000ee20000100800 */
[----:B--2---:R-:W-:-:S06]  /*dca0*/  PRMT R10, RZ, 0x7610, R10 ;  /* 0x00007610ff0a7816 */ /* 0x004fcc000000000a */
[----:B------:R-:W2:Y:S01]  /*dcb0*/  @P0 LDG.E.U16 R10, desc[UR12][R2.64] ;  /* 0x0000000c020a0981 */ /* 0x000ea2000c1e1500 */
[----:B------:R-:W-:-:S03]  /*dcc0*/  ISETP.GT.AND P1, PT, R6, 0x33, PT ;  /* 0x000000330600780c */ /* 0x000fc60003f24270 */
        /* <DEDUP_REMOVED lines=33> */
[----:B----4-:R-:W-:-:S04]  /*dee0*/  @P0 LOP3.LUT R3, R3, R2, RZ, 0x3c, !PT ;  /* 0x0000000203030212 */ /* 0x010fc800078e3cff */
[----:B------:R-:W-:-:S04]  /*def0*/  @P0 LOP3.LUT R2, R3, R2, RZ, 0x3c, !PT ;  /* 0x0000000203020212 */ /* 0x000fc800078e3cff */
[----:B------:R-:W-:-:S05]  /*df00*/  @P0 LOP3.LUT R3, R3, R2, RZ, 0x3c, !PT ;  /* 0x0000000203030212 */ /* 0x000fca00078e3cff */
[----:B------:R0:W4:Y:S01]  /*df10*/  @P0 LDG.E.U16 R26, desc[UR12][R2.64] ;  /* 0x0000000c021a0981 */ /* 0x000122000c1e1500 */
[----:B------:R-:W-:Y:S02]  /*df20*/  ISETP.GT.AND P1, PT, R6, 0x38, PT ;  /* 0x000000380600780c */ /* 0x000fe40003f24270 */
[----:B0-----:R-:W-:-:S11]  /*df30*/  PRMT R3, RZ, 0x7610, R3 ;  /* 0x00007610ff037816 */ /* 0x001fd60000000003 */
[----:B---3--:R0:W3:Y:S04]  /*df40*/  @P1 LDG.E.U16 R3, desc[UR12][R8.64] ;  /* 0x0000000c08031981 */ /* 0x0080e8000c1e1500 */
[----:B----4-:R1:W-:Y:S04]  /*df50*/  STL [R1+0xe4], R26 ;  /* 0x0000e41a01007387 */ /* 0x0103e80000100800 */
[----:B------:R-:W0:Y:S04]  /*df60*/  LDL R8, [R1+0x4b4] ;  /* 0x0004b40001087983 */ /* 0x000e280000100800 */
[----:B------:R-:W0:Y:S01]  /*df70*/  LDL R9, [R1+0x4b8] ;  /* 0x0004b80001097983 */ /* 0x000e220000100800 */
[----:B------:R-:W-:-:S02]  /*df80*/  PRMT R2, RZ, 0x7610, R2 ;  /* 0x00007610ff027816 */ /* 0x000fc40000000002 */
[----:B------:R-:W-:Y:S01]  /*df90*/  ISETP.GT.AND P0, PT, R6, 0x35, PT ;  /* 0x000000350600780c */ /* 0x000fe20003f04270 */
[----:B-1----:R-:W4:Y:S01]  /*dfa0*/  LDL R26, [R1+0x4d8] ;  /* 0x0004d800011a7983 */ /* 0x002f220000100800 */
[----:B0-----:R-:W-:-:S04]  /*dfb0*/  @P1 LOP3.LUT R9, R9, R8, RZ, 0x3c, !PT ;  /* 0x0000000809091212 */ /* 0x001fc800078e3cff */
[----:B------:R-:W-:-:S04]  /*dfc0*/  @P1 LOP3.LUT R8, R9, R8, RZ, 0x3c, !PT ;  /* 0x0000000809081212 */ /* 0x000fc800078e3cff */
[----:B------:R-:W-:-:S05]  /*dfd0*/  @P1 LOP3.LUT R9, R9, R8, RZ, 0x3c, !PT ;  /* 0x0000000809091212 */ /* 0x000fca00078e3cff */
[----:B------:R0:W3:Y:S04]  /*dfe0*/  @P1 LDG.E.U16 R2, desc[UR12][R8.64] ;  /* 0x0000000c08021981 */ /* 0x0000e8000c1e1500 */
[----:B------:R-:W0:Y:S04]  /*dff0*/  LDL R8, [R1+0x4ec] ;  /* 0x0004ec0001087983 */ /* 0x000e280000100800 */
[----:B------:R-:W0:Y:S01]  /*e000*/  LDL R9, [R1+0x4f0] ;  /* 0x0004f00001097983 */ /* 0x000e220000100800 */
[----:B--2---:R-:W-:Y:S02]  /*e010*/  PRMT R10, RZ, 0x7610, R10 ;  /* 0x00007610ff0a7816 */ /* 0x004fe4000000000a */
[----:B0-----:R-:W-:-:S04]  /*e020*/  @P0 LOP3.LUT R9, R9, R8, RZ, 0x3c, !PT ;  /* 0x0000000809090212 */ /* 0x001fc800078e3cff */
        /* <DEDUP_REMOVED lines=11> */
[----:B------:R-:W2:Y:S01]  /*e0e0*/  @P0 LDG.E.U16 R10, desc[UR12][R8.64] ;  /* 0x0000000c080a0981 */ /* 0x000ea2000c1e1500 */
[----:B------:R-:W-:-:S03]  /*e0f0*/  ISETP.GT.AND P1, PT, R6, 0x36, PT ;  /* 0x000000360600780c */ /* 0x000fc60003f24270 */
        /* <DEDUP_REMOVED lines=8> */
[----:B------:R4:W3:Y:S04]  /*e180*/  @P1 LDG.E.U16 R0, desc[UR12][R8.64] ;  /* 0x0000000c08001981 */ /* 0x0008e8000c1e1500 */
[----:B------:R-:W2:Y:S01]  /*e190*/  LDL R9, [R1+0x4d4] ;  /* 0x0004d40001097983 */ /* 0x000ea20000100800 */
[----:B------:R-:W-:Y:S01]  /*e1a0*/  PRMT R13, RZ, 0x7610, R13 ;  /* 0x00007610ff0d7816 */ /* 0x000fe2000000000d */
[----:B----4-:R-:W-:-:S05]  /*e1b0*/  @P1 IMAD.MOV.U32 R8, RZ, RZ, R26 ;  /* 0x000000ffff081224 */ /* 0x010fca00078e001a */
[----:B--2---:R-:W2:Y:S04]  /*e1c0*/  @P1 LDG.E.U16 R13, desc[UR12][R8.64] ;  /* 0x0000000c080d1981 */ /* 0x004ea8000c1e1500 */
[----:B---3--:R-:W-:Y:S04]  /*e1d0*/  STL [R1+0x1450], R0 ;  /* 0x0014500001007387 */ /* 0x008fe80000100800 */
[----:B------:R-:W3:Y:S01]  /*e1e0*/  LDL R26, [R1+0x4a0] ;  /* 0x0004a000011a7983 */ /* 0x000ee20000100800 */
[----:B------:R-:W-:-:S03]  /*e1f0*/  ISETP.GT.AND P0, PT, R6, 0x37, PT ;  /* 0x000000370600780c */ /* 0x000fc60003f04270 */
        /* <DEDUP_REMOVED lines=35> */
[----:B------:R3:W2:Y:S04]  /*e430*/  @P1 LDG.E.U16 R13, desc[UR12][R8.64] ;  /* 0x0000000c080d1981 */ /* 0x0006a8000c1e1500 */
[----:B------:R-:W2:Y:S01]  /*e440*/  LDL R9, [R1+0x49c] ;  /* 0x00049c0001097983 */ /* 0x000ea20000100800 */
[----:B----4-:R-:W-:Y:S01]  /*e450*/  PRMT R18, RZ, 0x7610, R18 ;  /* 0x00007610ff127816 */ /* 0x010fe20000000012 */
[----:B---3--:R-:W-:Y:S01]  /*e460*/  @P0 IMAD.MOV.U32 R8, RZ, RZ, R26 ;  /* 0x000000ffff080224 */ /* 0x008fe200078e001a */
[----:B------:R-:W-:Y:S01]  /*e470*/  PRMT R19, RZ, 0x7610, R19 ;  /* 0x00007610ff137816 */ /* 0x000fe20000000013 */
[----:B------:R-:W3:Y:S04]  /*e480*/  LDL R26, [R1+0x478] ;  /* 0x00047800011a7983 */ /* 0x000ee80000100800 */
[----:B--2---:R-:W2:Y:S04]  /*e490*/  @P0 LDG.E.U16 R18, desc[UR12][R8.64] ;  /* 0x0000000c08120981 */ /* 0x004ea8000c1e1500 */
[----:B------:R-:W4:Y:S04]  /*e4a0*/  LDL R8, [R1+0x494] ;  /* 0x0004940001087983 */ /* 0x000f280000100800 */
[----:B------:R-:W4:Y:S04]  /*e4b0*/  LDL R9, [R1+0x498] ;  /* 0x0004980001097983 */ /* 0x000f280000100800 */
[----:B--2---:R-:W-:Y:S01]  /*e4c0*/  STL [R1+0x1454], R18 ;  /* 0x0014541201007387 */ /* 0x004fe20000100800 */
[----:B----4-:R-:W-:-:S04]  /*e4d0*/  @P0 LOP3.LUT R9, R9, R8, RZ, 0x3c, !PT ;  /* 0x0000000809090212 */ /* 0x010fc800078e3cff */
[----:B------:R-:W-:-:S04]  /*e4e0*/  @P0 LOP3.LUT R8, R9, R8, RZ, 0x3c, !PT ;  /* 0x0000000809080212 */ /* 0x000fc800078e3cff */
[----:B------:R-:W-:Y:S01]  /*e4f0*/  @P0 LOP3.LUT R9, R9, R8, RZ, 0x3c, !PT ;  /* 0x0000000809090212 */ /* 0x000fe200078e3cff */
[----:B------:R-:W-:Y:S04]  /*e500*/  STL [R1+0x1458], R18 ;  /* 0x0014581201007387 */ /* 0x000fe80000100800 */
[----:B------:R0:W2:Y:S04]  /*e510*/  @P0 LDG.E.U16 R19, desc[UR12][R8.64] ;  /* 0x0000000c08130981 */ /* 0x0000a8000c1e1500 */
[----:B------:R-:W0:Y:S04]  /*e520*/  LDL R8, [R1+0x48c] ;  /* 0x00048c0001087983 */ /* 0x000e280000100800 */
[----:B------:R-:W0:Y:S01]  /*e530*/  LDL R9, [R1+0x490] ;  /* 0x0004900001097983 */ /* 0x000e220000100800 */
[----:B------:R-:W-:-:S02]  /*e540*/  ISETP.GT.AND P1, PT, R6, 0x3b, PT ;  /* 0x0000003b0600780c */ /* 0x000fc40003f24270 */
[----:B------:R-:W-:-:S11]  /*e550*/  PRMT R7, RZ, 0x7610, R7 ;  /* 0x00007610ff077816 */ /* 0x000fd60000000007 */
[----:B0-----:R-:W-:-:S04]  /*e560*/  @P1 LOP3.LUT R9, R9, R8, RZ, 0x3c, !PT ;  /* 0x0000000809091212 */ /* 0x001fc800078e3cff */
[----:B------:R-:W-:-:S04]  /*e570*/  @P1 LOP3.LUT R8, R9, R8, RZ, 0x3c, !PT ;  /* 0x0000000809081212 */ /* 0x000fc800078e3cff */
[----:B------:R-:W-:-:S05]  /*e580*/  @P1 LOP3.LUT R9, R9, R8, RZ, 0x3c, !PT ;  /* 0x0000000809091212 */ /* 0x000fca00078e3cff */
[----:B------:R-:W4:Y:S04]  /*e590*/  @P1 LDG.E.U16 R7, desc[UR12][R8.64] ;  /* 0x0000000c08071981 */ /* 0x000f28000c1e1500 */
[----:B--2---:R-:W-:Y:S04]  /*e5a0*/  STL [R1+0x145c], R19 ;  /* 0x00145c1301007387 */ /* 0x004fe80000100800 */
[----:B----4-:R0:W-:Y:S04]  /*e5b0*/  STL [R1+0xc0], R7 ;  /* 0x0000c00701007387 */ /* 0x0101e80000100800 */
[----:B0-----:R-:W2:Y:S04]  /*e5c0*/  LDL.LU R7, [R1+0x14d0] ;  /* 0x0014d00001077983 */ /* 0x001ea80000300800 */
[----:B------:R-:W4:Y:S04]  /*e5d0*/  LDL R8, [R1+0x484] ;  /* 0x0004840001087983 */ /* 0x000f280000100800 */
[----:B------:R-:W4:Y:S01]  /*e5e0*/  LDL R9, [R1+0x488] ;  /* 0x0004880001097983 */ /* 0x000f220000100800 */
[----:B------:R-:W-:-:S02]  /*e5f0*/  PRMT R27, RZ, 0x7610, R27 ;  /* 0x00007610ff1b7816 */ /* 0x000fc4000000001b */
[----:B----4-:R-:W-:-:S04]  /*e600*/  @P1 LOP3.LUT R9, R9, R8, RZ, 0x3c, !PT ;  /* 0x0000000809091212 */ /* 0x010fc800078e3cff */
[----:B------:R-:W-:-:S04]  /*e610*/  @P1 LOP3.LUT R8, R9, R8, RZ, 0x3c, !PT ;  /* 0x0000000809081212 */ /* 0x000fc800078e3cff */
[----:B------:R-:W-:-:S05]  /*e620*/  @P1 LOP3.LUT R9, R9, R8, RZ, 0x3c, !PT ;  /* 0x0000000809091212 */ /* 0x000fca00078e3cff */
[----:B------:R0:W4:Y:S04]  /*e630*/  @P1 LDG.E.U16 R27, desc[UR12][R8.64] ;  /* 0x0000000c081b1981 */ /* 0x000128000c1e1500 */
[----:B------:R-:W0:Y:S04]  /*e640*/  LDL R8, [R1+0x47c] ;  /* 0x00047c0001087983 */ /* 0x000e280000100800 */
[----:B------:R-:W0:Y:S01]  /*e650*/  LDL R9, [R1+0x480] ;  /* 0x0004800001097983 */ /* 0x000e220000100800 */
[----:B------:R-:W-:Y:S02]  /*e660*/  ISETP.GT.AND P0, PT, R6, 0x3c, PT ;  /* 0x0000003c0600780c */ /* 0x000fe40003f04270 */
[----:B--2---:R-:W-:-:S11]  /*e670*/  PRMT R7, RZ, 0x7610, R7 ;  /* 0x00007610ff077816 */ /* 0x004fd60000000007 */
[----:B0-----:R-:W-:-:S04]  /*e680*/  @P0 LOP3.LUT R9, R9, R8, RZ, 0x3c, !PT ;  /* 0x0000000809090212 */ /* 0x001fc800078e3cff */
[----:B------:R-:W-:-:S04]  /*e690*/  @P0 LOP3.LUT R8, R9, R8, RZ, 0x3c, !PT ;  /* 0x0000000809080212 */ /* 0x000fc800078e3cff */
[----:B------:R-:W-:-:S05]  /*e6a0*/  @P0 LOP3.LUT R9, R9, R8, RZ, 0x3c, !PT ;  /* 0x0000000809090212 */ /* 0x000fca00078e3cff */
[----:B------:R-:W2:Y:S04]  /*e6b0*/  @P0 LDG.E.U16 R7, desc[UR12][R8.64] ;  /* 0x0000000c08070981 */ /* 0x000ea8000c1e1500 */
[----:B----4-:R0:W-:Y:S04]  /*e6c0*/  STL [R1+0xbc], R27 ;  /* 0x0000bc1b01007387 */ /* 0x0101e80000100800 */
[----:B0-----:R-:W4:Y:S04]  /*e6d0*/  LDL R27, [R1+0x460] ;  /* 0x00046000011b7983 */ /* 0x001f280000100800 */
[----:B--2---:R0:W-:Y:S04]  /*e6e0*/  STL [R1+0xb8], R7 ;  /* 0x0000b80701007387 */ /* 0x0041e80000100800 */
[----:B0-----:R-:W2:Y:S04]  /*e6f0*/  LDL.LU R7, [R1+0x14cc] ;  /* 0x0014cc0001077983 */ /* 0x001ea80000300800 */
[----:B------:R-:W4:Y:S01]  /*e700*/  LDL R9, [R1+0x474] ;  /* 0x0004740001097983 */ /* 0x000f220000100800 */
[----:B---3--:R-:W-:-:S03]  /*e710*/  @P0 IMAD.MOV.U32 R8, RZ, RZ, R26 ;  /* 0x000000ffff080224 */ /* 0x008fc600078e001a */
[----:B------:R-:W3:Y:S01]  /*e720*/  LDL R26, [R1+0x458] ;  /* 0x00045800011a7983 */ /* 0x000ee20000100800 */
[----:B--2---:R-:W-:-:S06]  /*e730*/  PRMT R7, RZ, 0x7610, R7 ;  /* 0x00007610ff077816 */ /* 0x004fcc0000000007 */
[----:B----4-:R-:W2:Y:S01]  /*e740*/  @P0 LDG.E.U16 R7, desc[UR12][R8.64] ;  /* 0x0000000c08070981 */ /* 0x010ea2000c1e1500 */
        /* <DEDUP_REMOVED lines=10> */
[----:B------:R-:W4:Y:S04]  /*e7f0*/  LDL R8, [R1+0x464] ;  /* 0x0004640001087983 */ /* 0x000f280000100800 */
[----:B------:R-:W4:Y:S01]  /*e800*/  LDL R9, [R1+0x468] ;  /* 0x0004680001097983 */ /* 0x000f220000100800 */
[----:B------:R-:W-:Y:S02]  /*e810*/  PRMT R0, RZ, 0x7610, R0 ;  /* 0x00007610ff007816 */ /* 0x000fe40000000000 */
[----:B------:R-:W-:Y:S01]  /*e820*/  ISETP.GT.AND P0, PT, R6, 0x3e, PT ;  /* 0x0000003e0600780c */ /* 0x000fe20003f04270 */
[----:B--2---:R0:W-:Y:S01]  /*e830*/  STL [R1+0xb0], R7 ;  /* 0x0000b00701007387 */ /* 0x0041e20000100800 */
[----:B------:R-:W-:-:S03]  /*e840*/  PRMT R14, RZ, 0x7610, R14 ;  /* 0x00007610ff0e7816 */ /* 0x000fc6000000000e */
[----:B0-----:R-:W2:Y:S01]  /*e850*/  LDL R7, [R1+0x450] ;  /* 0x0004500001077983 */ /* 0x001ea20000100800 */
[----:B----4-:R-:W-:-:S04]  /*e860*/  @P1 LOP3.LUT R9, R9, R8, RZ, 0x3c, !PT ;  /* 0x0000000809091212 */ /* 0x010fc800078e3cff */
[----:B------:R-:W-:-:S04]  /*e870*/  @P1 LOP3.LUT R8, R9, R8, RZ, 0x3c, !PT ;  /* 0x0000000809081212 */ /* 0x000fc800078e3cff */
[----:B------:R-:W-:-:S05]  /*e880*/  @P1 LOP3.LUT R9, R9, R8, RZ, 0x3c, !PT ;  /* 0x0000000809091212 */ /* 0x000fca00078e3cff */
[----:B------:R0:W4:Y:S04]  /*e890*/  @P1 LDG.E.U16 R0, desc[UR12][R8.64] ;  /* 0x0000000c08001981 */ /* 0x000128000c1e1500 */
[----:B------:R-:W2:Y:S01]  /*e8a0*/  LDL R9, [R1+0x45c] ;  /* 0x00045c0001097983 */ /* 0x000ea20000100800 */
[----:B0-----:R-:W-:-:S05]  /*e8b0*/  @P0 IMAD.MOV.U32 R8, RZ, RZ, R27 ;  /* 0x000000ffff080224 */ /* 0x001fca00078e001b */
[----:B--2---:R-:W2:Y:S01]  /*e8c0*/  @P0 LDG.E.U16 R14, desc[UR12][R8.64] ;  /* 0x0000000c080e0981 */ /* 0x004ea2000c1e1500 */
[----:B------:R-:W-:-:S03]  /*e8d0*/  PRMT R21, RZ, 0x7610, R21 ;  /* 0x00007610ff157816 */ /* 0x000fc60000000015 */
[----:B--2---:R0:W-:Y:S04]  /*e8e0*/  STL [R1+0xa8], R14 ;  /* 0x0000a80e01007387 */ /* 0x0041e80000100800 */
[----:B------:R-:W2:Y:S01]  /*e8f0*/  LDL R9, [R1+0x454] ;  /* 0x0004540001097983 */ /* 0x000ea20000100800 */
[----:B---3--:R-:W-:Y:S01]  /*e900*/  @P0 IMAD.MOV.U32 R8, RZ, RZ, R26 ;  /* 0x000000ffff080224 */ /* 0x008fe200078e001a */
[----:B------:R-:W-:Y:S02]  /*e910*/  ISETP.GT.AND P1, PT, R6, 0x3f, PT ;  /* 0x0000003f0600780c */ /* 0x000fe40003f24270 */
[----:B------:R-:W3:Y:S01]  /*e920*/  LDL R27, [R1+0xa18] ;  /* 0x000a1800011b7983 */ /* 0x000ee20000100800 */
[----:B0-----:R-:W0:Y:S03]  /*e930*/  S2R R14, SR_TID.X ;  /* 0x00000000000e7919 */ /* 0x001e260000002100 */
[----:B------:R-:W3:Y:S04]  /*e940*/  LDL R26, [R1+0x848] ;  /* 0x00084800011a7983 */ /* 0x000ee80000100800 */
[----:B--2---:R-:W2:Y:S01]  /*e950*/  @P0 LDG.E.U16 R21, desc[UR12][R8.64] ;  /* 0x0000000c08150981 */ /* 0x004ea2000c1e1500 */
[----:B0-----:R-:W-:-:S04]  /*e960*/  LOP3.LUT R14, R14, 0x3f, RZ, 0xc0, !PT ;  /* 0x0000003f0e0e7812 */ /* 0x001fc800078ec0ff */
[----:B------:R-:W-:Y:S01]  /*e970*/  ISETP.GE.AND P0, PT, R14, R6, PT ;  /* 0x000000060e00720c */ /* 0x000fe20003f06270 */
[----:B--2---:R0:W-:Y:S04]  /*e980*/  STL [R1+0xa4], R21 ;  /* 0x0000a41501007387 */ /* 0x0041e80000100800 */
[----:B------:R-:W2:Y:S01]  /*e990*/  LDL R6, [R1+0x44c] ;  /* 0x00044c0001067983 */ /* 0x000ea20000100800 */
[----:B------:R-:W-:-:S03]  /*e9a0*/  PRMT R28, RZ, 0x7610, R28 ;  /* 0x00007610ff1c7816 */ /* 0x000fc6000000001c */
[----:B0-----:R-:W3:Y:S01]  /*e9b0*/  LDL R21, [R1+0x9b0] ;  /* 0x0009b00001157983 */ /* 0x001ee20000100800 */
        /* <DEDUP_REMOVED lines=13> */
[----:B------:R-:W2:Y:S01]  /*ea90*/  LDL R7, [R1+0xa10] ;  /* 0x000a100001077983 */ /* 0x000ea20000100800 */
[----:B------:R-:W-:Y:S01]  /*eaa0*/  PRMT R28, RZ, 0x7610, R28 ;  /* 0x00007610ff1c7816 */ /* 0x000fe2000000001c */
[----:B---3--:R-:W-:Y:S01]  /*eab0*/  @!P0 IMAD.MOV.U32 R6, RZ, RZ, R27 ;  /* 0x000000ffff068224 */ /* 0x008fe200078e001b */
[----:B------:R-:W-:Y:S06]  /*eac0*/  BAR.SYNC.DEFER_BLOCKING 0x0 ;  /* 0x0000000000007b1d */ /* 0x000fec0000010000 */
[----:B--2---:R-:W2:Y:S04]  /*ead0*/  @!P0 LDG.E.U16 R28, desc[UR12][R6.64] ;  /* 0x0000000c061c8981 */ /* 0x004ea8000c1e1500 */
[----:B------:R0:W-:Y:S04]  /*eae0*/  STL [R1+0x9c], R22 ;  /* 0x00009c1601007387 */ /* 0x0001e80000100800 */
[----:B0-----:R-:W3:Y:S04]  /*eaf0*/  LDL.LU R22, [R1+0x14] ;  /* 0x0000140001167983 */ /* 0x001ee80000300800 */
[----:B------:R-:W3:Y:S04]  /*eb00*/  LDL.LU R27, [R1+0x18] ;  /* 0x00001800011b7983 */ /* 0x000ee80000300800 */
[----:B--2---:R0:W-:Y:S04]  /*eb10*/  STL [R1+0x98], R28 ;  /* 0x0000981c01007387 */ /* 0x0041e80000100800 */
[----:B0-----:R-:W2:Y:S04]  /*eb20*/  LDL.LU R28, [R1+0x14c0] ;  /* 0x0014c000011c7983 */ /* 0x001ea80000300800 */
[----:B------:R-:W3:Y:S01]  /*eb30*/  LDL R7, [R1+0x440] ;  /* 0x0004400001077983 */ /* 0x000ee20000100800 */
[----:B------:R-:W-:-:S03]  /*eb40*/  @!P0 IMAD.MOV.U32 R6, RZ, RZ, R26 ;  /* 0x000000ffff068224 */ /* 0x000fc600078e001a */
[----:B------:R-:W4:Y:S01]  /*eb50*/  LDL.LU R26, [R1+0x4] ;  /* 0x00000400011a7983 */ /* 0x000f220000300800 */
[----:B--2---:R-:W-:-:S06]  /*eb60*/  PRMT R28, RZ, 0x7610, R28 ;  /* 0x00007610ff1c7816 */ /* 0x004fcc000000001c */
[----:B---3--:R-:W2:Y:S04]  /*eb70*/  @!P0 LDG.E.U16 R28, desc[UR12][R6.64] ;  /* 0x0000000c061c8981 */ /* 0x008ea8000c1e1500 */
        /* <DEDUP_REMOVED lines=9> */
[----:B------:R-:W3:Y:S04]  /*ec10*/  LDL R6, [R1+0x96c] ;  /* 0x00096c0001067983 */ /* 0x000ee80000100800 */
[----:B------:R-:W3:Y:S01]  /*ec20*/  LDL R7, [R1+0x970] ;  /* 0x0009700001077983 */ /* 0x000ee20000100800 */
[----:B--2---:R-:W-:-:S02]  /*ec30*/  PRMT R28, RZ, 0x7610, R28 ;  /* 0x00007610ff1c7816 */ /* 0x004fc4000000001c */
[----:B---3--:R-:W-:-:S04]  /*ec40*/  @!P0 LOP3.LUT R7, R7, R6, RZ, 0x3c, !PT ;  /* 0x0000000607078212 */ /* 0x008fc800078e3cff */
[----:B------:R-:W-:-:S04]  /*ec50*/  @!P0 LOP3.LUT R6, R7, R6, RZ, 0x3c, !PT ;  /* 0x0000000607068212 */ /* 0x000fc800078e3cff */
[----:B------:R-:W-:-:S05]  /*ec60*/  @!P0 LOP3.LUT R7, R7, R6, RZ, 0x3c, !PT ;  /* 0x0000000607078212 */ /* 0x000fca00078e3cff */
[----:B------:R-:W2:Y:S04]  /*ec70*/  @!P0 LDG.E.U16 R28, desc[UR12][R6.64] ;  /* 0x0000000c061c8981 */ /* 0x000ea8000c1e1500 */
        /* <DEDUP_REMOVED lines=37> */
[----:B------:R-:W2:Y:S04]  /*eed0*/  LDL R6, [R1+0x9d8] ;  /* 0x0009d80001067983 */ /* 0x000ea80000100800 */
[----:B------:R-:W2:Y:S01]  /*eee0*/  LDL R7, [R1+0xa0c] ;  /* 0x000a0c0001077983 */ /* 0x000ea20000100800 */
[----:B0-----:R-:W0:Y:S02]  /*eef0*/  S2R R28, SR_TID.X ;  /* 0x00000000001c7919 */ /* 0x001e240000002100 */
[----:B0-----:R-:W-:-:S05]  /*ef00*/  LOP3.LUT R28, R28, 0x3f, RZ, 0xc0, !PT ;  /* 0x0000003f1c1c7812 */ /* 0x001fca00078ec0ff */
[----:B------:R-:W-:-:S05]  /*ef10*/  IMAD.SHL.U32 R28, R28, 0x2, RZ ;  /* 0x000000021c1c7824 */ /* 0x000fca00078e00ff */
[----:B------:R0:W-:Y:S02]  /*ef20*/  STS.U16 [R28+UR5], R22 ;  /* 0x000000161c007988 */ /* 0x0001e40008000405 */
[----:B0-----:R-:W-:Y:S02]  /*ef30*/  PRMT R28, RZ, 0x7610, R28 ;  /* 0x00007610ff1c7816 */ /* 0x001fe4000000001c */
[----:B------:R-:W3:Y:S01]  /*ef40*/  LDL.LU R22, [R1+0x14a4] ;  /* 0x0014a40001167983 */ /* 0x000ee20000300800 */
[----:B--2---:R-:W-:-:S04]  /*ef50*/  @!P0 LOP3.LUT R7, R7, R6, RZ, 0x3c, !PT ;  /* 0x0000000607078212 */ /* 0x004fc800078e3cff */
        /* <DEDUP_REMOVED lines=9> */
[----:B------:R0:W-:Y:S02]  /*eff0*/  STS.U16 [R28+UR5+0x80], R27 ;  /* 0x0000801b1c007988 */ /* 0x0001e40008000405 */
        /* <DEDUP_REMOVED lines=12> */
[----:B----4-:R0:W-:Y:S02]  /*f0c0*/  STS.U16 [R28+UR5+0x800], R26 ;  /* 0x0008001a1c007988 */ /* 0x0101e40008000405 */
[----:B0-----:R-:W-:Y:S02]  /*f0d0*/  PRMT R28, RZ, 0x7610, R28 ;  /* 0x00007610ff1c7816 */ /* 0x001fe4000000001c */
[----:B------:R-:W4:Y:S01]  /*f0e0*/  LDL.LU R26, [R1+0x149c] ;  /* 0x00149c00011a7983 */ /* 0x000f220000300800 */
        /* <DEDUP_REMOVED lines=12> */
[----:B------:R-:W3:Y:S01]  /*f1b0*/  LDL R21, [R1+0x868] ;  /* 0x0008680001157983 */ /* 0x000ee20000100800 */
        /* <DEDUP_REMOVED lines=22> */
[----:B---3--:R0:W-:Y:S02]  /*f320*/  STS.U16 [R28+UR5+0x1080], R27 ;  /* 0x0010801b1c007988 */ /* 0x0081e40008000405 */
        /* <DEDUP_REMOVED lines=13> */
[----:B--2---:R-:W-:-:S04]  /*f400*/  @!P0 LOP3.LUT R7, R7, R6, RZ, 0x3c, !PT ;  /* 0x0000000607078212 */ /* 0x004fc800078e3cff */
[----:B------:R-:W-:-:S04]  /*f410*/  @!P0 LOP3.LUT R6, R7, R6, RZ, 0x3c, !PT ;  /* 0x0000000607068212 */ /* 0x000fc800078e3cff */
[----:B------:R-:W-:-:S05]  /*f420*/  @!P0 LOP3.LUT R7, R7, R6, RZ, 0x3c, !PT ;  /* 0x0000000607078212 */ /* 0x000fca00078e3cff */
[----:B------:R-:W2:Y:S04]  /*f430*/  @!P0 LDG.E.U16 R28, desc[UR12][R6.64] ;  /* 0x0000000c061c8981 */ /* 0x000ea8000c1e1500 */
[----:B--2---:R0:W-:Y:S04]  /*f440*/  STL [R1+0x60], R28 ;  /* 0x0000601c01007387 */ /* 0x0041e80000100800 */
[----:B------:R-:W2:Y:S01]  /*f450*/  LDL R7, [R1+0x864] ;  /* 0x0008640001077983 */ /* 0x000ea20000100800 */
[----:B0-----:R-:W0:Y:S01]  /*f460*/  S2R R28, SR_TID.X ;  /* 0x00000000001c7919 */ /* 0x001e220000002100 */
[----:B------:R-:W-:-:S02]  /*f470*/  @!P0 IMAD.MOV.U32 R6, RZ, RZ, R21 ;  /* 0x000000ffff068224 */ /* 0x000fc400078e0015 */
[----:B------:R-:W3:Y:S01]  /*f480*/  LDL R21, [R1+0x960] ;  /* 0x0009600001157983 */ /* 0x000ee20000100800 */
[----:B0-----:R-:W-:-:S05]  /*f490*/  LOP3.LUT R28, R28, 0x3f, RZ, 0xc0, !PT ;  /* 0x0000003f1c1c7812 */ /* 0x001fca00078ec0ff */
[----:B------:R-:W-:-:S05]  /*f4a0*/  IMAD.SHL.U32 R28, R28, 0x2, RZ ;  /* 0x000000021c1c7824 */ /* 0x000fca00078e00ff */
[----:B------:R0:W-:Y:S02]  /*f4b0*/  STS.U16 [R28+UR5+0x1880], R23 ;  /* 0x001880171c007988 */ /* 0x0001e40008000405 */
[----:B0-----:R-:W-:-:S06]  /*f4c0*/  PRMT R28, RZ, 0x7610, R28 ;  /* 0x00007610ff1c7816 */ /* 0x001fcc000000001c */
[----:B--2---:R-:W2:Y:S04]  /*f4d0*/  @!P0 LDG.E.U16 R28, desc[UR12][R6.64] ;  /* 0x0000000c061c8981 */ /* 0x004ea8000c1e1500 */
        /* <DEDUP_REMOVED lines=15> */
[----:B------:R-:W-:Y:S01]  /*f5d0*/  PRMT R24, RZ, 0x7610, R24 ;  /* 0x00007610ff187816 */ /* 0x000fe20000000018 */
[----:B0-----:R-:W0:Y:S01]  /*f5e0*/  S2R R28, SR_TID.X ;  /* 0x00000000001c7919 */ /* 0x001e220000002100 */
[----:B--2---:R-:W-:-:S04]  /*f5f0*/  @!P0 LOP3.LUT R7, R7, R6, RZ, 0x3c, !PT ;  /* 0x0000000607078212 */ /* 0x004fc800078e3cff */
[----:B------:R-:W-:-:S04]  /*f600*/  @!P0 LOP3.LUT R6, R7, R6, RZ, 0x3c, !PT ;  /* 0x0000000607068212 */ /* 0x000fc800078e3cff */
[----:B------:R-:W-:-:S05]  /*f610*/  @!P0 LOP3.LUT R7, R7, R6, RZ, 0x3c, !PT ;  /* 0x0000000607078212 */ /* 0x000fca00078e3cff */
[----:B------:R1:W2:Y:S04]  /*f620*/  @!P0 LDG.E.U16 R24, desc[UR12][R6.64] ;  /* 0x0000000c06188981 */ /* 0x0002a8000c1e1500 */
[----:B------:R-:W1:Y:S04]  /*f630*/  LDL R6, [R1+0x99c] ;  /* 0x00099c0001067983 */ /* 0x000e680000100800 */
[----:B------:R-:W1:Y:S01]  /*f640*/  LDL R7, [R1+0x9a0] ;  /* 0x0009a00001077983 */ /* 0x000e620000100800 */
[----:B0-----:R-:W-:-:S05]  /*f650*/  LOP3.LUT R28, R28, 0x3f, RZ, 0xc0, !PT ;  /* 0x0000003f1c1c7812 */ /* 0x001fca00078ec0ff */
[----:B------:R-:W-:-:S05]  /*f660*/  IMAD.SHL.U32 R28, R28, 0x2, RZ ;  /* 0x000000021c1c7824 */ /* 0x000fca00078e00ff */
[----:B------:R-:W-:Y:S04]  /*f670*/  STS.U16 [R28+UR5+0x2080], R17 ;  /* 0x002080111c007988 */ /* 0x000fe80008000405 */
[----:B------:R0:W-:Y:S02]  /*f680*/  STS.U16 [R28+UR5+0x2800], R12 ;  /* 0x0028000c1c007988 */ /* 0x0001e40008000405 */
[----:B0-----:R-:W-:Y:S02]  /*f690*/  PRMT R28, RZ, 0x7610, R28 ;  /* 0x00007610ff1c7816 */ /* 0x001fe4000000001c */
[----:B-1----:R-:W-:-:S04]  /*f6a0*/  @!P0 LOP3.LUT R7, R7, R6, RZ, 0x3c, !PT ;  /* 0x0000000607078212 */ /* 0x002fc800078e3cff */
[----:B------:R-:W-:-:S04]  /*f6b0*/  @!P0 LOP3.LUT R6, R7, R6, RZ, 0x3c, !PT ;  /* 0x0000000607068212 */ /* 0x000fc800078e3cff */
[----:B------:R-:W-:-:S05]  /*f6c0*/  @!P0 LOP3.LUT R7, R7, R6, RZ, 0x3c, !PT ;  /* 0x0000000607078212 */ /* 0x000fca00078e3cff */
[----:B------:R-:W4:Y:S04]  /*f6d0*/  @!P0 LDG.E.U16 R28, desc[UR12][R6.64] ;  /* 0x0000000c061c8981 */ /* 0x000f28000c1e1500 */
[----:B--2---:R0:W-:Y:S04]  /*f6e0*/  STL [R1+0x54], R24 ;  /* 0x0000541801007387 */ /* 0x0041e80000100800 */
[----:B0-----:R-:W2:Y:S04]  /*f6f0*/  LDL.LU R24, [R1+0x24] ;  /* 0x0000240001187983 */ /* 0x001ea80000300800 */
[----:B----4-:R0:W-:Y:S04]  /*f700*/  STL [R1+0x50], R28 ;  /* 0x0000501c01007387 */ /* 0x0101e80000100800 */
[----:B------:R-:W4:Y:S01]  /*f710*/  LDL R7, [R1+0x95c] ;  /* 0x00095c0001077983 */ /* 0x000f220000100800 */
[----:B------:R-:W-:Y:S01]  /*f720*/  PRMT R20, RZ, 0x7610, R20 ;  /* 0x00007610ff147816 */ /* 0x000fe20000000014 */
[----:B---3--:R-:W-:-:S02]  /*f730*/  @!P0 IMAD.MOV.U32 R6, RZ, RZ, R21 ;  /* 0x000000ffff068224 */ /* 0x008fc400078e0015 */
[----:B------:R-:W3:Y:S04]  /*f740*/  LDL.LU R21, [R1+0x28] ;  /* 0x0000280001157983 */ /* 0x000ee80000300800 */
[----:B----4-:R1:W4:Y:S04]  /*f750*/  @!P0 LDG.E.U16 R20, desc[UR12][R6.64] ;  /* 0x0000000c06148981 */ /* 0x010328000c1e1500 */
[----:B------:R-:W1:Y:S04]  /*f760*/  LDL R6, [R1+0x91c] ;  /* 0x00091c0001067983 */ /* 0x000e680000100800 */
[----:B------:R-:W1:Y:S01]  /*f770*/  LDL R7, [R1+0x920] ;  /* 0x0009200001077983 */ /* 0x000e620000100800 */
[----:B------:R-:W-:Y:S01]  /*f780*/  PRMT R25, RZ, 0x7610, R25 ;  /* 0x00007610ff197816 */ /* 0x000fe20000000019 */
[----:B0-----:R-:W0:Y:S01]  /*f790*/  S2R R28, SR_TID.X ;  /* 0x00000000001c7919 */ /* 0x001e220000002100 */
[----:B-1----:R-:W-:-:S04]  /*f7a0*/  @!P0 LOP3.LUT R7, R7, R6, RZ, 0x3c, !PT ;  /* 0x0000000607078212 */ /* 0x002fc800078e3cff */
[----:B------:R-:W-:-:S04]  /*f7b0*/  @!P0 LOP3.LUT R6, R7, R6, RZ, 0x3c, !PT ;  /* 0x0000000607068212 */ /* 0x000fc800078e3cff */
[----:B------:R-:W-:-:S05]  /*f7c0*/  @!P0 LOP3.LUT R7, R7, R6, RZ, 0x3c, !PT ;  /* 0x0000000607078212 */ /* 0x000fca00078e3cff */
[----:B------:R-:W2:Y:S01]  /*f7d0*/  @!P0 LDG.E.U16 R25, desc[UR12][R6.64] ;  /* 0x0000000c06198981 */ /* 0x000ea2000c1e1500 */
[----:B0-----:R-:W-:-:S05]  /*f7e0*/  LOP3.LUT R28, R28, 0x3f, RZ, 0xc0, !PT ;  /* 0x0000003f1c1c7812 */ /* 0x001fca00078ec0ff */
[----:B------:R-:W-:Y:S01]  /*f7f0*/  IMAD.SHL.U32 R28, R28, 0x2, RZ ;  /* 0x000000021c1c7824 */ /* 0x000fe200078e00ff */
[----:B----4-:R0:W-:Y:S04]  /*f800*/  STL [R1+0x4c], R20 ;  /* 0x00004c1401007387 */ /* 0x0101e80000100800 */
[----:B------:R1:W-:Y:S04]  /*f810*/  STS.U16 [R28+UR5+0x3000], R5 ;  /* 0x003000051c007988 */ /* 0x0003e80008000405 */
[----:B0-----:R-:W4:Y:S04]  /*f820*/  LDL.LU R20, [R1+0x1c] ;  /* 0x00001c0001147983 */ /* 0x001f280000300800 */
[----:B-1----:R-:W3:Y:S04]  /*f830*/  LDL R5, [R1+0x8e0] ;  /* 0x0008e00001057983 */ /* 0x002ee80000100800 */
[----:B------:R-:W-:Y:S04]  /*f840*/  STS.U16 [R28+UR5+0x3080], R4 ;  /* 0x003080041c007988 */ /* 0x000fe80008000405 */
[----:B--2---:R0:W-:Y:S04]  /*f850*/  STL [R1+0x48], R25 ;  /* 0x0000481901007387 */ /* 0x0041e80000100800 */
[----:B0-----:R-:W2:Y:S04]  /*f860*/  LDL.LU R25, [R1+0x20] ;  /* 0x0000200001197983 */ /* 0x001ea80000300800 */
[----:B------:R-:W3:Y:S04]  /*f870*/  LDL R4, [R1+0x8dc] ;  /* 0x0008dc0001047983 */ /* 0x000ee80000100800 */
[----:B------:R0:W-:Y:S02]  /*f880*/  STS.U16 [R28+UR5+0x2880], R11 ;  /* 0x0028800b1c007988 */ /* 0x0001e40008000405 */
[----:B0-----:R-:W-:-:S02]  /*f890*/  PRMT R28, RZ, 0x7610, R28 ;  /* 0x00007610ff1c7816 */ /* 0x001fc4000000001c */
[----:B---3--:R-:W-:-:S04]  /*f8a0*/  @!P0 LOP3.LUT R5, R5, R4, RZ, 0x3c, !PT ;  /* 0x0000000405058212 */ /* 0x008fc800078e3cff */
[----:B------:R-:W-:-:S04]  /*f8b0*/  @!P0 LOP3.LUT R4, R5, R4, RZ, 0x3c, !PT ;  /* 0x0000000405048212 */ /* 0x000fc800078e3cff */
[----:B------:R-:W-:-:S05]  /*f8c0*/  @!P0 LOP3.LUT R5, R5, R4, RZ, 0x3c, !PT ;  /* 0x0000000405058212 */ /* 0x000fca00078e3cff */
[----:B------:R-:W3:Y:S04]  /*f8d0*/  @!P0 LDG.E.U16 R28, desc[UR12][R4.64] ;  /* 0x0000000c041c8981 */ /* 0x000ee8000c1e1500 */
[----:B---3--:R0:W-:Y:S04]  /*f8e0*/  STL [R1+0x44], R28 ;  /* 0x0000441c01007387 */ /* 0x0081e80000100800 */
[----:B------:R-:W3:Y:S04]  /*f8f0*/  LDL R4, [R1+0x89c] ;  /* 0x00089c0001047983 */ /* 0x000ee80000100800 */
[----:B------:R-:W3:Y:S01]  /*f900*/  LDL R5, [R1+0x8a0] ;  /* 0x0008a00001057983 */ /* 0x000ee20000100800 */
[----:B------:R-:W-:Y:S01]  /*f910*/  PRMT R29, RZ, 0x7610, R29 ;  /* 0x00007610ff1d7816 */ /* 0x000fe2000000001d */
[----:B0-----:R-:W0:Y:S01]  /*f920*/  S2R R28, SR_TID.X ;  /* 0x00000000001c7919 */ /* 0x001e220000002100 */
[----:B---3--:R-:W-:-:S04]  /*f930*/  @!P0 LOP3.LUT R5, R5, R4, RZ, 0x3c, !PT ;  /* 0x0000000405058212 */ /* 0x008fc800078e3cff */
[----:B------:R-:W-:-:S04]  /*f940*/  @!P0 LOP3.LUT R4, R5, R4, RZ, 0x3c, !PT ;  /* 0x0000000405048212 */ /* 0x000fc800078e3cff */
[----:B------:R-:W-:-:S05]  /*f950*/  @!P0 LOP3.LUT R5, R5, R4, RZ, 0x3c, !PT ;  /* 0x0000000405058212 */ /* 0x000fca00078e3cff */
[----:B------:R-:W3:Y:S01]  /*f960*/  @!P0 LDG.E.U16 R29, desc[UR12][R4.64] ;  /* 0x0000000c041d8981 */ /* 0x000ee2000c1e1500 */
[----:B0-----:R-:W-:-:S05]  /*f970*/  LOP3.LUT R28, R28, 0x3f, RZ, 0xc0, !PT ;  /* 0x0000003f1c1c7812 */ /* 0x001fca00078ec0ff */
[----:B------:R-:W-:-:S05]  /*f980*/  IMAD.SHL.U32 R28, R28, 0x2, RZ ;  /* 0x000000021c1c7824 */ /* 0x000fca00078e00ff */
[----:B------:R0:W-:Y:S04]  /*f990*/  STS.U16 [R28+UR5+0x3800], R3 ;  /* 0x003800031c007988 */ /* 0x0001e80008000405 */
[----:B------:R-:W-:Y:S04]  /*f9a0*/  STS.U16 [R28+UR5+0x3880], R2 ;  /* 0x003880021c007988 */ /* 0x000fe80008000405 */
[----:B0-----:R-:W2:Y:S04]  /*f9b0*/  LDL R3, [R1+0x9dc] ;  /* 0x0009dc0001037983 */ /* 0x001ea80000100800 */
[----:B---3--:R0:W-:Y:S04]  /*f9c0*/  STL [R1+0x40], R29 ;  /* 0x0000401d01007387 */ /* 0x0081e80000100800 */
[----:B0-----:R-:W3:Y:S04]  /*f9d0*/  LDL.LU R29, [R1+0x10] ;  /* 0x00001000011d7983 */ /* 0x001ee80000300800 */
[----:B------:R-:W2:Y:S01]  /*f9e0*/  LDL R2, [R1+0x860] ;  /* 0x0008600001027983 */ /* 0x000ea20000100800 */
[----:B------:R-:W-:-:S02]  /*f9f0*/  PRMT R18, RZ, 0x7610, R18 ;  /* 0x00007610ff127816 */ /* 0x000fc40000000012 */
[----:B--2---:R-:W-:-:S04]  /*fa00*/  @!P0 LOP3.LUT R3, R3, R2, RZ, 0x3c, !PT ;  /* 0x0000000203038212 */ /* 0x004fc800078e3cff */
[----:B------:R-:W-:-:S04]  /*fa10*/  @!P0 LOP3.LUT R2, R3, R2, RZ, 0x3c, !PT ;  /* 0x0000000203028212 */ /* 0x000fc800078e3cff */
[----:B------:R-:W-:-:S05]  /*fa20*/  @!P0 LOP3.LUT R3, R3, R2, RZ, 0x3c, !PT ;  /* 0x0000000203038212 */ /* 0x000fca00078e3cff */
[----:B------:R0:W2:Y:S04]  /*fa30*/  @!P0 LDG.E.U16 R18, desc[UR12][R2.64] ;  /* 0x0000000c02128981 */ /* 0x0000a8000c1e1500 */
[----:B------:R-:W0:Y:S04]  /*fa40*/  LDL R2, [R1+0x9e8] ;  /* 0x0009e80001027983 */ /* 0x000e280000100800 */
[----:B------:R-:W0:Y:S01]  /*fa50*/  LDL R3, [R1+0xa2c] ;  /* 0x000a2c0001037983 */ /* 0x000e220000100800 */
[----:B------:R-:W-:Y:S02]  /*fa60*/  PRMT R15, RZ, 0x7610, R15 ;  /* 0x00007610ff0f7816 */ /* 0x000fe4000000000f */
[----:B0-----:R-:W-:-:S04]  /*fa70*/  @!P0 LOP3.LUT R3, R3, R2, RZ, 0x3c, !PT ;  /* 0x0000000203038212 */ /* 0x001fc800078e3cff */
[----:B------:R-:W-:-:S04]  /*fa80*/  @!P0 LOP3.LUT R2, R3, R2, RZ, 0x3c, !PT ;  /* 0x0000000203028212 */ /* 0x000fc800078e3cff */
[----:B------:R-:W-:-:S05]  /*fa90*/  @!P0 LOP3.LUT R3, R3, R2, RZ, 0x3c, !PT ;  /* 0x0000000203038212 */ /* 0x000fca00078e3cff */
[----:B------:R-:W3:Y:S01]  /*faa0*/  @!P0 LDG.E.U16 R15, desc[UR12][R2.64] ;  /* 0x0000000c020f8981 */ /* 0x000ee2000c1e1500 */
[----:B------:R-:W-:-:S05]  /*fab0*/  IMAD.SHL.U32 R14, R14, 0x2, RZ ;  /* 0x000000020e0e7824 */ /* 0x000fca00078e00ff */
[----:B------:R-:W-:Y:S01]  /*fac0*/  LOP3.LUT R14, R14, 0x10, RZ, 0x3c, !PT ;  /* 0x000000100e0e7812 */ /* 0x000fe200078e3cff */
[----:B--2---:R0:W-:Y:S04]  /*fad0*/  STL [R1+0x3c], R18 ;  /* 0x00003c1201007387 */ /* 0x0041e80000100800 */
[----:B------:R1:W-:Y:S04]  /*fae0*/  STS.U16 [R14+UR5+0x100], R24 ;  /* 0x000100180e007988 */ /* 0x0003e80008000405 */
[----:B0-----:R-:W2:Y:S04]  /*faf0*/  LDL R18, [R1+0x918] ;  /* 0x0009180001127983 */ /* 0x001ea80000100800 */
[----:B-1----:R-:W2:Y:S04]  /*fb00*/  LDL.LU R24, [R1] ;  /* 0x0000000001187983 */ /* 0x002ea80000300800 */
[----:B------:R-:W-:Y:S04]  /*fb10*/  STS.U16 [R14+UR5+0x180], R21 ;  /* 0x000180150e007988 */ /* 0x000fe80008000405 */
[----:B---3--:R0:W-:Y:S04]  /*fb20*/  STL [R1+0x38], R15 ;  /* 0x0000380f01007387 */ /* 0x0081e80000100800 */
[----:B0-----:R-:W3:Y:S04]  /*fb30*/  LDL.LU R15, [R1+0x1498] ;  /* 0x00149800010f7983 */ /* 0x001ee80000300800 */
[----:B------:R-:W2:Y:S04]  /*fb40*/  LDL R2, [R1+0x83c] ;  /* 0x00083c0001027983 */ /* 0x000ea80000100800 */
[----:B------:R-:W2:Y:S04]  /*fb50*/  LDL R3, [R1+0x9cc] ;  /* 0x0009cc0001037983 */ /* 0x000ea80000100800 */
[----:B------:R-:W3:Y:S01]  /*fb60*/  LDL.LU R21, [R1+0x1494] ;  /* 0x0014940001157983 */ /* 0x000ee20000300800 */
[----:B--2---:R-:W-:-:S04]  /*fb70*/  @!P0 LOP3.LUT R3, R3, R2, RZ, 0x3c, !PT ;  /* 0x0000000203038212 */ /* 0x004fc800078e3cff */
[C---:B------:R-:W-:Y:S02]  /*fb80*/  @!P0 LOP3.LUT R2, R3.reuse, R2, RZ, 0x3c, !PT ;  /* 0x0000000203028212 */ /* 0x040fe400078e3cff */
[----:B---3--:R-:W-:Y:S02]  /*fb90*/  PRMT R21, RZ, 0x7610, R21 ;  /* 0x00007610ff157816 */ /* 0x008fe40000000015 */
[----:B------:R-:W-:-:S05]  /*fba0*/  @!P0 LOP3.LUT R3, R3, R2, RZ, 0x3c, !PT ;  /* 0x0000000203038212 */ /* 0x000fca00078e3cff */
[----:B------:R-:W2:Y:S04]  /*fbb0*/  @!P0 LDG.E.U16 R21, desc[UR12][R2.64] ;  /* 0x0000000c02158981 */ /* 0x000ea8000c1e1500 */
[----:B----4-:R-:W-:Y:S04]  /*fbc0*/  STS.U16 [R14+UR5+0x900], R20 ;  /* 0x000900140e007988 */ /* 0x010fe80008000405 */
[----:B--2---:R0:W-:Y:S04]  /*fbd0*/  STL [R1+0x34], R21 ;  /* 0x0000341501007387 */ /* 0x0041e80000100800 */
[----:B0-----:R-:W2:Y:S04]  /*fbe0*/  LDL.LU R21, [R1+0x1490] ;  /* 0x0014900001157983 */ /* 0x001ea80000300800 */
[----:B------:R-:W3:Y:S04]  /*fbf0*/  LDL R2, [R1+0x994] ;  /* 0x0009940001027983 */ /* 0x000ee80000100800 */
[----:B------:R-:W3:Y:S04]  /*fc00*/  LDL R3, [R1+0x998] ;  /* 0x0009980001037983 */ /* 0x000ee80000100800 */
[----:B------:R-:W4:Y:S01]  /*fc10*/  LDL.LU R20, [R1+0x148c] ;  /* 0x00148c0001147983 */ /* 0x000f220000300800 */
[----:B---3--:R-:W-:-:S04]  /*fc20*/  @!P0 LOP3.LUT R3, R3, R2, RZ, 0x3c, !PT ;  /* 0x0000000203038212 */ /* 0x008fc800078e3cff */
[C---:B------:R-:W-:Y:S02]  /*fc30*/  @!P0 LOP3.LUT R2, R3.reuse, R2, RZ, 0x3c, !PT ;  /* 0x0000000203028212 */ /* 0x040fe400078e3cff */
[----:B----4-:R-:W-:Y:S02]  /*fc40*/  PRMT R20, RZ, 0x7610, R20 ;  /* 0x00007610ff147816 */ /* 0x010fe40000000014 */
[----:B------:R-:W-:-:S05]  /*fc50*/  @!P0 LOP3.LUT R3, R3, R2, RZ, 0x3c, !PT ;  /* 0x0000000203038212 */ /* 0x000fca00078e3cff */
[----:B------:R-:W3:Y:S04]  /*fc60*/  @!P0 LDG.E.U16 R20, desc[UR12][R2.64] ;  /* 0x0000000c02148981 */ /* 0x000ee8000c1e1500 */
[----:B------:R-:W-:Y:S04]  /*fc70*/  STS.U16 [R14+UR5+0x980], R25 ;  /* 0x000980190e007988 */ /* 0x000fe80008000405 */
[----:B---3--:R0:W-:Y:S04]  /*fc80*/  STL [R1+0x30], R20 ;  /* 0x0000301401007387 */ /* 0x0081e80000100800 */
[----:B0-----:R-:W3:Y:S04]  /*fc90*/  LDL.LU R20, [R1+0x1488] ;  /* 0x0014880001147983 */ /* 0x001ee80000300800 */
[----:B------:R-:W4:Y:S04]  /*fca0*/  LDL R2, [R1+0x954] ;  /* 0x0009540001027983 */ /* 0x000f280000100800 */
[----:B------:R-:W4:Y:S04]  /*fcb0*/  LDL R3, [R1+0x958] ;  /* 0x0009580001037983 */ /* 0x000f280000100800 */
[----:B------:R-:W2:Y:S01]  /*fcc0*/  LDL.LU R25, [R1+0x1484] ;  /* 0x0014840001197983 */ /* 0x000ea20000300800 */
[----:B----4-:R-:W-:-:S04]  /*fcd0*/  @!P0 LOP3.LUT R3, R3, R2, RZ, 0x3c, !PT ;  /* 0x0000000203038212 */ /* 0x010fc800078e3cff */
[C---:B------:R-:W-:Y:S02]  /*fce0*/  @!P0 LOP3.LUT R2, R3.reuse, R2, RZ, 0x3c, !PT ;  /* 0x0000000203028212 */ /* 0x040fe400078e3cff */
[----:B--2---:R-:W-:Y:S02]  /*fcf0*/  PRMT R25, RZ, 0x7610, R25 ;  /* 0x00007610ff197816 */ /* 0x004fe40000000019 */
[----:B------:R-:W-:-:S05]  /*fd00*/  @!P0 LOP3.LUT R3, R3, R2, RZ, 0x3c, !PT ;  /* 0x0000000203038212 */ /* 0x000fca00078e3cff */
[----:B------:R-:W2:Y:S04]  /*fd10*/  @!P0 LDG.E.U16 R25, desc[UR12][R2.64] ;  /* 0x0000000c02198981 */ /* 0x000ea8000c1e1500 */
[----:B--2---:R0:W-:Y:S04]  /*fd20*/  STL [R1+0x2c], R25 ;  /* 0x00002c1901007387 */ /* 0x0041e80000100800 */
[----:B0-----:R-:W2:Y:S04]  /*fd30*/  LDL.LU R25, [R1+0x1480] ;  /* 0x0014800001197983 */ /* 0x001ea80000300800 */
[----:B------:R-:W4:Y:S04]  /*fd40*/  LDL.LU R2, [R1+0xc] ;  /* 0x00000c0001027983 */ /* 0x000f280000300800 */
[----:B------:R-:W3:Y:S01]  /*fd50*/  LDL R3, [R1+0x914] ;  /* 0x0009140001037983 */ /* 0x000ee20000100800 */
[----:B--2---:R-:W-:-:S03]  /*fd60*/  PRMT R25, RZ, 0x7610, R25 ;  /* 0x00007610ff197816 */ /* 0x004fc60000000019 */
[----:B----4-:R0:W-:Y:S02]  /*fd70*/  STS.U16 [R14+UR5+0x1100], R2 ;  /* 0x001100020e007988 */ /* 0x0101e40008000405 */
[----:B0-----:R-:W-:Y:S02]  /*fd80*/  @!P0 IMAD.MOV.U32 R2, RZ, RZ, R18 ;  /* 0x000000ffff028224 */ /* 0x001fe400078e0012 */
[----:B------:R-:W2:Y:S04]  /*fd90*/  LDL R18, [R1+0xa28] ;  /* 0x000a280001127983 */ /* 0x000ea80000100800 */
[----:B---3--:R-:W3:Y:S04]  /*fda0*/  @!P0 LDG.E.U16 R25, desc[UR12][R2.64] ;  /* 0x0000000c02198981 */ /* 0x008ee8000c1e1500 */
        /* <DEDUP_REMOVED lines=13> */
[----:B------:R-:W4:Y:S04]  /*fe80*/  LDL R2, [R1+0x894] ;  /* 0x0008940001027983 */ /* 0x000f280000100800 */
[----:B------:R-:W4:Y:S01]  /*fe90*/  LDL R3, [R1+0x898] ;  /* 0x0008980001037983 */ /* 0x000f220000100800 */
[----:B---3--:R-:W-:-:S02]  /*fea0*/  PRMT R25, RZ, 0x7610, R25 ;  /* 0x00007610ff197816 */ /* 0x008fc40000000019 */
[----:B----4-:R-:W-:-:S04]  /*feb0*/  @!P0 LOP3.LUT R3, R3, R2, RZ, 0x3c, !PT ;  /* 0x0000000203038212 */ /* 0x010fc800078e3cff */
[----:B------:R-:W-:-:S04]  /*fec0*/  @!P0 LOP3.LUT R2, R3, R2, RZ, 0x3c, !PT ;  /* 0x0000000203028212 */ /* 0x000fc800078e3cff */
[----:B------:R-:W-:-:S05]  /*fed0*/  @!P0 LOP3.LUT R3, R3, R2, RZ, 0x3c, !PT ;  /* 0x0000000203038212 */ /* 0x000fca00078e3cff */
[----:B------:R-:W3:Y:S04]  /*fee0*/  @!P0 LDG.E.U16 R25, desc[UR12][R2.64] ;  /* 0x0000000c02198981 */ /* 0x000ee8000c1e1500 */
[----:B---3--:R0:W-:Y:S04]  /*fef0*/  STL [R1+0xc], R25 ;  /* 0x00000c1901007387 */ /* 0x0081e80000100800 */
[----:B0-----:R-:W3:Y:S04]  /*ff00*/  LDL.LU R25, [R1+0x1470] ;  /* 0x0014700001197983 */ /* 0x001ee80000300800 */
[----:B------:R-:W4:Y:S04]  /*ff10*/  LDL R2, [R1+0x85c] ;  /* 0x00085c0001027983 */ /* 0x000f280000100800 */
[----:B------:R-:W4:Y:S01]  /*ff20*/  LDL R3, [R1+0x9e4] ;  /* 0x0009e40001037983 */ /* 0x000f220000100800 */
[----:B------:R-:W-:-:S03]  /*ff30*/  PRMT R12, RZ, 0x7610, R12 ;  /* 0x00007610ff0c7816 */ /* 0x000fc6000000000c */
[----:B--2---:R-:W-:Y:S04]  /*ff40*/  STS.U16 [R14+UR5+0x1900], R29 ;  /* 0x0019001d0e007988 */ /* 0x004fe80008000405 */
[----:B------:R0:W-:Y:S04]  /*ff50*/  STS.U16 [R14+UR5+0x1980], R24 ;  /* 0x001980180e007988 */ /* 0x0001e80008000405 */
[----:B0-----:R-:W2:Y:S01]  /*ff60*/  LDL.LU R24, [R1+0x146c] ;  /* 0x00146c0001187983 */ /* 0x001ea20000300800 */
[----:B----4-:R-:W-:-:S04]  /*ff70*/  @!P0 LOP3.LUT R3, R3, R2, RZ, 0x3c, !PT ;  /* 0x0000000203038212 */ /* 0x010fc800078e3cff */
[----:B------:R-:W-:-:S04]  /*ff80*/  @!P0 LOP3.LUT R2, R3, R2, RZ, 0x3c, !PT ;  /* 0x0000000203028212 */ /* 0x000fc800078e3cff */
[----:B------:R-:W-:-:S05]  /*ff90*/  @!P0 LOP3.LUT R3, R3, R2, RZ, 0x3c, !PT ;  /* 0x0000000203038212 */ /* 0x000fca00078e3cff */
[----:B------:R0:W4:Y:S04]  /*ffa0*/  @!P0 LDG.E.U16 R12, desc[UR12][R2.64] ;  /* 0x0000000c020c8981 */ /* 0x000128000c1e1500 */
[----:B------:R-:W2:Y:S01]  /*ffb0*/  LDL R3, [R1+0x9f0] ;  /* 0x0009f00001037983 */ /* 0x000ea20000100800 */
[----:B------:R-:W-:Y:S01]  /*ffc0*/  PRMT R11, RZ, 0x7610, R11 ;  /* 0x00007610ff0b7816 */ /* 0x000fe2000000000b */
[----:B0-----:R-:W-:Y:S02]  /*ffd0*/  @!P0 IMAD.MOV.U32 R2, RZ, RZ, R18 ;  /* 0x000000ffff028224 */ /* 0x001fe400078e0012 */
[----:B----4-:R-:W-:Y:S01]  /*ffe0*/  STL [R1+0x1400], R12 ;  /* 0x0014000c01007387 */ /* 0x010fe20000100800 */
[----:B------:R-:W-:-:S03]  /*fff0*/  PRMT R20, RZ, 0x7610, R20 ;  /* 0x00007610ff147816 */ /* 0x000fc60000000014 */
[----:B------:R-:W4:Y:S04]  /*10000*/  LDL R18, [R1+0x910] ;  /* 0x0009100001127983 */ /* 0x000f280000100800 */
[----:B--2---:R0:W2:Y:S04]  /*10010*/  @!P0 LDG.E.U16 R11, desc[UR12][R2.64] ;  /* 0x0000000c020b8981 */ /* 0x0040a8000c1e1500 */
[----:B------:R-:W0:Y:S04]  /*10020*/  LDL R2, [R1+0x838] ;  /* 0x0008380001027983 */ /* 0x000e280000100800 */
[----:B------:R-:W0:Y:S02]  /*10030*/  LDL R3, [R1+0x9c8] ;  /* 0x0009c80001037983 */ /* 0x000e240000100800 */
[----:B0-----:R-:W-:-:S04]  /*10040*/  @!P0 LOP3.LUT R3, R3, R2, RZ, 0x3c, !PT ;  /* 0x0000000203038212 */ /* 0x001fc800078e3cff */
[----:B------:R-:W-:-:S04]  /*10050*/  @!P0 LOP3.LUT R2, R3, R2, RZ, 0x3c, !PT ;  /* 0x0000000203028212 */ /* 0x000fc800078e3cff */
[----:B------:R-:W-:-:S05]  /*10060*/  @!P0 LOP3.LUT R3, R3, R2, RZ, 0x3c, !PT ;  /* 0x0000000203038212 */ /* 0x000fca00078e3cff */
[----:B------:R-:W3:Y:S04]  /*10070*/  @!P0 LDG.E.U16 R20, desc[UR12][R2.64] ;  /* 0x0000000c02148981 */ /* 0x000ee8000c1e1500 */
[----:B--2---:R-:W-:Y:S04]  /*10080*/  STL [R1+0x1404], R11 ;  /* 0x0014040b01007387 */ /* 0x004fe80000100800 */
[----:B---3--:R0:W-:Y:S04]  /*10090*/  STL [R1+0x28], R20 ;  /* 0x0000281401007387 */ /* 0x0081e80000100800 */
[----:B0-----:R-:W2:Y:S04]  /*100a0*/  LDL.LU R20, [R1+0x1468] ;  /* 0x0014680001147983 */ /* 0x001ea80000300800 */
[----:B------:R-:W3:Y:S04]  /*100b0*/  LDL R2, [R1+0x98c] ;  /* 0x00098c0001027983 */ /* 0x000ee80000100800 */
[----:B------:R-:W3:Y:S01]  /*100c0*/  LDL R3, [R1+0x990] ;  /* 0x0009900001037983 */ /* 0x000ee20000100800 */
[----:B------:R-:W-:-:S02]  /*100d0*/  PRMT R21, RZ, 0x7610, R21 ;  /* 0x00007610ff157816 */ /* 0x000fc40000000015 */
[----:B---3--:R-:W-:-:S04]  /*100e0*/  @!P0 LOP3.LUT R3, R3, R2, RZ, 0x3c, !PT ;  /* 0x0000000203038212 */ /* 0x008fc800078e3cff */
[----:B------:R-:W-:-:S04]  /*100f0*/  @!P0 LOP3.LUT R2, R3, R2, RZ, 0x3c, !PT ;  /* 0x0000000203028212 */ /* 0x000fc800078e3cff */
[----:B------:R-:W-:-:S05]  /*10100*/  @!P0 LOP3.LUT R3, R3, R2, RZ, 0x3c, !PT ;  /* 0x0000000203038212 */ /* 0x000fca00078e3cff */
[----:B------:R-:W3:Y:S04]  /*10110*/  @!P0 LDG.E.U16 R21, desc[UR12][R2.64] ;  /* 0x0000000c02158981 */ /* 0x000ee8000c1e1500 */
[----:B---3--:R0:W-:Y:S04]  /*10120*/  STL [R1+0x24], R21 ;  /* 0x0000241501007387 */ /* 0x0081e80000100800 */
[----:B0-----:R-:W3:Y:S04]  /*10130*/  LDL.LU R21, [R1+0x1464] ;  /* 0x0014640001157983 */ /* 0x001ee80000300800 */
[----:B------:R-:W2:Y:S04]  /*10140*/  LDL R2, [R1+0x94c] ;  /* 0x00094c0001027983 */ /* 0x000ea80000100800 */
[----:B------:R-:W2:Y:S01]  /*10150*/  LDL R3, [R1+0x950] ;  /* 0x0009500001037983 */ /* 0x000ea20000100800 */
[----:B------:R-:W-:-:S02]  /*10160*/  PRMT R28, RZ, 0x7610, R28 ;  /* 0x00007610ff1c7816 */ /* 0x000fc4000000001c */
[----:B--2---:R-:W-:-:S04]  /*10170*/  @!P0 LOP3.LUT R3, R3, R2, RZ, 0x3c, !PT ;  /* 0x0000000203038212 */ /* 0x004fc800078e3cff */
[----:B------:R-:W-:-:S04]  /*10180*/  @!P0 LOP3.LUT R2, R3, R2, RZ, 0x3c, !PT ;  /* 0x0000000203028212 */ /* 0x000fc800078e3cff */
[----:B------:R-:W-:-:S05]  /*10190*/  @!P0 LOP3.LUT R3, R3, R2, RZ, 0x3c, !PT ;  /* 0x0000000203038212 */ /* 0x000fca00078e3cff */
[----:B------:R-:W2:Y:S04]  /*101a0*/  @!P0 LDG.E.U16 R28, desc[UR12][R2.64] ;  /* 0x0000000c021c8981 */ /* 0x000ea8000c1e1500 */
[----:B------:R-:W-:Y:S04]  /*101b0*/  STS.U16 [R14+UR5+0x2100], R24 ;  /* 0x002100180e007988 */ /* 0x000fe80008000405 */
[----:B------:R-:W-:Y:S04]  /*101c0*/  STS.U16 [R14+UR5+0x2180], R25 ;  /* 0x002180190e007988 */ /* 0x000fe80008000405 */
[----:B------:R-:W-:Y:S04]  /*101d0*/  STS.U16 [R14+UR5+0x2900], R20 ;  /* 0x002900140e007988 */ /* 0x000fe80008000405 */
[----:B---3--:R0:W-:Y:S04]  /*101e0*/  STS.U16 [R14+UR5+0x2980], R21 ;  /* 0x002980150e007988 */ /* 0x0081e80008000405 */
[----:B0-----:R-:W3:Y:S04]  /*101f0*/  LDL.LU R14, [R1+0x1460] ;  /* 0x00146000010e7983 */ /* 0x001ee80000300800 */
[----:B--2---:R0:W-:Y:S04]  /*10200*/  STL [R1+0x20], R28 ;  /* 0x0000201c01007387 */ /* 0x0041e80000100800 */
[----:B------:R-:W2:Y:S01]  /*10210*/  LDL R3, [R1+0x90c] ;  /* 0x00090c0001037983 */ /* 0x000ea20000100800 */
[----:B0-----:R-:W0:Y:S01]  /*10220*/  S2R R28, SR_TID.X ;  /* 0x00000000001c7919 */ /* 0x001e220000002100 */
[----:B------:R-:W-:-:S02]  /*10230*/  PRMT R11, RZ, 0x7610, R11 ;  /* 0x00007610ff0b7816 */ /* 0x000fc4000000000b */
[----:B0-----:R-:W-:-:S05]  /*10240*/  LOP3.LUT R28, R28, 0x3f, RZ, 0xc0, !PT ;  /* 0x0000003f1c1c7812 */ /* 0x001fca00078ec0ff */
[----:B------:R-:W-:-:S05]  /*10250*/  IMAD.SHL.U32 R28, R28, 0x2, RZ ;  /* 0x000000021c1c7824 */ /* 0x000fca00078e00ff */
[----:B------:R-:W-:-:S05]  /*10260*/  LOP3.LUT R2, R28, 0x10, RZ, 0x3c, !PT ;  /* 0x000000101c027812 */ /* 0x000fca00078e3cff */
[----:B---3--:R4:W-:Y:S02]  /*10270*/  STS.U16 [R2+UR5+0x3100], R14 ;  /* 0x0031000e02007988 */ /* 0x0089e40008000405 */
[----:B----4-:R-:W-:-:S05]  /*10280*/  @!P0 IMAD.MOV.U32 R2, RZ, RZ, R18 ;  /* 0x000000ffff028224 */ /* 0x010fca00078e0012 */
[----:B--2---:R-:W2:Y:S04]  /*10290*/  @!P0 LDG.E.U16 R11, desc[UR12][R2.64] ;  /* 0x0000000c020b8981 */ /* 0x004ea8000c1e1500 */
[----:B------:R-:W3:Y:S04]  /*102a0*/  LDL R2, [R1+0x8cc] ;  /* 0x0008cc0001027983 */ /* 0x000ee80000100800 */
[----:B------:R-:W3:Y:S01]  /*102b0*/  LDL R3, [R1+0x8d0] ;  /* 0x0008d00001037983 */ /* 0x000ee20000100800 */
[----:B------:R-:W-:-:S03]  /*102c0*/  PRMT R12, RZ, 0x7610, R12 ;  /* 0x00007610ff0c7816 */ /* 0x000fc6000000000c */
[----:B--2---:R0:W-:Y:S04]  /*102d0*/  STL [R1+0x18], R11 ;  /* 0x0000180b01007387 */ /* 0x0041e80000100800 */
[----:B0-----:R-:W2:Y:S01]  /*102e0*/  LDL R11, [R1+0x9ec] ;  /* 0x0009ec00010b7983 */ /* 0x001ea20000100800 */
[----:B---3--:R-:W-:-:S03]  /*102f0*/  @!P0 LOP3.LUT R3, R3, R2, RZ, 0x3c, !PT ;  /* 0x0000000203038212 */ /* 0x008fc600078e3cff */
[----:B------:R-:W3:Y:S01]  /*10300*/  LDL.LU R18, [R1+0x38c] ;  /* 0x00038c0001127983 */ /* 0x000ee20000300800 */
[----:B------:R-:W-:-:S04]  /*10310*/  @!P0 LOP3.LUT R2, R3, R2, RZ, 0x3c, !PT ;  /* 0x0000000203028212 */ /* 0x000fc800078e3cff */
[----:B------:R-:W-:-:S05]  /*10320*/  @!P0 LOP3.LUT R3, R3, R2, RZ, 0x3c, !PT ;  /* 0x0000000203038212 */ /* 0x000fca00078e3cff */
[----:B------:R-:W4:Y:S04]  /*10330*/  @!P0 LDG.E.U16 R12, desc[UR12][R2.64] ;  /* 0x0000000c020c8981 */ /* 0x000f28000c1e1500 */
[----:B------:R-:W2:Y:S04]  /*10340*/  LDL R2, [R1+0x88c] ;  /* 0x00088c0001027983 */ /* 0x000ea80000100800 */
[----:B------:R-:W2:Y:S01]  /*10350*/  LDL R3, [R1+0x890] ;  /* 0x0008900001037983 */ /* 0x000ea20000100800 */
[----:B------:R-:W-:Y:S02]  /*10360*/  LOP3.LUT R14, R28, 0x10, RZ, 0x3c, !PT ;  /* 0x000000101c0e7812 */ /* 0x000fe400078e3cff */
[----:B------:R-:W-:-:S03]  /*10370*/  PRMT R26, RZ, 0x7610, R26 ;  /* 0x00007610ff1a7816 */ /* 0x000fc6000000001a */
[----:B------:R0:W-:Y:S04]  /*10380*/  STS.U16 [R14+UR5+0x3180], R15 ;  /* 0x0031800f0e007988 */ /* 0x0001e80008000405 */
[----:B0-----:R-:W3:Y:S04]  /*10390*/  LDL R15, [R1+0xa24] ;  /* 0x000a2400010f7983 */ /* 0x001ee80000100800 */
[----:B----4-:R0:W-:Y:S04]  /*103a0*/  STL [R1+0x10], R12 ;  /* 0x0000100c01007387 */ /* 0x0101e80000100800 */
[----:B0-----:R-:W4:Y:S01]  /*103b0*/  LDL.LU R12, [R1+0x390] ;  /* 0x00039000010c7983 */ /* 0x001f220000300800 */
[----:B--2---:R-:W-:-:S04]  /*103c0*/  @!P0 LOP3.LUT R3, R3, R2, RZ, 0x3c, !PT ;  /* 0x0000000203038212 */ /* 0x004fc800078e3cff */
[----:B------:R-:W-:-:S04]  /*103d0*/  @!P0 LOP3.LUT R2, R3, R2, RZ, 0x3c, !PT ;  /* 0x0000000203028212 */ /* 0x000fc800078e3cff */
[----:B------:R-:W-:-:S05]  /*103e0*/  @!P0 LOP3.LUT R3, R3, R2, RZ, 0x3c, !PT ;  /* 0x0000000203038212 */ /* 0x000fca00078e3cff */
[----:B------:R0:W2:Y:S04]  /*103f0*/  @!P0 LDG.E.U16 R26, desc[UR12][R2.64] ;  /* 0x0000000c021a8981 */ /* 0x0000a8000c1e1500 */
[----:B------:R-:W3:Y:S01]  /*10400*/  LDL R3, [R1+0x858] ;  /* 0x0008580001037983 */ /* 0x000ee20000100800 */
[----:B0-----:R-:W-:-:S03]  /*10410*/  @!P0 IMAD.MOV.U32 R2, RZ, RZ, R11 ;  /* 0x000000ffff028224 */ /* 0x001fc600078e000b */
[----:B------:R0:W-:Y:S02]  /*10420*/  STS.U16 [R14+UR5+0x3900], R10 ;  /* 0x0039000a0e007988 */ /* 0x0001e40008000405 */
[----:B0-----:R-:W-:Y:S02]  /*10430*/  PRMT R10, RZ, 0x7610, R10 ;  /* 0x00007610ff0a7816 */ /* 0x001fe4000000000a */
[----:B------:R0:W-:Y:S04]  /*10440*/  STS.U16 [R14+UR5+0x3980], R13 ;  /* 0x0039800d0e007988 */ /* 0x0001e80008000405 */
[----:B--2---:R1:W-:Y:S04]  /*10450*/  STL [R1+0x13ec], R26 ;  /* 0x0013ec1a01007387 */ /* 0x0043e80000100800 */
[----:B0-----:R-:W2:Y:S04]  /*10460*/  LDL R14, [R1+0x9c4] ;  /* 0x0009c400010e7983 */ /* 0x001ea80000100800 */
[----:B---3--:R0:W3:Y:S04]  /*10470*/  @!P0 LDG.E.U16 R10, desc[UR12][R2.64] ;  /* 0x0000000c020a8981 */ /* 0x0080e8000c1e1500 */
[----:B-1----:R-:W2:Y:S04]  /*10480*/  LDL R26, [R1+0x9f8] ;  /* 0x0009f800011a7983 */ /* 0x002ea80000100800 */
[----:B------:R-:W2:Y:S04]  /*10490*/  LDL.LU R11, [R1+0x190] ;  /* 0x00019000010b7983 */ /* 0x000ea80000300800 */
[----:B------:R-:W2:Y:S01]  /*104a0*/  LDL.LU R3, [R1+0x3dc] ;  /* 0x0003dc0001037983 */ /* 0x000ea20000300800 */
[----:B------:R-:W-:Y:S01]  /*104b0*/  PRMT R9, RZ, 0x7610, R9 ;  /* 0x00007610ff097816 */ /* 0x000fe20000000009 */
[----:B0-----:R-:W-:-:S02]  /*104c0*/  @!P0 IMAD.MOV.U32 R2, RZ, RZ, R15 ;  /* 0x000000ffff028224 */ /* 0x001fc400078e000f */
[----:B---3--:R0:W-:Y:S04]  /*104d0*/  STL [R1+0x13f0], R10 ;  /* 0x0013f00a01007387 */ /* 0x0081e80000100800 */
[----:B------:R-:W3:Y:S01]  /*104e0*/  LDL R15, [R1+0x908] ;  /* 0x00090800010f7983 */ /* 0x000ee20000100800 */
[----:B0-----:R-:W-:-:S05]  /*104f0*/  LOP3.LUT R10, R28, 0x20, RZ, 0x3c, !PT ;  /* 0x000000201c0a7812 */ /* 0x001fca00078e3cff */
[----:B--2---:R0:W-:Y:S02]  /*10500*/  STS.U16 [R10+UR5+0x200], R3 ;  /* 0x000200030a007988 */ /* 0x0041e40008000405 */
[----:B0-----:R-:W-:Y:S02]  /*10510*/  @!P0 IMAD.MOV.U32 R3, RZ, RZ, R26 ;  /* 0x000000ffff038224 */ /* 0x001fe400078e001a */
[----:B------:R-:W2:Y:S04]  /*10520*/  LDL.LU R26, [R1+0x160] ;  /* 0x00016000011a7983 */ /* 0x000ea80000300800 */
[----:B------:R0:W2:Y:S04]  /*10530*/  @!P0 LDG.E.U16 R9, desc[UR12][R2.64] ;  /* 0x0000000c02098981 */ /* 0x0000a8000c1e1500 */
[----:B------:R-:W2:Y:S04]  /*10540*/  LDL.LU R2, [R1+0x3e0] ;  /* 0x0003e00001027983 */ /* 0x000ea80000300800 */
[----:B------:R-:W3:Y:S01]  /*10550*/  LDL R3, [R1+0x834] ;  /* 0x0008340001037983 */ /* 0x000ee20000100800 */
[----:B------:R-:W-:-:S03]  /*10560*/  PRMT R19, RZ, 0x7610, R19 ;  /* 0x00007610ff137816 */ /* 0x000fc60000000013 */
[----:B--2---:R0:W-:Y:S02]  /*10570*/  STS.U16 [R10+UR5+0x280], R2 ;  /* 0x000280020a007988 */ /* 0x0041e40008000405 */
[----:B0-----:R-:W-:-:S05]  /*10580*/  @!P0 IMAD.MOV.U32 R2, RZ, RZ, R14 ;  /* 0x000000ffff028224 */ /* 0x001fca00078e000e */
[----:B---3--:R-:W2:Y:S04]  /*10590*/  @!P0 LDG.E.U16 R19, desc[UR12][R2.64] ;  /* 0x0000000c02138981 */ /* 0x008ea8000c1e1500 */
[----:B------:R0:W-:Y:S04]  /*105a0*/  STL [R1+0x13e8], R9 ;  /* 0x0013e80901007387 */ /* 0x0001e80000100800 */
[----:B0-----:R-:W3:Y:S04]  /*105b0*/  LDL R9, [R1+0x904] ;  /* 0x0009040001097983 */ /* 0x001ee80000100800 */
[----:B------:R-:W3:Y:S04]  /*105c0*/  LDL.LU R14, [R1+0x164] ;  /* 0x00016400010e7983 */ /* 0x000ee80000300800 */
[----:B------:R-:W-:Y:S04]  /*105d0*/  STS.U16 [R10+UR5+0xa00], R18 ;  /* 0x000a00120a007988 */ /* 0x000fe80008000405 */
[----:B--2---:R0:W-:Y:S04]  /*105e0*/  STL [R1+0x8], R19 ;  /* 0x0000081301007387 */ /* 0x0041e80000100800 */
[----:B0-----:R-:W2:Y:S04]  /*105f0*/  LDL.LU R19, [R1+0x145c] ;  /* 0x00145c0001137983 */ /* 0x001ea80000300800 */
        /* <DEDUP_REMOVED lines=8> */
[----:B--2---:R0:W-:Y:S04]  /*10680*/  STL [R1+0x4], R18 ;  /* 0x0000041201007387 */ /* 0x0041e80000100800 */
        /* <DEDUP_REMOVED lines=8> */
[----:B----4-:R0:W-:Y:S04]  /*10710*/  STS.U16 [R10+UR5+0xa80], R12 ;  /* 0x000a800c0a007988 */ /* 0x0101e80008000405 */
[----:B0-----:R-:W4:Y:S04]  /*10720*/  LDL.LU R12, [R1+0x10c] ;  /* 0x00010c00010c7983 */ /* 0x001f280000300800 */
[----:B---3--:R-:W-:Y:S04]  /*10730*/  STL [R1], R28 ;  /* 0x0000001c01007387 */ /* 0x008fe80000100800 */
[----:B------:R-:W3:Y:S01]  /*10740*/  LDL.LU R3, [R1+0x18c] ;  /* 0x00018c0001037983 */ /* 0x000ee20000300800 */
[----:B------:R-:W-:Y:S01]  /*10750*/  PRMT R29, RZ, 0x7610, R29 ;  /* 0x00007610ff1d7816 */ /* 0x000fe2000000001d */
[----:B------:R-:W-:-:S02]  /*10760*/  @!P0 IMAD.MOV.U32 R2, RZ, RZ, R15 ;  /* 0x000000ffff028224 */ /* 0x000fc400078e000f */
[----:B---3--:R0:W-:Y:S02]  /*10770*/  STS.U16 [R10+UR5+0x1200], R3 ;  /* 0x001200030a007988 */ /* 0x0081e40008000405 */
[----:B0-----:R-:W-:-:S05]  /*10780*/  @!P0 IMAD.MOV.U32 R3, RZ, RZ, R9 ;  /* 0x000000ffff038224 */ /* 0x001fca00078e0009 */
[----:B------:R-:W3:Y:S04]  /*10790*/  @!P0 LDG.E.U16 R29, desc[UR12][R2.64] ;  /* 0x0000000c021d8981 */ /* 0x000ee8000c1e1500 */
[----:B------:R-:W2:Y:S04]  /*107a0*/  LDL R2, [R1+0x8c4] ;  /* 0x0008c40001027983 */ /* 0x000ea80000100800 */
[----:B------:R-:W2:Y:S01]  /*107b0*/  LDL R3, [R1+0x8c8] ;  /* 0x0008c80001037983 */ /* 0x000ea20000100800 */
[----:B------:R-:W-:-:S03]  /*107c0*/  PRMT R27, RZ, 0x7610, R27 ;  /* 0x00007610ff1b7816 */ /* 0x000fc6000000001b */
[----:B------:R-:W-:Y:S04]  /*107d0*/  STS.U16 [R10+UR5+0x1280], R11 ;  /* 0x0012800b0a007988 */ /* 0x000fe80008000405 */
[----:B---3--:R0:W-:Y:S04]  /*107e0*/  STL [R1+0x13f4], R29 ;  /* 0x0013f41d01007387 */ /* 0x0081e80000100800 */
[----:B------:R-:W3:Y:S04]  /*107f0*/  LDL R15, [R1+0x854] ;  /* 0x00085400010f7983 */ /* 0x000ee80000100800 */
[----:B------:R-:W3:Y:S04]  /*10800*/  LDL R9, [R1+0x9f4] ;  /* 0x0009f40001097983 */ /* 0x000ee80000100800 */
[----:B0-----:R-:W3:Y:S01]  /*10810*/  LDL R29, [R1+0x888] ;  /* 0x00088800011d7983 */ /* 0x001ee20000100800 */
[----:B--2---:R-:W-:-:S03]  /*10820*/  @!P0 LOP3.LUT R3, R3, R2, RZ, 0x3c, !PT ;  /* 0x0000000203038212 */ /* 0x004fc600078e3cff */
[----:B------:R-:W2:Y:S01]  /*10830*/  LDL.LU R11, [R1+0xec] ;  /* 0x0000ec00010b7983 */ /* 0x000ea20000300800 */
[----:B------:R-:W-:-:S04]  /*10840*/  @!P0 LOP3.LUT R2, R3, R2, RZ, 0x3c, !PT ;  /* 0x0000000203028212 */ /* 0x000fc800078e3cff */
[----:B------:R-:W-:-:S05]  /*10850*/  @!P0 LOP3.LUT R3, R3, R2, RZ, 0x3c, !PT ;  /* 0x0000000203038212 */ /* 0x000fca00078e3cff */
[----:B------:R3:W2:Y:S04]  /*10860*/  @!P0 LDG.E.U16 R27, desc[UR12][R2.64] ;  /* 0x0000000c021b8981 */ /* 0x0006a8000c1e1500 */
[----:B------:R-:W2:Y:S01]  /*10870*/  LDL R3, [R1+0x884] ;  /* 0x0008840001037983 */ /* 0x000ea20000100800 */
[----:B------:R-:W-:Y:S01]  /*10880*/  PRMT R25, RZ, 0x7610, R25 ;  /* 0x00007610ff197816 */ /* 0x000fe20000000019 */
[----:B---3--:R-:W-:-:S05]  /*10890*/  @!P0 IMAD.MOV.U32 R2, RZ, RZ, R29 ;  /* 0x000000ffff028224 */ /* 0x008fca00078e001d */
[----:B--2---:R0:W2:Y:S01]  /*108a0*/  @!P0 LDG.E.U16 R25, desc[UR12][R2.64] ;  /* 0x0000000c02198981 */ /* 0x0040a2000c1e1500 */
[----:B------:R-:W-:-:S03]  /*108b0*/  PRMT R8, RZ, 0x7610, R8 ;  /* 0x00007610ff087816 */ /* 0x000fc60000000008 */
[----:B------:R-:W-:Y:S04]  /*108c0*/  STL [R1+0x13f8], R27 ;  /* 0x0013f81b01007387 */ /* 0x000fe80000100800 */
[----:B------:R1:W-:Y:S01]  /*108d0*/  STS.U16 [R10+UR5+0x1a00], R26 ;  /* 0x001a001a0a007988 */ /* 0x0003e20008000405 */
[----:B0-----:R-:W-:Y:S02]  /*108e0*/  @!P0 IMAD.MOV.U32 R2, RZ, RZ, R9 ;  /* 0x000000ffff028224 */ /* 0x001fe400078e0009 */
[----:B------:R-:W-:Y:S01]  /*108f0*/  @!P0 IMAD.MOV.U32 R3, RZ, RZ, R15 ;  /* 0x000000ffff038224 */ /* 0x000fe200078e000f */
[----:B------:R0:W-:Y:S04]  /*10900*/  STS.U16 [R10+UR5+0x1a80], R14 ;  /* 0x001a800e0a007988 */ /* 0x0001e80008000405 */
[----:B------:R-:W3:Y:S04]  /*10910*/  @!P0 LDG.E.U16 R8, desc[UR12][R2.64] ;  /* 0x0000000c02088981 */ /* 0x000ee8000c1e1500 */
[----:B-1----:R-:W3:Y:S04]  /*10920*/  LDL.LU R26, [R1+0xf0] ;  /* 0x0000f000011a7983 */ /* 0x002ee80000300800 */
[----:B--2---:R1:W-:Y:S04]  /*10930*/  STL [R1+0x13fc], R25 ;  /* 0x0013fc1901007387 */ /* 0x0043e80000100800 */
[----:B------:R-:W2:Y:S04]  /*10940*/  LDL R29, [R1+0x9bc] ;  /* 0x0009bc00011d7983 */ /* 0x000ea80000100800 */
[----:B0-----:R-:W2:Y:S04]  /*10950*/  LDL R14, [R1+0x9c0] ;  /* 0x0009c000010e7983 */ /* 0x001ea80000100800 */
[----:B-1----:R-:W2:Y:S04]  /*10960*/  LDL R25, [R1+0xa20] ;  /* 0x000a200001197983 */ /* 0x002ea80000100800 */
[----:B------:R-:W2:Y:S04]  /*10970*/  LDL.LU R15, [R1+0xc4] ;  /* 0x0000c400010f7983 */ /* 0x000ea80000300800 */
[----:B------:R-:W2:Y:S01]  /*10980*/  LDL R3, [R1+0xa00] ;  /* 0x000a000001037983 */ /* 0x000ea20000100800 */
[----:B------:R-:W-:-:S03]  /*10990*/  PRMT R7, RZ, 0x7610, R7 ;  /* 0x00007610ff077816 */ /* 0x000fc60000000007 */
[----:B---3--:R-:W-:Y:S04]  /*109a0*/  STL [R1+0x1408], R8 ;  /* 0x0014080801007387 */ /* 0x008fe80000100800 */
[----:B----4-:R0:W-:Y:S04]  /*109b0*/  STS.U16 [R10+UR5+0x2200], R12 ;  /* 0x0022000c0a007988 */ /* 0x0101e80008000405 */
[----:B------:R-:W3:Y:S04]  /*109c0*/  LDL R27, [R1+0x97c] ;  /* 0x00097c00011b7983 */ /* 0x000ee80000100800 */
[----:B------:R-:W4:Y:S04]  /*109d0*/  LDL R9, [R1+0x980] ;  /* 0x0009800001097983 */ /* 0x000f280000100800 */
[----:B0-----:R-:W3:Y:S04]  /*109e0*/  LDL.LU R12, [R1+0xc8] ;  /* 0x0000c800010c7983 */ /* 0x001ee80000300800 */
[----:B------:R-:W3:Y:S01]  /*109f0*/  LDL R8, [R1+0x940] ;  /* 0x0009400001087983 */ /* 0x000ee20000100800 */
[----:B--2---:R-:W-:-:S03]  /*10a00*/  @!P0 IMAD.MOV.U32 R2, RZ, RZ, R25 ;  /* 0x000000ffff028224 */ /* 0x004fc600078e0019 */
[----:B------:R-:W2:Y:S04]  /*10a10*/  LDL R25, [R1+0x93c] ;  /* 0x00093c0001197983 */ /* 0x000ea80000100800 */
[----:B------:R0:W2:Y:S04]  /*10a20*/  @!P0 LDG.E.U16 R7, desc[UR12][R2.64] ;  /* 0x0000000c02078981 */ /* 0x0000a8000c1e1500 */
[----:B------:R-:W2:Y:S01]  /*10a30*/  LDL.LU R3, [R1+0x110] ;  /* 0x0001100001037983 */ /* 0x000ea20000300800 */
[----:B------:R-:W-:Y:S01]  /*10a40*/  PRMT R24, RZ, 0x7610, R24 ;  /* 0x00007610ff187816 */ /* 0x000fe20000000018 */
[----:B0-----:R-:W-:Y:S01]  /*10a50*/  @!P0 IMAD.MOV.U32 R2, RZ, RZ, R14 ;  /* 0x000000ffff028224 */ /* 0x001fe200078e000e */
[----:B------:R-:W-:Y:S01]  /*10a60*/  PRMT R23, RZ, 0x7610, R23 ;  /* 0x00007610ff177816 */ /* 0x000fe20000000017 */
[----:B--2---:R0:W-:Y:S02]  /*10a70*/  STS.U16 [R10+UR5+0x2280], R3 ;  /* 0x002280030a007988 */ /* 0x0041e40008000405 */
[----:B0-----:R-:W-:-:S05]  /*10a80*/  @!P0 IMAD.MOV.U32 R3, RZ, RZ, R29 ;  /* 0x000000ffff038224 */ /* 0x001fca00078e001d */
[----:B------:R4:W2:Y:S02]  /*10a90*/  @!P0 LDG.E.U16 R24, desc[UR12][R2.64] ;  /* 0x0000000c02188981 */ /* 0x0008a4000c1e1500 */
[----:B----4-:R-:W-:Y:S02]  /*10aa0*/  @!P0 IMAD.MOV.U32 R2, RZ, RZ, R9 ;  /* 0x000000ffff028224 */ /* 0x010fe400078e0009 */
[----:B---3--:R-:W-:-:S05]  /*10ab0*/  @!P0 IMAD.MOV.U32 R3, RZ, RZ, R27 ;  /* 0x000000ffff038224 */ /* 0x008fca00078e001b */
[----:B------:R-:W3:Y:S04]  /*10ac0*/  @!P0 LDG.E.U16 R23, desc[UR12][R2.64] ;  /* 0x0000000c02178981 */ /* 0x000ee8000c1e1500 */
[----:B------:R-:W-:Y:S04]  /*10ad0*/  STL [R1+0x140c], R7 ;  /* 0x00140c0701007387 */ /* 0x000fe80000100800 */
[----:B------:R0:W-:Y:S04]  /*10ae0*/  STS.U16 [R10+UR5+0x2a00], R11 ;  /* 0x002a000b0a007988 */ /* 0x0001e80008000405 */
[----:B------:R1:W-:Y:S04]  /*10af0*/  STS.U16 [R10+UR5+0x2a80], R26 ;  /* 0x002a801a0a007988 */ /* 0x0003e80008000405 */
[----:B--2---:R-:W-:Y:S04]  /*10b00*/  STL [R1+0x1410], R24 ;  /* 0x0014101801007387 */ /* 0x004fe80000100800 */
[----:B------:R-:W2:Y:S04]  /*10b10*/  LDL R14, [R1+0x8fc] ;  /* 0x0008fc00010e7983 */ /* 0x000ea80000100800 */
[----:B0-----:R-:W4:Y:S04]  /*10b20*/  LDL R11, [R1+0x900] ;  /* 0x00090000010b7983 */ /* 0x001f280000100800 */
[----:B---3--:R-:W-:Y:S04]  /*10b30*/  STL [R1+0x1414], R23 ;  /* 0x0014141701007387 */ /* 0x008fe80000100800 */
[----:B-1----:R-:W3:Y:S04]  /*10b40*/  LDL R10, [R1+0x8bc] ;  /* 0x0008bc00010a7983 */ /* 0x002ee80000100800 */
[----:B------:R-:W3:Y:S01]  /*10b50*/  LDL R9, [R1+0x8c0] ;  /* 0x0008c00001097983 */ /* 0x000ee20000100800 */
[----:B------:R-:W-:Y:S01]  /*10b60*/  PRMT R22, RZ, 0x7610, R22 ;  /* 0x00007610ff167816 */ /* 0x000fe20000000016 */
[----:B------:R-:W-:-:S02]  /*10b70*/  @!P0 IMAD.MOV.U32 R2, RZ, RZ, R8 ;  /* 0x000000ffff028224 */ /* 0x000fc400078e0008 */
[----:B------:R-:W-:Y:S01]  /*10b80*/  @!P0 IMAD.MOV.U32 R3, RZ, RZ, R25 ;  /* 0x000000ffff038224 */ /* 0x000fe200078e0019 */
[----:B------:R-:W-:Y:S01]  /*10b90*/  PRMT R6, RZ, 0x7610, R6 ;  /* 0x00007610ff067816 */ /* 0x000fe20000000006 */
[----:B------:R-:W3:Y:S04]  /*10ba0*/  LDL R7, [R1+0x880] ;  /* 0x0008800001077983 */ /* 0x000ee80000100800 */
[----:B------:R2:W3:Y:S01]  /*10bb0*/  @!P0 LDG.E.U16 R22, desc[UR12][R2.64] ;  /* 0x0000000c02168981 */ /* 0x0004e2000c1e1500 */
[----:B------:R-:W-:Y:S01]  /*10bc0*/  PRMT R5, RZ, 0x7610, R5 ;  /* 0x00007610ff057816 */ /* 0x000fe20000000005 */
[----:B------:R-:W0:Y:S02]  /*10bd0*/  S2R R28, SR_TID.X ;  /* 0x00000000001c7919 */ /* 0x000e240000002100 */
[----:B------:R-:W3:Y:S01]  /*10be0*/  LDL R8, [R1+0x87c] ;  /* 0x00087c0001087983 */ /* 0x000ee20000100800 */
[----:B--2---:R-:W-:-:S02]  /*10bf0*/  @!P0 IMAD.MOV.U32 R3, RZ, RZ, R14 ;  /* 0x000000ffff038224 */ /* 0x004fc400078e000e */
[----:B----4-:R-:W-:-:S05]  /*10c00*/  @!P0 IMAD.MOV.U32 R2, RZ, RZ, R11 ;  /* 0x000000ffff028224 */ /* 0x010fca00078e000b */
[----:B------:R3:W2:Y:S02]  /*10c10*/  @!P0 LDG.E.U16 R6, desc[UR12][R2.64] ;  /* 0x0000000c02068981 */ /* 0x0006a4000c1e1500 */
[----:B---3--:R-:W-:Y:S02]  /*10c20*/  @!P0 IMAD.MOV.U32 R3, RZ, RZ, R10 ;  /* 0x000000ffff038224 */ /* 0x008fe400078e000a */
[----:B------:R-:W-:-:S05]  /*10c30*/  @!P0 IMAD.MOV.U32 R2, RZ, RZ, R9 ;  /* 0x000000ffff028224 */ /* 0x000fca00078e0009 */
[----:B------:R1:W3:Y:S01]  /*10c40*/  @!P0 LDG.E.U16 R5, desc[UR12][R2.64] ;  /* 0x0000000c02058981 */ /* 0x0002e2000c1e1500 */
[----:B0-----:R-:W-:-:S05]  /*10c50*/  LOP3.LUT R28, R28, 0x3f, RZ, 0xc0, !PT ;  /* 0x0000003f1c1c7812 */ /* 0x001fca00078ec0ff */
[----:B------:R-:W-:Y:S01]  /*10c60*/  IMAD.SHL.U32 R28, R28, 0x2, RZ ;  /* 0x000000021c1c7824 */ /* 0x000fe200078e00ff */
[----:B------:R0:W-:Y:S04]  /*10c70*/  STL [R1+0x1418], R22 ;  /* 0x0014181601007387 */ /* 0x0001e80000100800 */
[----:B------:R-:W4:Y:S01]  /*10c80*/  LDL.LU R27, [R1+0x40c] ;  /* 0x00040c00011b7983 */ /* 0x000f220000300800 */
[----:B0-----:R-:W-:Y:S01]  /*10c90*/  LOP3.LUT R22, R28, 0x20, RZ, 0x3c, !PT ;  /* 0x000000201c167812 */ /* 0x001fe200078e3cff */
[----:B-1----:R-:W-:-:S04]  /*10ca0*/  @!P0 IMAD.MOV.U32 R2, RZ, RZ, R7 ;  /* 0x000000ffff028224 */ /* 0x002fc800078e0007 */
[----:B------:R-:W-:Y:S04]  /*10cb0*/  STS.U16 [R22+UR5+0x3200], R15 ;  /* 0x0032000f16007988 */ /* 0x000fe80008000405 */
[----:B------:R0:W-:Y:S04]  /*10cc0*/  STS.U16 [R22+UR5+0x3280], R12 ;  /* 0x0032800c16007988 */ /* 0x0001e80008000405 */
[----:B--2---:R1:W-:Y:S04]  /*10cd0*/  STL [R1+0x141c], R6 ;  /* 0x00141c0601007387 */ /* 0x0043e80000100800 */
[----:B------:R-:W2:Y:S04]  /*10ce0*/  LDL.LU R29, [R1+0x410] ;  /* 0x00041000011d7983 */ /* 0x000ea80000300800 */
[----:B------:R-:W2:Y:S04]  /*10cf0*/  LDL R14, [R1+0x850] ;  /* 0x00085000010e7983 */ /* 0x000ea80000100800 */
[----:B------:R-:W4:Y:S04]  /*10d00*/  LDL R11, [R1+0x9fc] ;  /* 0x0009fc00010b7983 */ /* 0x000f280000100800 */
[----:B0-----:R-:W4:Y:S04]  /*10d10*/  LDL.LU R12, [R1+0x3e8] ;  /* 0x0003e800010c7983 */ /* 0x001f280000300800 */
[----:B---3--:R0:W-:Y:S04]  /*10d20*/  STL [R1+0x1420], R5 ;  /* 0x0014200501007387 */ /* 0x0081e80000100800 */
[----:B------:R-:W3:Y:S04]  /*10d30*/  LDL R7, [R1+0xa08] ;  /* 0x000a080001077983 */ /* 0x000ee80000100800 */
[----:B-1----:R-:W3:Y:S01]  /*10d40*/  LDL R6, [R1+0xa1c] ;  /* 0x000a1c0001067983 */ /* 0x002ee20000100800 */
[----:B------:R-:W-:Y:S01]  /*10d50*/  PRMT R4, RZ, 0x7610, R4 ;  /* 0x00007610ff047816 */ /* 0x000fe20000000004 */
[----:B------:R-:W-:-:S02]  /*10d60*/  @!P0 IMAD.MOV.U32 R3, RZ, RZ, R8 ;  /* 0x000000ffff038224 */ /* 0x000fc400078e0008 */
[----:B------:R-:W3:Y:S04]  /*10d70*/  LDL R23, [R1+0x9b4] ;  /* 0x0009b40001177983 */ /* 0x000ee80000100800 */
[----:B------:R1:W3:Y:S04]  /*10d80*/  @!P0 LDG.E.U16 R4, desc[UR12][R2.64] ;  /* 0x0000000c02048981 */ /* 0x0002e8000c1e1500 */
[----:B------:R-:W3:Y:S04]  /*10d90*/  LDL R9, [R1+0x9b8] ;  /* 0x0009b80001097983 */ /* 0x000ee80000100800 */
[----:B------:R-:W3:Y:S01]  /*10da0*/  LDL.LU R10, [R1+0x3ec] ;  /* 0x0003ec00010a7983 */ /* 0x000ee20000300800 */
[----:B-1----:R-:W-:-:S02]  /*10db0*/  PRMT R3, RZ, 0x7610, R3 ;  /* 0x00007610ff037816 */ /* 0x002fc40000000003 */
[----:B------:R-:W-:Y:S01]  /*10dc0*/  PRMT R2, RZ, 0x7610, R2 ;  /* 0x00007610ff027816 */ /* 0x000fe20000000002 */
[----:B------:R-:W3:Y:S01]  /*10dd0*/  LDL.LU R26, [R1+0x3a4] ;  /* 0x0003a400011a7983 */ /* 0x000ee20000300800 */
[----:B--2---:R-:W-:Y:S02]  /*10de0*/  @!P0 IMAD.MOV.U32 R15, RZ, RZ, R14 ;  /* 0x000000ffff0f8224 */ /* 0x004fe400078e000e */
[----:B----4-:R-:W-:-:S05]  /*10df0*/  @!P0 IMAD.MOV.U32 R14, RZ, RZ, R11 ;  /* 0x000000ffff0e8224 */ /* 0x010fca00078e000b */
[----:B------:R3:W2:Y:S02]  /*10e00*/  @!P0 LDG.E.U16 R3, desc[UR12][R14.64] ;  /* 0x0000000c0e038981 */ /* 0x0006a4000c1e1500 */
[----:B---3--:R-:W-:Y:S02]  /*10e10*/  @!P0 IMAD.MOV.U32 R15, RZ, RZ, R7 ;  /* 0x000000ffff0f8224 */ /* 0x008fe400078e0007 */
[----:B------:R-:W-:-:S05]  /*10e20*/  @!P0 IMAD.MOV.U32 R14, RZ, RZ, R6 ;  /* 0x000000ffff0e8224 */ /* 0x000fca00078e0006 */
[----:B------:R1:W3:Y:S04]  /*10e30*/  @!P0 LDG.E.U16 R2, desc[UR12][R14.64] ;  /* 0x0000000c0e028981 */ /* 0x0002e8000c1e1500 */
[----:B------:R4:W-:Y:S04]  /*10e40*/  STL [R1+0x1424], R4 ;  /* 0x0014240401007387 */ /* 0x0009e80000100800 */
[----:B------:R-:W-:Y:S04]  /*10e50*/  STL [R1+0x1438], R22 ;  /* 0x0014381601007387 */ /* 0x000fe80000100800 */
[----:B0-----:R-:W3:Y:S04]  /*10e60*/  LDL R5, [R1+0x974] ;  /* 0x0009740001057983 */ /* 0x001ee80000100800 */
[----:B----4-:R-:W4:Y:S04]  /*10e70*/  LDL R4, [R1+0x978] ;  /* 0x0009780001047983 */ /* 0x010f280000100800 */
[----:B------:R-:W4:Y:S01]  /*10e80*/  LDL.LU R11, [R1+0x3a8] ;  /* 0x0003a800010b7983 */ /* 0x000f220000300800 */
[----:B------:R-:W-:Y:S01]  /*10e90*/  PRMT R13, RZ, 0x7610, R13 ;  /* 0x00007610ff0d7816 */ /* 0x000fe2000000000d */
[----:B-1----:R-:W-:-:S02]  /*10ea0*/  @!P0 IMAD.MOV.U32 R14, RZ, RZ, R9 ;  /* 0x000000ffff0e8224 */ /* 0x002fc400078e0009 */
[----:B------:R-:W-:-:S05]  /*10eb0*/  @!P0 IMAD.MOV.U32 R15, RZ, RZ, R23 ;  /* 0x000000ffff0f8224 */ /* 0x000fca00078e0017 */
[----:B------:R0:W4:Y:S04]  /*10ec0*/  @!P0 LDG.E.U16 R13, desc[UR12][R14.64] ;  /* 0x0000000c0e0d8981 */ /* 0x000128000c1e1500 */
[----:B--2---:R1:W-:Y:S04]  /*10ed0*/  STL [R1+0x1428], R3 ;  /* 0x0014280301007387 */ /* 0x0043e80000100800 */
[----:B------:R-:W2:Y:S04]  /*10ee0*/  LDL R7, [R1+0x934] ;  /* 0x0009340001077983 */ /* 0x000ea80000100800 */
[----:B------:R-:W2:Y:S04]  /*10ef0*/  LDL R6, [R1+0x938] ;  /* 0x0009380001067983 */ /* 0x000ea80000100800 */
[----:B---3--:R3:W-:Y:S04]  /*10f00*/  STL [R1+0x142c], R2 ;  /* 0x00142c0201007387 */ /* 0x0087e80000100800 */
[----:B-1----:R-:W2:Y:S04]  /*10f10*/  LDL R3, [R1+0x8f4] ;  /* 0x0008f40001037983 */ /* 0x002ea80000100800 */
[----:B---3--:R-:W3:Y:S01]  /*10f20*/  LDL R2, [R1+0x8f8] ;  /* 0x0008f80001027983 */ /* 0x008ee20000100800 */
[----:B------:R-:W-:Y:S01]  /*10f30*/  PRMT R16, RZ, 0x7610, R16 ;  /* 0x00007610ff107816 */ /* 0x000fe20000000010 */
[----:B0-----:R-:W-:-:S02]  /*10f40*/  @!P0 IMAD.MOV.U32 R15, RZ, RZ, R5 ;  /* 0x000000ffff0f8224 */ /* 0x001fc400078e0005 */
[----:B----4-:R-:W-:Y:S01]  /*10f50*/  @!P0 IMAD.MOV.U32 R14, RZ, RZ, R4 ;  /* 0x000000ffff0e8224 */ /* 0x010fe200078e0004 */
[----:B------:R-:W-:-:S04]  /*10f60*/  PRMT R17, RZ, 0x7610, R17 ;  /* 0x00007610ff117816 */ /* 0x000fc80000000011 */
[----:B------:R2:W4:Y:S04]  /*10f70*/  @!P0 LDG.E.U16 R16, desc[UR12][R14.64] ;  /* 0x0000000c0e108981 */ /* 0x000528000c1e1500 */
[----:B------:R0:W-:Y:S02]  /*10f80*/  STS.U16 [R22+UR5+0x3a00], R18 ;  /* 0x003a001216007988 */ /* 0x0001e40008000405 */
[----:B0-----:R-:W-:Y:S02]  /*10f90*/  PRMT R18, RZ, 0x7610, R18 ;  /* 0x00007610ff127816 */ /* 0x001fe40000000012 */
[----:B------:R-:W-:Y:S04]  /*10fa0*/  STL [R1+0x1430], R13 ;  /* 0x0014300d01007387 */ /* 0x000fe80000100800 */
[----:B------:R-:W4:Y:S04]  /*10fb0*/  LDL R5, [R1+0x8b4] ;  /* 0x0008b40001057983 */ /* 0x000f280000100800 */
[----:B------:R-:W4:Y:S01]  /*10fc0*/  LDL R4, [R1+0x8b8] ;  /* 0x0008b80001047983 */ /* 0x000f220000100800 */
[----:B--2---:R-:W-:-:S02]  /*10fd0*/  @!P0 IMAD.MOV.U32 R15, RZ, RZ, R7 ;  /* 0x000000ffff0f8224 */ /* 0x004fc400078e0007 */
[----:B------:R-:W-:-:S05]  /*10fe0*/  @!P0 IMAD.MOV.U32 R14, RZ, RZ, R6 ;  /* 0x000000ffff0e8224 */ /* 0x000fca00078e0006 */
[----:B------:R0:W2:Y:S02]  /*10ff0*/  @!P0 LDG.E.U16 R17, desc[UR12][R14.64] ;  /* 0x0000000c0e118981 */ /* 0x0000a4000c1e1500 */
[----:B0-----:R-:W-:Y:S02]  /*11000*/  @!P0 IMAD.MOV.U32 R15, RZ, RZ, R3 ;  /* 0x000000ffff0f8224 */ /* 0x001fe400078e0003 */
[----:B---3--:R-:W-:-:S05]  /*11010*/  @!P0 IMAD.MOV.U32 R14, RZ, RZ, R2 ;  /* 0x000000ffff0e8224 */ /* 0x008fca00078e0002 */
[----:B------:R0:W3:Y:S01]  /*11020*/  @!P0 LDG.E.U16 R18, desc[UR12][R14.64] ;  /* 0x0000000c0e128981 */ /* 0x0000e2000c1e1500 */
[----:B------:R-:W-:-:S03]  /*11030*/  LOP3.LUT R8, R28, 0x30, RZ, 0x3c, !PT ;  /* 0x000000301c087812 */ /* 0x000fc600078e3cff */
[----:B------:R-:W-:Y:S04]  /*11040*/  STS.U16 [R22+UR5+0x3a80], R19 ;  /* 0x003a801316007988 */ /* 0x000fe80008000405 */
[----:B------:R-:W-:Y:S04]  /*11050*/  STS.U16 [R8+UR5+0x300], R27 ;  /* 0x0003001b08007988 */ /* 0x000fe80008000405 */
[----:B------:R-:W-:Y:S04]  /*11060*/  STS.U16 [R8+UR5+0x380], R29 ;  /* 0x0003801d08007988 */ /* 0x000fe80008000405 */
[----:B------:R1:W-:Y:S04]  /*11070*/  STS.U16 [R8+UR5+0xb00], R12 ;  /* 0x000b000c08007988 */ /* 0x0003e80008000405 */
[----:B-1----:R-:W3:Y:S04]  /*11080*/  LDL.LU R12, [R1+0x380] ;  /* 0x00038000010c7983 */ /* 0x002ee80000300800 */
[----:B----4-:R1:W-:Y:S04]  /*11090*/  STL [R1+0x1434], R16 ;  /* 0x0014341001007387 */ /* 0x0103e80000100800 */
[----:B------:R-:W-:Y:S01]  /*110a0*/  STS.U16 [R8+UR5+0xb80], R10 ;  /* 0x000b800a08007988 */ /* 0x000fe20008000405 */
[----:B------:R-:W-:Y:S01]  /*110b0*/  PRMT R19, RZ, 0x7610, R19 ;  /* 0x00007610ff137816 */ /* 0x000fe20000000013 */
[----:B0-----:R-:W-:-:S02]  /*110c0*/  @!P0 IMAD.MOV.U32 R14, RZ, RZ, R4 ;  /* 0x000000ffff0e8224 */ /* 0x001fc400078e0004 */
[----:B------:R-:W-:-:S05]  /*110d0*/  @!P0 IMAD.MOV.U32 R15, RZ, RZ, R5 ;  /* 0x000000ffff0f8224 */ /* 0x000fca00078e0005 */
[----:B------:R-:W4:Y:S04]  /*110e0*/  @!P0 LDG.E.U16 R19, desc[UR12][R14.64] ;  /* 0x0000000c0e138981 */ /* 0x000f28000c1e1500 */
[----:B--2---:R-:W-:Y:S04]  /*110f0*/  STL [R1+0x143c], R17 ;  /* 0x00143c1101007387 */ /* 0x004fe80000100800 */
[----:B-1----:R-:W2:Y:S04]  /*11100*/  LDL.LU R16, [R1+0x384] ;  /* 0x0003840001107983 */ /* 0x002ea80000300800 */
[----:B---3--:R0:W-:Y:S04]  /*11110*/  STL [R1+0x1440], R18 ;  /* 0x0014401201007387 */ /* 0x0081e80000100800 */
[----:B------:R-:W3:Y:S04]  /*11120*/  LDL.LU R2, [R1+0x188] ;  /* 0x0001880001027983 */ /* 0x000ee80000300800 */
[----:B------:R-:W2:Y:S04]  /*11130*/  LDL.LU R3, [R1+0x184] ;  /* 0x0001840001037983 */ /* 0x000ea80000300800 */
[----:B------:R-:W2:Y:S04]  /*11140*/  LDL.LU R22, [R1+0x128] ;  /* 0x0001280001167983 */ /* 0x000ea80000300800 */
[----:B------:R-:W2:Y:S04]  /*11150*/  LDL.LU R27, [R1+0x124] ;  /* 0x00012400011b7983 */ /* 0x000ea80000300800 */
[----:B------:R-:W2:Y:S04]  /*11160*/  LDL.LU R9, [R1+0xf8] ;  /* 0x0000f80001097983 */ /* 0x000ea80000300800 */
[----:B0-----:R-:W2:Y:S04]  /*11170*/  LDL R18, [R1+0x874] ;  /* 0x0008740001127983 */ /* 0x001ea80000100800 */
[----:B------:R-:W3:Y:S04]  /*11180*/  LDL R17, [R1+0x878] ;  /* 0x0008780001117983 */ /* 0x000ee80000100800 */
[----:B------:R-:W3:Y:S04]  /*11190*/  LDL R13, [R1+0x84c] ;  /* 0x00084c00010d7983 */ /* 0x000ee80000100800 */
[----:B------:R-:W3:Y:S01]  /*111a0*/  LDL R10, [R1+0xa04] ;  /* 0x000a0400010a7983 */ /* 0x000ee20000100800 */
[----:B------:R-:W-:-:S02]  /*111b0*/  PRMT R20, RZ, 0x7610, R20 ;  /* 0x00007610ff147816 */ /* 0x000fc40000000014 */
[----:B------:R-:W-:Y:S01]  /*111c0*/  PRMT R21, RZ, 0x7610, R21 ;  /* 0x00007610ff157816 */ /* 0x000fe20000000015 */
[----:B------:R0:W-:Y:S04]  /*111d0*/  STS.U16 [R8+UR5+0x1300], R26 ;  /* 0x0013001a08007988 */ /* 0x0001e80008000405 */
[----:B------:R1:W-:Y:S04]  /*111e0*/  STS.U16 [R8+UR5+0x1380], R11 ;  /* 0x0013800b08007988 */ /* 0x0003e80008000405 */
[----:B0-----:R-:W3:Y:S04]  /*111f0*/  LDL.LU R26, [R1+0xf4] ;  /* 0x0000f400011a7983 */ /* 0x001ee80000300800 */
[----:B------:R-:W3:Y:S04]  /*11200*/  LDL.LU R29, [R1+0xc0] ;  /* 0x0000c000011d7983 */ /* 0x000ee80000300800 */
[----:B-1----:R-:W3:Y:S04]  /*11210*/  LDL.LU R11, [R1+0xbc] ;  /* 0x0000bc00010b7983 */ /* 0x002ee80000300800 */
[----:B------:R0:W-:Y:S04]  /*11220*/  STS.U16 [R8+UR5+0x1b00], R12 ;  /* 0x001b000c08007988 */ /* 0x0001e80008000405 */
[----:B----4-:R-:W-:Y:S04]  /*11230*/  STL [R1+0x1444], R19 ;  /* 0x0014441301007387 */ /* 0x010fe80000100800 */
[----:B------:R-:W4:Y:S04]  /*11240*/  LDL.LU R4, [R1+0x430] ;  /* 0x0004300001047983 */ /* 0x000f280000300800 */
[----:B------:R-:W4:Y:S04]  /*11250*/  LDL.LU R5, [R1+0x42c] ;  /* 0x00042c0001057983 */ /* 0x000f280000300800 */
[----:B------:R-:W4:Y:S04]  /*11260*/  LDL.LU R6, [R1+0x408] ;  /* 0x0004080001067983 */ /* 0x000f280000300800 */
[----:B------:R-:W4:Y:S04]  /*11270*/  LDL.LU R23, [R1+0x404] ;  /* 0x0004040001177983 */ /* 0x000f280000300800 */
[----:B------:R-:W4:Y:S04]  /*11280*/  LDL.LU R24, [R1+0x3d8] ;  /* 0x0003d80001187983 */ /* 0x000f280000300800 */
[----:B------:R-:W4:Y:S04]  /*11290*/  LDL.LU R7, [R1+0x3d4] ;  /* 0x0003d40001077983 */ /* 0x000f280000300800 */
[----:B------:R-:W4:Y:S04]  /*112a0*/  LDL.LU R25, [R1+0x388] ;  /* 0x0003880001197983 */ /* 0x000f280000300800 */
[----:B0-----:R-:W4:Y:S01]  /*112b0*/  LDL.LU R12, [R1+0x37c] ;  /* 0x00037c00010c7983 */ /* 0x001f220000300800 */
[----:B--2---:R-:W-:-:S02]  /*112c0*/  @!P0 IMAD.MOV.U32 R15, RZ, RZ, R18 ;  /* 0x000000ffff0f8224 */ /* 0x004fc400078e0012 */
[----:B---3--:R-:W-:-:S05]  /*112d0*/  @!P0 IMAD.MOV.U32 R14, RZ, RZ, R17 ;  /* 0x000000ffff0e8224 */ /* 0x008fca00078e0011 */
[----:B------:R0:W2:Y:S02]  /*112e0*/  @!P0 LDG.E.U16 R20, desc[UR12][R14.64] ;  /* 0x0000000c0e148981 */ /* 0x0000a4000c1e1500 */
[----:B0-----:R-:W-:Y:S02]  /*112f0*/  @!P0 IMAD.MOV.U32 R14, RZ, RZ, R10 ;  /* 0x000000ffff0e8224 */ /* 0x001fe400078e000a */
[----:B------:R-:W-:-:S05]  /*11300*/  @!P0 IMAD.MOV.U32 R15, RZ, RZ, R13 ;  /* 0x000000ffff0f8224 */ /* 0x000fca00078e000d */
[----:B------:R-:W3:Y:S04]  /*11310*/  @!P0 LDG.E.U16 R21, desc[UR12][R14.64] ;  /* 0x0000000c0e158981 */ /* 0x000ee8000c1e1500 */
[----:B------:R-:W-:Y:S04]  /*11320*/  STS.U16 [R8+UR5+0x1b80], R16 ;  /* 0x001b801008007988 */ /* 0x000fe80008000405 */
[----:B------:R-:W-:Y:S04]  /*11330*/  STS.U16 [R8+UR5+0x2300], R2 ;  /* 0x0023000208007988 */ /* 0x000fe80008000405 */
[----:B------:R-:W-:Y:S04]  /*11340*/  STS.U16 [R8+UR5+0x2380], R3 ;  /* 0x0023800308007988 */ /* 0x000fe80008000405 */
[----:B------:R-:W-:Y:S04]  /*11350*/  STS.U16 [R8+UR5+0x2b00], R22 ;  /* 0x002b001608007988 */ /* 0x000fe80008000405 */
[----:B------:R-:W-:Y:S04]  /*11360*/  STS.U16 [R8+UR5+0x2b80], R27 ;  /* 0x002b801b08007988 */ /* 0x000fe80008000405 */
[----:B------:R0:W-:Y:S04]  /*11370*/  STS.U16 [R8+UR5+0x3300], R9 ;  /* 0x0033000908007988 */ /* 0x0001e80008000405 */
[----:B------:R1:W-:Y:S04]  /*11380*/  STS.U16 [R8+UR5+0x3380], R26 ;  /* 0x0033801a08007988 */ /* 0x0003e80008000405 */
[----:B------:R-:W-:Y:S04]  /*11390*/  STS.U16 [R8+UR5+0x3b00], R29 ;  /* 0x003b001d08007988 */ /* 0x000fe80008000405 */
[----:B------:R1:W-:Y:S01]  /*113a0*/  STS.U16 [R8+UR5+0x3b80], R11 ;  /* 0x003b800b08007988 */ /* 0x0003e20008000405 */
[----:B0-----:R-:W-:-:S05]  /*113b0*/  LOP3.LUT R9, R28, 0x40, RZ, 0x3c, !PT ;  /* 0x000000401c097812 */ /* 0x001fca00078e3cff */
[----:B----4-:R-:W-:Y:S04]  /*113c0*/  STS.U16 [R9+UR5+0x400], R4 ;  /* 0x0004000409007988 */ /* 0x010fe80008000405 */
[----:B------:R-:W-:Y:S04]  /*113d0*/  STS.U16 [R9+UR5+0x480], R5 ;  /* 0x0004800509007988 */ /* 0x000fe80008000405 */
[----:B------:R-:W-:Y:S04]  /*113e0*/  STS.U16 [R9+UR5+0xc00], R6 ;  /* 0x000c000609007988 */ /* 0x000fe80008000405 */
[----:B------:R-:W-:Y:S04]  /*113f0*/  STS.U16 [R9+UR5+0xc80], R23 ;  /* 0x000c801709007988 */ /* 0x000fe80008000405 */
[----:B------:R-:W-:Y:S04]  /*11400*/  STS.U16 [R9+UR5+0x1400], R24 ;  /* 0x0014001809007988 */ /* 0x000fe80008000405 */
[----:B------:R-:W-:Y:S04]  /*11410*/  STS.U16 [R9+UR5+0x1480], R7 ;  /* 0x0014800709007988 */ /* 0x000fe80008000405 */
[----:B------:R-:W-:Y:S04]  /*11420*/  STS.U16 [R9+UR5+0x1c00], R25 ;  /* 0x001c001909007988 */ /* 0x000fe80008000405 */
[----:B------:R-:W-:Y:S04]  /*11430*/  STS.U16 [R9+UR5+0x1c80], R12 ;  /* 0x001c800c09007988 */ /* 0x000fe80008000405 */
[----:B--2---:R0:W-:Y:S04]  /*11440*/  STL [R1+0x1448], R20 ;  /* 0x0014481401007387 */ /* 0x0041e80000100800 */
[----:B------:R-:W2:Y:S04]  /*11450*/  LDL.LU R10, [R1+0x180] ;  /* 0x00018000010a7983 */ /* 0x000ea80000300800 */
[----:B---3--:R-:W-:Y:S04]  /*11460*/  STL [R1+0x144c], R21 ;  /* 0x00144c1501007387 */ /* 0x008fe80000100800 */
[----:B------:R-:W3:Y:S04]  /*11470*/  LDL.LU R27, [R1+0x17c] ;  /* 0x00017c00011b7983 */ /* 0x000ee80000300800 */
[----:B-1----:R-:W4:Y:S04]  /*11480*/  LDL.LU R26, [R1+0x120] ;  /* 0x00012000011a7983 */ /* 0x002f280000300800 */
[----:B------:R-:W4:Y:S04]  /*11490*/  LDL.LU R8, [R1+0x11c] ;  /* 0x00011c0001087983 */ /* 0x000f280000300800 */
[----:B------:R-:W4:Y:S04]  /*114a0*/  LDL.LU R29, [R1+0xe8] ;  /* 0x0000e800011d7983 */ /* 0x000f280000300800 */
[----:B------:R-:W4:Y:S04]  /*114b0*/  LDL.LU R11, [R1+0xe4] ;  /* 0x0000e400010b7983 */ /* 0x000f280000300800 */
[----:B------:R-:W4:Y:S04]  /*114c0*/  LDL.LU R14, [R1+0xb8] ;  /* 0x0000b800010e7983 */ /* 0x000f280000300800 */
[----:B------:R-:W4:Y:S04]  /*114d0*/  LDL.LU R15, [R1+0xb4] ;  /* 0x0000b400010f7983 */ /* 0x000f280000300800 */
[----:B0-----:R-:W4:Y:S04]  /*114e0*/  LDL.LU R20, [R1+0x428] ;  /* 0x0004280001147983 */ /* 0x001f280000300800 */
[----:B------:R-:W4:Y:S04]  /*114f0*/  LDL.LU R19, [R1+0x424] ;  /* 0x0004240001137983 */ /* 0x000f280000300800 */
        /* <DEDUP_REMOVED lines=8> */
[----:B------:R-:W4:Y:S01]  /*11580*/  LDL.LU R5, [R1+0x118] ;  /* 0x0001180001057983 */ /* 0x000f220000300800 */
[----:B------:R-:W-:-:S03]  /*11590*/  LOP3.LUT R2, R28, 0x50, RZ, 0x3c, !PT ;  /* 0x000000501c027812 */ /* 0x000fc600078e3cff */
[----:B--2---:R0:W-:Y:S04]  /*115a0*/  STS.U16 [R9+UR5+0x2400], R10 ;  /* 0x0024000a09007988 */ /* 0x0041e80008000405 */
[----:B0-----:R-:W2:Y:S04]  /*115b0*/  LDL.LU R10, [R1+0x114] ;  /* 0x00011400010a7983 */ /* 0x001ea80000300800 */
[----:B------:R-:W2:Y:S04]  /*115c0*/  LDL.LU R25, [R1+0xe0] ;  /* 0x0000e00001197983 */ /* 0x000ea80000300800 */
[----:B---3--:R0:W-:Y:S04]  /*115d0*/  STS.U16 [R9+UR5+0x2480], R27 ;  /* 0x0024801b09007988 */ /* 0x0081e80008000405 */
[----:B----4-:R1:W-:Y:S04]  /*115e0*/  STS.U16 [R9+UR5+0x2c00], R26 ;  /* 0x002c001a09007988 */ /* 0x0103e80008000405 */
[----:B0-----:R-:W3:Y:S04]  /*115f0*/  LDL.LU R27, [R1+0xdc] ;  /* 0x0000dc00011b7983 */ /* 0x001ee80000300800 */
[----:B-1----:R-:W4:Y:S04]  /*11600*/  LDL.LU R26, [R1+0xb0] ;  /* 0x0000b000011a7983 */ /* 0x002f280000300800 */
[----:B------:R-:W4:Y:S04]  /*11610*/  LDL.LU R6, [R1+0x420] ;  /* 0x0004200001067983 */ /* 0x000f280000300800 */
[----:B------:R0:W-:Y:S04]  /*11620*/  STS.U16 [R9+UR5+0x2c80], R8 ;  /* 0x002c800809007988 */ /* 0x0001e80008000405 */
[----:B------:R-:W4:Y:S04]  /*11630*/  LDL.LU R23, [R1+0x41c] ;  /* 0x00041c0001177983 */ /* 0x000f280000300800 */
[----:B------:R1:W-:Y:S04]  /*11640*/  STS.U16 [R9+UR5+0x3400], R29 ;  /* 0x0034001d09007988 */ /* 0x0003e80008000405 */
[----:B------:R-:W4:Y:S04]  /*11650*/  LDL.LU R24, [R1+0x3f8] ;  /* 0x0003f80001187983 */ /* 0x000f280000300800 */
[----:B------:R0:W-:Y:S04]  /*11660*/  STS.U16 [R9+UR5+0x3480], R11 ;  /* 0x0034800b09007988 */ /* 0x0001e80008000405 */
[----:B------:R-:W4:Y:S04]  /*11670*/  LDL.LU R7, [R1+0x3f4] ;  /* 0x0003f40001077983 */ /* 0x000f280000300800 */
[----:B------:R-:W-:Y:S04]  /*11680*/  STS.U16 [R9+UR5+0x3c00], R14 ;  /* 0x003c000e09007988 */ /* 0x000fe80008000405 */
[----:B------:R-:W-:Y:S04]  /*11690*/  STS.U16 [R9+UR5+0x3c80], R15 ;  /* 0x003c800f09007988 */ /* 0x000fe80008000405 */
[----:B------:R-:W-:Y:S04]  /*116a0*/  STS.U16 [R2+UR5+0x500], R20 ;  /* 0x0005001402007988 */ /* 0x000fe80008000405 */
[----:B0-----:R-:W4:Y:S04]  /*116b0*/  LDL.LU R8, [R1+0x3a0] ;  /* 0x0003a00001087983 */ /* 0x001f280000300800 */
[----:B-1----:R-:W4:Y:S04]  /*116c0*/  LDL.LU R29, [R1+0x39c] ;  /* 0x00039c00011d7983 */ /* 0x002f280000300800 */
[----:B------:R-:W-:Y:S04]  /*116d0*/  STS.U16 [R2+UR5+0x580], R19 ;  /* 0x0005801302007988 */ /* 0x000fe80008000405 */
[----:B------:R-:W4:Y:S04]  /*116e0*/  LDL.LU R11, [R1+0x370] ;  /* 0x00037000010b7983 */ /* 0x000f280000300800 */
[----:B------:R-:W-:Y:S04]  /*116f0*/  STS.U16 [R2+UR5+0xd00], R18 ;  /* 0x000d001202007988 */ /* 0x000fe80008000405 */
[----:B------:R-:W-:Y:S04]  /*11700*/  STS.U16 [R2+UR5+0xd80], R17 ;  /* 0x000d801102007988 */ /* 0x000fe80008000405 */
[----:B------:R-:W-:Y:S04]  /*11710*/  STS.U16 [R2+UR5+0x1500], R16 ;  /* 0x0015001002007988 */ /* 0x000fe80008000405 */
[----:B------:R0:W-:Y:S04]  /*11720*/  STS.U16 [R2+UR5+0x1580], R12 ;  /* 0x0015800c02007988 */ /* 0x0001e80008000405 */
[----:B0-----:R-:W4:Y:S04]  /*11730*/  LDL.LU R12, [R1+0x19c] ;  /* 0x00019c00010c7983 */ /* 0x001f280000300800 */
[----:B------:R-:W-:Y:S04]  /*11740*/  STS.U16 [R2+UR5+0x1d00], R13 ;  /* 0x001d000d02007988 */ /* 0x000fe80008000405 */
[----:B------:R-:W-:Y:S04]  /*11750*/  STS.U16 [R2+UR5+0x1d80], R3 ;  /* 0x001d800302007988 */ /* 0x000fe80008000405 */
[----:B------:R-:W-:Y:S04]  /*11760*/  STS.U16 [R2+UR5+0x2500], R22 ;  /* 0x0025001602007988 */ /* 0x000fe80008000405 */
[----:B------:R-:W-:Y:S04]  /*11770*/  STS.U16 [R2+UR5+0x2580], R4 ;  /* 0x0025800402007988 */ /* 0x000fe80008000405 */
[----:B------:R-:W-:Y:S01]  /*11780*/  STS.U16 [R2+UR5+0x2d00], R5 ;  /* 0x002d000502007988 */ /* 0x000fe20008000405 */
[----:B------:R-:W-:-:S03]  /*11790*/  LOP3.LUT R14, R28, 0x60, RZ, 0x3c, !PT ;  /* 0x000000601c0e7812 */ /* 0x000fc600078e3cff */
[----:B--2---:R0:W-:Y:S04]  /*117a0*/  STS.U16 [R2+UR5+0x2d80], R10 ;  /* 0x002d800a02007988 */ /* 0x0041e80008000405 */
[----:B------:R-:W-:Y:S04]  /*117b0*/  STS.U16 [R2+UR5+0x3500], R25 ;  /* 0x0035001902007988 */ /* 0x000fe80008000405 */
[----:B0-----:R-:W2:Y:S04]  /*117c0*/  LDL.LU R10, [R1+0x170] ;  /* 0x00017000010a7983 */ /* 0x001ea80000300800 */
[----:B---3--:R-:W-:Y:S04]  /*117d0*/  STS.U16 [R2+UR5+0x3580], R27 ;  /* 0x0035801b02007988 */ /* 0x008fe80008000405 */
[----:B----4-:R0:W-:Y:S04]  /*117e0*/  STS.U16 [R2+UR5+0x3d00], R26 ;  /* 0x003d001a02007988 */ /* 0x0101e80008000405 */
[----:B------:R1:W-:Y:S04]  /*117f0*/  STS.U16 [R2+UR5+0x3d80], R0 ;  /* 0x003d800002007988 */ /* 0x0003e80008000405 */
[----:B------:R-:W-:Y:S04]  /*11800*/  STS.U16 [R14+UR5+0x600], R6 ;  /* 0x000600060e007988 */ /* 0x000fe80008000405 */
[----:B0-----:R-:W3:Y:S04]  /*11810*/  LDL.LU R26, [R1+0x16c] ;  /* 0x00016c00011a7983 */ /* 0x001ee80000300800 */
[----:B-1----:R-:W4:Y:S04]  /*11820*/  LDL.LU R0, [R1+0x1450] ;  /* 0x0014500001007983 */ /* 0x002f280000300800 */
[----:B------:R-:W4:Y:S04]  /*11830*/  LDL.LU R25, [R1+0x108] ;  /* 0x0001080001197983 */ /* 0x000f280000300800 */
[----:B------:R-:W4:Y:S04]  /*11840*/  LDL.LU R27, [R1+0x104] ;  /* 0x00010400011b7983 */ /* 0x000f280000300800 */
[----:B------:R-:W4:Y:S04]  /*11850*/  LDL.LU R15, [R1+0xd4] ;  /* 0x0000d400010f7983 */ /* 0x000f280000300800 */
[----:B------:R-:W-:Y:S04]  /*11860*/  STS.U16 [R14+UR5+0x680], R23 ;  /* 0x000680170e007988 */ /* 0x000fe80008000405 */
        /* <DEDUP_REMOVED lines=9> */
[----:B------:R0:W-:Y:S04]  /*11900*/  STS.U16 [R14+UR5+0x1e00], R11 ;  /* 0x001e000b0e007988 */ /* 0x0001e80008000405 */
[----:B------:R-:W4:Y:S04]  /*11910*/  LDL.LU R13, [R1+0x3e4] ;  /* 0x0003e400010d7983 */ /* 0x000f280000300800 */
[----:B------:R1:W-:Y:S04]  /*11920*/  STS.U16 [R14+UR5+0x1e80], R12 ;  /* 0x001e800c0e007988 */ /* 0x0003e80008000405 */
[----:B0-----:R-:W4:Y:S04]  /*11930*/  LDL.LU R11, [R1+0x398] ;  /* 0x00039800010b7983 */ /* 0x001f280000300800 */
[----:B------:R-:W4:Y:S04]  /*11940*/  LDL.LU R2, [R1+0x394] ;  /* 0x0003940001027983 */ /* 0x000f280000300800 */
[----:B------:R-:W4:Y:S04]  /*11950*/  LDL.LU R3, [R1+0x198] ;  /* 0x0001980001037983 */ /* 0x000f280000300800 */
[----:B------:R-:W4:Y:S04]  /*11960*/  LDL.LU R22, [R1+0x194] ;  /* 0x0001940001167983 */ /* 0x000f280000300800 */
[----:B------:R-:W4:Y:S04]  /*11970*/  LDL.LU R4, [R1+0x168] ;  /* 0x0001680001047983 */ /* 0x000f280000300800 */
[----:B------:R-:W4:Y:S04]  /*11980*/  LDL.LU R5, [R1+0x12c] ;  /* 0x00012c0001057983 */ /* 0x000f280000300800 */
[----:B-1----:R-:W4:Y:S04]  /*11990*/  LDL.LU R12, [R1+0x100] ;  /* 0x00010000010c7983 */ /* 0x002f280000300800 */
[----:B------:R-:W4:Y:S04]  /*119a0*/  LDL.LU R6, [R1+0xfc] ;  /* 0x0000fc0001067983 */ /* 0x000f280000300800 */
[----:B------:R-:W4:Y:S04]  /*119b0*/  LDL.LU R23, [R1+0xd0] ;  /* 0x0000d00001177983 */ /* 0x000f280000300800 */
[----:B------:R-:W4:Y:S04]  /*119c0*/  LDL.LU R29, [R1+0xcc] ;  /* 0x0000cc00011d7983 */ /* 0x000f280000300800 */
[----:B--2---:R0:W-:Y:S04]  /*119d0*/  STS.U16 [R14+UR5+0x2600], R10 ;  /* 0x0026000a0e007988 */ /* 0x0041e80008000405 */
[----:B0-----:R-:W2:Y:S04]  /*119e0*/  LDL.LU R10, [R1+0xa0] ;  /* 0x0000a000010a7983 */ /* 0x001ea80000300800 */
[----:B---3--:R0:W-:Y:S04]  /*119f0*/  STS.U16 [R14+UR5+0x2680], R26 ;  /* 0x0026801a0e007988 */ /* 0x0081e80008000405 */
[----:B----4-:R-:W-:Y:S04]  /*11a00*/  STS.U16 [R14+UR5+0x2e00], R25 ;  /* 0x002e00190e007988 */ /* 0x010fe80008000405 */
[----:B------:R-:W-:Y:S04]  /*11a10*/  STS.U16 [R14+UR5+0x2e80], R27 ;  /* 0x002e801b0e007988 */ /* 0x000fe80008000405 */
[----:B------:R1:W-:Y:S04]  /*11a20*/  STS.U16 [R14+UR5+0x3600], R0 ;  /* 0x003600000e007988 */ /* 0x0003e80008000405 */
[----:B------:R-:W-:Y:S04]  /*11a30*/  STS.U16 [R14+UR5+0x3680], R15 ;  /* 0x0036800f0e007988 */ /* 0x000fe80008000405 */
[----:B------:R-:W-:Y:S04]  /*11a40*/  STS.U16 [R14+UR5+0x3e00], R20 ;  /* 0x003e00140e007988 */ /* 0x000fe80008000405 */
[----:B0-----:R-:W3:Y:S01]  /*11a50*/  LDL.LU R26, [R1+0x9c] ;  /* 0x00009c00011a7983 */ /* 0x001ee20000300800 */
[----:B-1----:R-:W-:-:S03]  /*11a60*/  LOP3.LUT R0, R28, 0x70, RZ, 0x3c, !PT ;  /* 0x000000701c007812 */ /* 0x002fc600078e3cff */
[----:B------:R-:W-:Y:S04]  /*11a70*/  STS.U16 [R14+UR5+0x3e80], R19 ;  /* 0x003e80130e007988 */ /* 0x000fe80008000405 */
[----:B------:R-:W4:Y:S04]  /*11a80*/  LDL.LU R24, [R1+0x94] ;  /* 0x0000940001187983 */ /* 0x000f280000300800 */
[----:B------:R-:W-:Y:S04]  /*11a90*/  STS.U16 [R0+UR5+0x700], R18 ;  /* 0x0007001200007988 */ /* 0x000fe80008000405 */
[----:B------:R-:W-:Y:S04]  /*11aa0*/  STS.U16 [R0+UR5+0x780], R17 ;  /* 0x0007801100007988 */ /* 0x000fe80008000405 */
[----:B------:R-:W-:Y:S04]  /*11ab0*/  STS.U16 [R0+UR5+0xf00], R16 ;  /* 0x000f001000007988 */ /* 0x000fe80008000405 */
[----:B------:R-:W-:Y:S04]  /*11ac0*/  STS.U16 [R0+UR5+0xf80], R13 ;  /* 0x000f800d00007988 */ /* 0x000fe80008000405 */
[----:B------:R-:W4:Y:S04]  /*11ad0*/  LDL.LU R7, [R1+0x90] ;  /* 0x0000900001077983 */ /* 0x000f280000300800 */
[----:B------:R-:W4:Y:S04]  /*11ae0*/  LDL.LU R8, [R1+0x8c] ;  /* 0x00008c0001087983 */ /* 0x000f280000300800 */
[----:B------:R-:W4:Y:S04]  /*11af0*/  LDL.LU R25, [R1+0x88] ;  /* 0x0000880001197983 */ /* 0x000f280000300800 */
[----:B------:R-:W4:Y:S04]  /*11b00*/  LDL.LU R27, [R1+0x84] ;  /* 0x00008400011b7983 */ /* 0x000f280000300800 */
[----:B------:R0:W-:Y:S04]  /*11b10*/  STS.U16 [R0+UR5+0x1700], R11 ;  /* 0x0017000b00007988 */ /* 0x0001e80008000405 */
[----:B------:R-:W-:Y:S04]  /*11b20*/  STS.U16 [R0+UR5+0x1780], R2 ;  /* 0x0017800200007988 */ /* 0x000fe80008000405 */
[----:B------:R-:W-:Y:S04]  /*11b30*/  STS.U16 [R0+UR5+0x1f00], R3 ;  /* 0x001f000300007988 */ /* 0x000fe80008000405 */
[----:B------:R-:W-:Y:S04]  /*11b40*/  STS.U16 [R0+UR5+0x1f80], R22 ;  /* 0x001f801600007988 */ /* 0x000fe80008000405 */
[----:B------:R-:W-:Y:S04]  /*11b50*/  STS.U16 [R0+UR5+0x2700], R4 ;  /* 0x0027000400007988 */ /* 0x000fe80008000405 */
[----:B------:R-:W-:Y:S04]  /*11b60*/  STS.U16 [R0+UR5+0x2780], R5 ;  /* 0x0027800500007988 */ /* 0x000fe80008000405 */
[----:B------:R1:W-:Y:S04]  /*11b70*/  STS.U16 [R0+UR5+0x2f00], R12 ;  /* 0x002f000c00007988 */ /* 0x0003e80008000405 */
[----:B------:R-:W-:Y:S04]  /*11b80*/  STS.U16 [R0+UR5+0x2f80], R6 ;  /* 0x002f800600007988 */ /* 0x000fe80008000405 */
[----:B------:R-:W-:Y:S04]  /*11b90*/  STS.U16 [R0+UR5+0x3700], R23 ;  /* 0x0037001700007988 */ /* 0x000fe80008000405 */
[----:B0-----:R-:W4:Y:S04]  /*11ba0*/  LDL.LU R11, [R1+0x80] ;  /* 0x00008000010b7983 */ /* 0x001f280000300800 */
[----:B------:R0:W-:Y:S04]  /*11bb0*/  STS.U16 [R0+UR5+0x3780], R29 ;  /* 0x0037801d00007988 */ /* 0x0001e80008000405 */
[----:B-1----:R-:W4:Y:S04]  /*11bc0*/  LDL.LU R12, [R1+0x7c] ;  /* 0x00007c00010c7983 */ /* 0x002f280000300800 */
[----:B0-----:R-:W4:Y:S01]  /*11bd0*/  LDL.LU R29, [R1+0x78] ;  /* 0x00007800011d7983 */ /* 0x001f220000300800 */
[----:B------:R-:W-:-:S03]  /*11be0*/  LOP3.LUT R17, R28, 0x10, RZ, 0x3c, !PT ;  /* 0x000000101c117812 */ /* 0x000fc600078e3cff */
[----:B--2---:R0:W-:Y:S04]  /*11bf0*/  STS.U16 [R0+UR5+0x3f00], R10 ;  /* 0x003f000a00007988 */ /* 0x0041e80008000405 */
[----:B0-----:R-:W2:Y:S04]  /*11c00*/  LDL.LU R10, [R1+0x74] ;  /* 0x00007400010a7983 */ /* 0x001ea80000300800 */
[----:B---3--:R0:W-:Y:S04]  /*11c10*/  STS.U16 [R0+UR5+0x3f80], R26 ;  /* 0x003f801a00007988 */ /* 0x0081e80008000405 */
[----:B0-----:R-:W3:Y:S04]  /*11c20*/  LDL.LU R26, [R1+0x70] ;  /* 0x00007000011a7983 */ /* 0x001ee80000300800 */
        /* <DEDUP_REMOVED lines=12> */
[----:B----4-:R0:W-:Y:S04]  /*11cf0*/  STS.U16 [R28+UR5+0x4000], R24 ;  /* 0x004000181c007988 */ /* 0x0101e80008000405 */
[----:B------:R-:W4:Y:S04]  /*11d00*/  LDL.LU R23, [R1+0x38] ;  /* 0x0000380001177983 */ /* 0x000f280000300800 */
[----:B------:R1:W-:Y:S04]  /*11d10*/  STS.U16 [R28+UR5+0x4400], R7 ;  /* 0x004400071c007988 */ /* 0x0003e80008000405 */
[----:B------:R0:W-:Y:S04]  /*11d20*/  STS.U16 [R28+UR5+0x4800], R8 ;  /* 0x004800081c007988 */ /* 0x0001e80008000405 */
[----:B------:R0:W-:Y:S04]  /*11d30*/  STS.U16 [R28+UR5+0x5400], R11 ;  /* 0x0054000b1c007988 */ /* 0x0001e80008000405 */
[----:B------:R-:W-:Y:S04]  /*11d40*/  STS.U16 [R28+UR5+0x4c00], R25 ;  /* 0x004c00191c007988 */ /* 0x000fe80008000405 */
[----:B------:R1:W-:Y:S04]  /*11d50*/  STS.U16 [R28+UR5+0x5800], R12 ;  /* 0x0058000c1c007988 */ /* 0x0003e80008000405 */
[----:B0-----:R-:W4:Y:S04]  /*11d60*/  LDL.LU R24, [R1+0x34] ;  /* 0x0000340001187983 */ /* 0x001f280000300800 */
[----:B-1----:R-:W4:Y:S04]  /*11d70*/  LDL.LU R7, [R1+0x30] ;  /* 0x0000300001077983 */ /* 0x002f280000300800 */
[----:B------:R-:W4:Y:S04]  /*11d80*/  LDL.LU R15, [R1+0x2c] ;  /* 0x00002c00010f7983 */ /* 0x000f280000300800 */
[----:B------:R-:W4:Y:S04]  /*11d90*/  LDL.LU R8, [R1+0x1c] ;  /* 0x00001c0001087983 */ /* 0x000f280000300800 */
[----:B------:R-:W4:Y:S04]  /*11da0*/  LDL.LU R11, [R1+0x14] ;  /* 0x00001400010b7983 */ /* 0x000f280000300800 */
[----:B------:R-:W-:Y:S04]  /*11db0*/  STS.U16 [R28+UR5+0x5000], R27 ;  /* 0x0050001b1c007988 */ /* 0x000fe80008000405 */
[----:B------:R-:W4:Y:S04]  /*11dc0*/  LDL.LU R12, [R1+0xc] ;  /* 0x00000c00010c7983 */ /* 0x000f280000300800 */
[----:B------:R0:W-:Y:S04]  /*11dd0*/  STS.U16 [R28+UR5+0x5c00], R29 ;  /* 0x005c001d1c007988 */ /* 0x0001e80008000405 */
[----:B0-----:R-:W4:Y:S04]  /*11de0*/  LDL.LU R28, [R1+0x5c] ;  /* 0x00005c00011c7983 */ /* 0x001f280000300800 */
[----:B------:R-:W4:Y:S04]  /*11df0*/  LDL.LU R25, [R1+0x28] ;  /* 0x0000280001197983 */ /* 0x000f280000300800 */
[----:B------:R-:W4:Y:S04]  /*11e00*/  LDL.LU R27, [R1+0x24] ;  /* 0x00002400011b7983 */ /* 0x000f280000300800 */
[----:B------:R-:W4:Y:S04]  /*11e10*/  LDL.LU R29, [R1+0x20] ;  /* 0x00002000011d7983 */ /* 0x000f280000300800 */
[----:B--2---:R0:W-:Y:S04]  /*11e20*/  STS.U16 [R17+UR5+0x4080], R10 ;  /* 0x0040800a11007988 */ /* 0x0041e80008000405 */
[----:B0-----:R-:W2:Y:S04]  /*11e30*/  LDL.LU R10, [R1+0x18] ;  /* 0x00001800010a7983 */ /* 0x001ea80000300800 */
[----:B---3--:R0:W-:Y:S04]  /*11e40*/  STS.U16 [R17+UR5+0x4480], R26 ;  /* 0x0044801a11007988 */ /* 0x0081e80008000405 */
[----:B------:R1:W-:Y:S04]  /*11e50*/  STS.U16 [R17+UR5+0x4880], R21 ;  /* 0x0048801511007988 */ /* 0x0003e80008000405 */
[----:B------:R3:W-:Y:S04]  /*11e60*/  STS.U16 [R17+UR5+0x4c80], R20 ;  /* 0x004c801411007988 */ /* 0x0007e80008000405 */
[----:B------:R1:W-:Y:S04]  /*11e70*/  STS.U16 [R17+UR5+0x5080], R19 ;  /* 0x0050801311007988 */ /* 0x0003e80008000405 */
[----:B------:R3:W-:Y:S04]  /*11e80*/  STS.U16 [R17+UR5+0x5480], R18 ;  /* 0x0054801211007988 */ /* 0x0007e80008000405 */
[----:B0-----:R-:W2:Y:S04]  /*11e90*/  LDL.LU R26, [R1+0x10] ;  /* 0x00001000011a7983 */ /* 0x001ea80000300800 */
[----:B-1----:R-:W2:Y:S04]  /*11ea0*/  LDL.LU R21, [R1+0x144c] ;  /* 0x00144c0001157983 */ /* 0x002ea80000300800 */
[----:B---3--:R-:W3:Y:S04]  /*11eb0*/  LDL.LU R20, [R1+0x1448] ;  /* 0x0014480001147983 */ /* 0x008ee80000300800 */
[----:B------:R-:W2:Y:S04]  /*11ec0*/  LDL.LU R19, [R1+0x1444] ;  /* 0x0014440001137983 */ /* 0x000ea80000300800 */
[----:B------:R-:W2:Y:S04]  /*11ed0*/  LDL.LU R18, [R1+0x1440] ;  /* 0x0014400001127983 */ /* 0x000ea80000300800 */
[----:B----4-:R-:W-:Y:S04]  /*11ee0*/  STS.U16 [R17+UR5+0x5880], R28 ;  /* 0x0058801c11007988 */ /* 0x010fe80008000405 */
[----:B------:R0:W-:Y:S04]  /*11ef0*/  STS.U16 [R17+UR5+0x5c80], R22 ;  /* 0x005c801611007988 */ /* 0x0001e80008000405 */
[----:B0-----:R-:W4:Y:S04]  /*11f00*/  LDL.LU R17, [R1+0x143c] ;  /* 0x00143c0001117983 */ /* 0x001f280000300800 */
[----:B------:R-:W2:Y:S01]  /*11f10*/  LDL.LU R22, [R1+0x1438] ;  /* 0x0014380001167983 */ /* 0x000ea20000300800 */
[----:B------:R-:W0:Y:S02]  /*11f20*/  S2R R28, SR_TID.X ;  /* 0x00000000001c7919 */ /* 0x000e240000002100 */
[----:B0-----:R-:W-:-:S05]  /*11f30*/  LOP3.LUT R28, R28, 0x3f, RZ, 0xc0, !PT ;  /* 0x0000003f1c1c7812 */ /* 0x001fca00078ec0ff */
[----:B------:R-:W-:-:S05]  /*11f40*/  IMAD.SHL.U32 R28, R28, 0x2, RZ ;  /* 0x000000021c1c7824 */ /* 0x000fca00078e00ff */
[----:B------:R-:W-:Y:S01]  /*11f50*/  LOP3.LUT R28, R28, 0x30, RZ, 0x3c, !PT ;  /* 0x000000301c1c7812 */ /* 0x000fe200078e3cff */
[----:B--2---:R0:W-:Y:S04]  /*11f60*/  STS.U16 [R22+UR5+0x4100], R16 ;  /* 0x0041001016007988 */ /* 0x0041e80008000405 */
[----:B------:R1:W-:Y:S04]  /*11f70*/  STS.U16 [R22+UR5+0x4500], R13 ;  /* 0x0045000d16007988 */ /* 0x0003e80008000405 */
[----:B------:R2:W-:Y:S04]  /*11f80*/  STS.U16 [R22+UR5+0x4900], R2 ;  /* 0x0049000216007988 */ /* 0x0005e80008000405 */
[----:B------:R0:W-:Y:S04]  /*11f90*/  STS.U16 [R22+UR5+0x4d00], R3 ;  /* 0x004d000316007988 */ /* 0x0001e80008000405 */
[----:B------:R1:W-:Y:S04]  /*11fa0*/  STS.U16 [R22+UR5+0x5100], R4 ;  /* 0x0051000416007988 */ /* 0x0003e80008000405 */
[----:B------:R2:W-:Y:S04]  /*11fb0*/  STS.U16 [R22+UR5+0x5500], R5 ;  /* 0x0055000516007988 */ /* 0x0005e80008000405 */
[----:B0-----:R-:W3:Y:S04]  /*11fc0*/  LDL.LU R16, [R1+0x1434] ;  /* 0x0014340001107983 */ /* 0x001ee80000300800 */
[----:B-1----:R-:W3:Y:S04]  /*11fd0*/  LDL.LU R13, [R1+0x1430] ;  /* 0x00143000010d7983 */ /* 0x002ee80000300800 */
[----:B--2---:R-:W2:Y:S04]  /*11fe0*/  LDL.LU R2, [R1+0x142c] ;  /* 0x00142c0001027983 */ /* 0x004ea80000300800 */
[----:B------:R-:W2:Y:S04]  /*11ff0*/  LDL.LU R3, [R1+0x1428] ;  /* 0x0014280001037983 */ /* 0x000ea80000300800 */
[----:B------:R-:W2:Y:S04]  /*12000*/  LDL.LU R4, [R1+0x1424] ;  /* 0x0014240001047983 */ /* 0x000ea80000300800 */
[----:B------:R-:W2:Y:S04]  /*12010*/  LDL.LU R5, [R1+0x1420] ;  /* 0x0014200001057983 */ /* 0x000ea80000300800 */
[----:B------:R0:W-:Y:S04]  /*12020*/  STS.U16 [R22+UR5+0x5900], R6 ;  /* 0x0059000616007988 */ /* 0x0001e80008000405 */
[----:B------:R1:W-:Y:S04]  /*12030*/  STS.U16 [R22+UR5+0x5d00], R23 ;  /* 0x005d001716007988 */ /* 0x0003e80008000405 */
[----:B------:R0:W-:Y:S04]  /*12040*/  STS.U16 [R28+UR5+0x4180], R24 ;  /* 0x004180181c007988 */ /* 0x0001e80008000405 */
[----:B------:R0:W-:Y:S04]  /*12050*/  STS.U16 [R28+UR5+0x4580], R7 ;  /* 0x004580071c007988 */ /* 0x0001e80008000405 */
[----:B------:R1:W-:Y:S04]  /*12060*/  STS.U16 [R28+UR5+0x4980], R15 ;  /* 0x0049800f1c007988 */ /* 0x0003e80008000405 */
[----:B------:R4:W-:Y:S04]  /*12070*/  STS.U16 [R28+UR5+0x4d80], R8 ;  /* 0x004d80081c007988 */ /* 0x0009e80008000405 */
[----:B0-----:R-:W2:Y:S04]  /*12080*/  LDL.LU R6, [R1+0x141c] ;  /* 0x00141c0001067983 */ /* 0x001ea80000300800 */
[----:B-1----:R-:W2:Y:S04]  /*12090*/  LDL.LU R22, [R1+0x1418] ;  /* 0x0014180001167983 */ /* 0x002ea80000300800 */
[----:B------:R-:W2:Y:S04]  /*120a0*/  LDL.LU R23, [R1+0x1414] ;  /* 0x0014140001177983 */ /* 0x000ea80000300800 */
[----:B------:R-:W2:Y:S04]  /*120b0*/  LDL.LU R24, [R1+0x1410] ;  /* 0x0014100001187983 */ /* 0x000ea80000300800 */
[----:B------:R-:W2:Y:S04]  /*120c0*/  LDL.LU R7, [R1+0x140c] ;  /* 0x00140c0001077983 */ /* 0x000ea80000300800 */
[----:B------:R-:W2:Y:S04]  /*120d0*/  LDL.LU R15, [R1+0x98] ;  /* 0x00009800010f7983 */ /* 0x000ea80000300800 */
[----:B----4-:R-:W4:Y:S04]  /*120e0*/  LDL.LU R8, [R1+0x1408] ;  /* 0x0014080001087983 */ /* 0x010f280000300800 */
[----:B------:R0:W-:Y:S04]  /*120f0*/  STS.U16 [R28+UR5+0x5180], R11 ;  /* 0x0051800b1c007988 */ /* 0x0001e80008000405 */
[----:B------:R1:W-:Y:S04]  /*12100*/  STS.U16 [R28+UR5+0x5580], R12 ;  /* 0x0055800c1c007988 */ /* 0x0003e80008000405 */
[----:B0-----:R-:W2:Y:S04]  /*12110*/  LDL.LU R11, [R1+0x1404] ;  /* 0x00140400010b7983 */ /* 0x001ea80000300800 */
[----:B-1----:R-:W2:Y:S04]  /*12120*/  LDL.LU R12, [R1+0x1400] ;  /* 0x00140000010c7983 */ /* 0x002ea80000300800 */
[----:B--2---:R0:W-:Y:S04]  /*12130*/  STS.U16 [R28+UR5+0x5980], R12 ;  /* 0x0059800c1c007988 */ /* 0x0041e80008000405 */
[----:B------:R1:W-:Y:S04]  /*12140*/  STS.U16 [R28+UR5+0x5d80], R11 ;  /* 0x005d800b1c007988 */ /* 0x0003e80008000405 */
[----:B------:R2:W-:Y:S04]  /*12150*/  STS.U16 [R9+UR5+0x4200], R25 ;  /* 0x0042001909007988 */ /* 0x0005e80008000405 */
[----:B------:R0:W-:Y:S04]  /*12160*/  STS.U16 [R9+UR5+0x4600], R27 ;  /* 0x0046001b09007988 */ /* 0x0001e80008000405 */
[----:B------:R1:W-:Y:S04]  /*12170*/  STS.U16 [R9+UR5+0x4a00], R29 ;  /* 0x004a001d09007988 */ /* 0x0003e80008000405 */
[----:B------:R2:W-:Y:S04]  /*12180*/  STS.U16 [R9+UR5+0x4e00], R10 ;  /* 0x004e000a09007988 */ /* 0x0005e80008000405 */
[----:B0-----:R-:W3:Y:S04]  /*12190*/  LDL.LU R12, [R1] ;  /* 0x00000000010c7983 */ /* 0x001ee80000300800 */
[----:B-1----:R-:W3:Y:S04]  /*121a0*/  LDL.LU R11, [R1+0x4] ;  /* 0x00000400010b7983 */ /* 0x002ee80000300800 */
[----:B--2---:R-:W2:Y:S04]  /*121b0*/  LDL.LU R25, [R1+0x13fc] ;  /* 0x0013fc0001197983 */ /* 0x004ea80000300800 */
[----:B------:R-:W2:Y:S04]  /*121c0*/  LDL.LU R27, [R1+0x13f8] ;  /* 0x0013f800011b7983 */ /* 0x000ea80000300800 */
[----:B------:R-:W2:Y:S04]  /*121d0*/  LDL.LU R29, [R1+0x13f4] ;  /* 0x0013f400011d7983 */ /* 0x000ea80000300800 */
[----:B------:R-:W2:Y:S04]  /*121e0*/  LDL.LU R10, [R1+0x13f0] ;  /* 0x0013f000010a7983 */ /* 0x000ea80000300800 */
[----:B------:R0:W-:Y:S04]  /*121f0*/  STS.U16 [R9+UR5+0x5200], R26 ;  /* 0x0052001a09007988 */ /* 0x0001e80008000405 */
[----:B0-----:R-:W2:Y:S01]  /*12200*/  LDL.LU R26, [R1+0x13ec] ;  /* 0x0013ec00011a7983 */ /* 0x001ea20000300800 */
[----:B------:R-:W0:Y:S03]  /*12210*/  S2R R28, SR_TID.X ;  /* 0x00000000001c7919 */ /* 0x000e260000002100 */
[----:B--2---:R1:W-:Y:S04]  /*12220*/  STS.U16 [R9+UR5+0x5600], R26 ;  /* 0x0056001a09007988 */ /* 0x0043e80008000405 */
[----:B------:R2:W-:Y:S04]  /*12230*/  STS.U16 [R9+UR5+0x5a00], R10 ;  /* 0x005a000a09007988 */ /* 0x0005e80008000405 */
[----:B-1----:R-:W3:Y:S04]  /*12240*/  LDL.LU R26, [R1+0x8] ;  /* 0x00000800011a7983 */ /* 0x002ee80000300800 */
[----:B--2---:R-:W2:Y:S01]  /*12250*/  LDL.LU R9, [R1+0x13e8] ;  /* 0x0013e80001097983 */ /* 0x004ea20000300800 */
[----:B------:R-:W1:Y:S01]  /*12260*/  S2R R10, SR_TID.X ;  /* 0x00000000000a7919 */ /* 0x000e620000002100 */
[----:B0-----:R-:W-:-:S05]  /*12270*/  LOP3.LUT R28, R28, 0x3f, RZ, 0xc0, !PT ;  /* 0x0000003f1c1c7812 */ /* 0x001fca00078ec0ff */
[----:B------:R-:W-:-:S05]  /*12280*/  IMAD.SHL.U32 R28, R28, 0x2, RZ ;  /* 0x000000021c1c7824 */ /* 0x000fca00078e00ff */
[----:B------:R-:W-:Y:S02]  /*12290*/  LOP3.LUT R28, R28, 0x50, RZ, 0x3c, !PT ;  /* 0x000000501c1c7812 */ /* 0x000fe400078e3cff */
[----:B-1----:R-:W-:-:S05]  /*122a0*/  LOP3.LUT R10, R10, 0x3f, RZ, 0xc0, !PT ;  /* 0x0000003f0a0a7812 */ /* 0x002fca00078ec0ff */
[----:B------:R-:W-:-:S05]  /*122b0*/  IMAD.SHL.U32 R10, R10, 0x2, RZ ;  /* 0x000000020a0a7824 */ /* 0x000fca00078e00ff */
[----:B------:R-:W-:-:S05]  /*122c0*/  LOP3.LUT R10, R10, 0x40, RZ, 0x3c, !PT ;  /* 0x000000400a0a7812 */ /* 0x000fca00078e3cff */
[----:B--2---:R-:W-:Y:S04]  /*122d0*/  STS.U16 [R10+UR5+0x5e00], R9 ;  /* 0x005e00090a007988 */ /* 0x004fe80008000405 */
[----:B---3--:R-:W-:Y:S04]  /*122e0*/  STS.U16 [R28+UR5+0x4280], R26 ;  /* 0x0042801a1c007988 */ /* 0x008fe80008000405 */
[----:B------:R0:W-:Y:S04]  /*122f0*/  STS.U16 [R28+UR5+0x4680], R11 ;  /* 0x0046800b1c007988 */ /* 0x0001e80008000405 */
[----:B------:R-:W-:Y:S01]  /*12300*/  STS.U16 [R28+UR5+0x4a80], R12 ;  /* 0x004a800c1c007988 */ /* 0x000fe20008000405 */
[----:B0-----:R-:W0:Y:S03]  /*12310*/  S2R R11, SR_TID.X ;  /* 0x00000000000b7919 */ /* 0x001e260000002100 */
[----:B------:R-:W-:Y:S04]  /*12320*/  STS.U16 [R28+UR5+0x4e80], R29 ;  /* 0x004e801d1c007988 */ /* 0x000fe80008000405 */
[----:B------:R-:W-:Y:S04]  /*12330*/  STS.U16 [R28+UR5+0x5280], R27 ;  /* 0x0052801b1c007988 */ /* 0x000fe80008000405 */
[----:B------:R-:W-:Y:S04]  /*12340*/  STS.U16 [R28+UR5+0x5680], R25 ;  /* 0x005680191c007988 */ /* 0x000fe80008000405 */
        /* <DEDUP_REMOVED lines=12> */
[----:B------:R-:W-:Y:S04]  /*12410*/  STS.U16 [R0+UR5+0x4780], R16 ;  /* 0x0047801000007988 */ /* 0x000fe80008000405 */
[----:B------:R-:W-:Y:S04]  /*12420*/  STS.U16 [R0+UR5+0x4b80], R17 ;  /* 0x004b801100007988 */ /* 0x000fe80008000405 */
[----:B------:R-:W-:Y:S04]  /*12430*/  STS.U16 [R0+UR5+0x4f80], R18 ;  /* 0x004f801200007988 */ /* 0x000fe80008000405 */
[----:B------:R-:W-:Y:S04]  /*12440*/  STS.U16 [R0+UR5+0x5380], R19 ;  /* 0x0053801300007988 */ /* 0x000fe80008000405 */
[----:B------:R-:W-:Y:S04]  /*12450*/  STS.U16 [R0+UR5+0x5780], R20 ;  /* 0x0057801400007988 */ /* 0x000fe80008000405 */
[----:B------:R-:W-:Y:S01]  /*12460*/  STS.U16 [R0+UR5+0x5b80], R21 ;  /* 0x005b801500007988 */ /* 0x000fe20008000405 */
[----:B------:R-:W-:Y:S01]  /*12470*/  BAR.SYNC.DEFER_BLOCKING 0x0 ;  /* 0x0000000000007b1d */ /* 0x000fe20000010000 */
[C---:B0-----:R-:W-:Y:S01]  /*12480*/  IMAD.SHL.U32 R14, R11.reuse, 0x2, RZ ;  /* 0x000000020b0e7824 */ /* 0x041fe200078e00ff */
[----:B-1----:R-:W-:-:S04]  /*12490*/  LOP3.LUT R15, R11, 0x7, RZ, 0xc0, !PT ;  /* 0x000000070b0f7812 */ /* 0x002fc800078ec0ff */
[----:B------:R-:W-:Y:S01]  /*124a0*/  LOP3.LUT R25, R14, 0x10, RZ, 0xc0, !PT ;  /* 0x000000100e197812 */ /* 0x000fe200078ec0ff */
[----:B------:R-:W-:-:S03]  /*124b0*/  IMAD R12, R15, 0x110, RZ ;  /* 0x000001100f0c7824 */ /* 0x000fc600078e02ff */
[----:B------:R-:W-:Y:S01]  /*124c0*/  LOP3.LUT R25, R25, 0x20, R11, 0xf8, !PT ;  /* 0x0000002019197812 */ /* 0x000fe200078ef80b */
[----:B------:R-:W-:-:S03]  /*124d0*/  IMAD.SHL.U32 R28, R11, 0x80, RZ ;  /* 0x000000800b1c7824 */ /* 0x000fc600078e00ff */
[----:B------:R-:W-:-:S04]  /*124e0*/  LOP3.LUT R25, R12, R25, RZ, 0x3c, !PT ;  /* 0x000000190c197212 */ /* 0x000fc800078e3cff */
[----:B------:R-:W-:-:S05]  /*124f0*/  LOP3.LUT R25, R25, 0x800, R28, 0xf8, !PT ;  /* 0x0000080019197812 */ /* 0x000fca00078ef81c */
[----:B------:R-:W0:Y:S01]  /*12500*/  LDSM.16.MT88.4 R4, [R25+UR5] ;  /* 0x000000051904783b */ /* 0x000e220008004200 */
[----:B------:R-:W-:-:S05]  /*12510*/  IMAD R15, R15, 0x90, RZ ;  /* 0x000000900f0f7824 */ /* 0x000fca00078e02ff */
[----:B------:R-:W-:-:S05]  /*12520*/  LOP3.LUT R26, R15, 0x30, R14, 0x78, !PT ;  /* 0x000000300f1a7812 */ /* 0x000fca00078e780e */
[----:B------:R-:W1:Y:S04]  /*12530*/  LDSM.16.M88.4 R8, [R26+UR5+0x4800] ;  /* 0x004800051a08783b */ /* 0x000e680008000200 */
[----:B------:R-:W2:Y:S04]  /*12540*/  LDSM.16.M88.4 R16, [R26+UR5+0x4000] ;  /* 0x004000051a10783b */ /* 0x000ea80008000200 */
[----:B------:R-:W3:Y:S04]  /*12550*/  LDSM.16.M88.4 R20, [R26+UR5+0x4400] ;  /* 0x004400051a14783b */ /* 0x000ee80008000200 */
[----:B------:R-:W-:Y:S04]  /*12560*/  LDSM.16.M88.4 R12, [R26+UR5+0x5000] ;  /* 0x005000051a0c783b */ /* 0x000fe80008000200 */
[----:B0-----:R-:W-:Y:S04]  /*12570*/  STL.64 [R1+0x13e0], R6 ;  /* 0x0013e00601007387 */ /* 0x001fe80000100a00 */
[----:B------:R-:W-:Y:S04]  /*12580*/  STL.64 [R1+0x13d8], R4 ;  /* 0x0013d80401007387 */ /* 0x000fe80000100a00 */
[----:B------:R-:W0:Y:S04]  /*12590*/  LDSM.16.M88.4 R4, [R26+UR5+0x5400] ;  /* 0x005400051a04783b */ /* 0x000e280008000200 */
[----:B-1----:R-:W-:Y:S04]  /*125a0*/  STL.64 [R1+0xc0], R8 ;  /* 0x0000c00801007387 */ /* 0x002fe80000100a00 */
[----:B------:R-:W-:Y:S04]  /*125b0*/  STL.64 [R1+0xc8], R10 ;  /* 0x0000c80a01007387 */ /* 0x000fe80000100a00 */
[----:B--2---:R-:W-:Y:S04]  /*125c0*/  STL.64 [R1+0xe0], R16 ;  /* 0x0000e01001007387 */ /* 0x004fe80000100a00 */
[----:B------:R-:W-:Y:S04]  /*125d0*/  STL.64 [R1+0xe8], R18 ;  /* 0x0000e81201007387 */ /* 0x000fe80000100a00 */
[----:B---3--:R-:W-:Y:S04]  /*125e0*/  STL.64 [R1+0xd0], R20 ;  /* 0x0000d01401007387 */ /* 0x008fe80000100a00 */
[----:B------:R-:W-:Y:S04]  /*125f0*/  STL.64 [R1+0xd8], R22 ;  /* 0x0000d81601007387 */ /* 0x000fe80000100a00 */
[----:B------:R1:W-:Y:S04]  /*12600*/  STL.64 [R1+0x13d0], R20 ;  /* 0x0013d01401007387 */ /* 0x0003e80000100a00 */
[----:B-1----:R-:W2:Y:S04]  /*12610*/  LDL.LU.64 R20, [R1+0x2d0] ;  /* 0x0002d00001147983 */ /* 0x002ea80000300a00 */
[----:B------:R-:W2:Y:S04]  /*12620*/  LDL.LU.64 R22, [R1+0x2d8] ;  /* 0x0002d80001167983 */ /* 0x000ea80000300a00 */
[----:B0-----:R-:W-:Y:S04]  /*12630*/  STL.64 [R1+0x90], R4 ;  /* 0x0000900401007387 */ /* 0x001fe80000100a00 */
[----:B------:R0:W-:Y:S01]  /*12640*/  STL.64 [R1+0x98], R6 ;  /* 0x0000980601007387 */ /* 0x0001e20000100a00 */
[----:B------:R-:W-:-:S02]  /*12650*/  IMAD.MOV.U32 R2, RZ, RZ, R4 ;  /* 0x000000ffff027224 */ /* 0x000fc400078e0004 */
[----:B------:R-:W-:Y:S01]  /*12660*/  IMAD.MOV.U32 R0, RZ, RZ, R5 ;  /* 0x000000ffff007224 */ /* 0x000fe200078e0005 */
[----:B0-----:R-:W2:Y:S04]  /*12670*/  LDL.LU.64 R6, [R1+0x13e0] ;  /* 0x0013e00001067983 */ /* 0x001ea80000300a00 */
[----:B------:R-:W2:Y:S01]  /*12680*/  LDL.LU.64 R4, [R1+0x13d8] ;  /* 0x0013d80001047983 */ /* 0x000ea20000300a00 */
[----:B------:R-:W-:Y:S02]  /*12690*/  IMAD.MOV.U32 R24, RZ, RZ, R8 ;  /* 0x000000ffff187224 */ /* 0x000fe400078e0008 */
[----:B------:R-:W-:Y:S02]  /*126a0*/  IMAD.MOV.U32 R3, RZ, RZ, R9 ;  /* 0x000000ffff037224 */ /* 0x000fe400078e0009 */
[----:B------:R-:W0:Y:S04]  /*126b0*/  LDSM.16.M88.4 R8, [R26+UR5+0x4c00] ;  /* 0x004c00051a08783b */ /* 0x000e280008000200 */
[----:B0-----:R-:W-:Y:S04]  /*126c0*/  STL.64 [R1+0xb0], R8 ;  /* 0x0000b00801007387 */ /* 0x001fe80000100a00 */
[----:B------:R-:W-:Y:S04]  /*126d0*/  STL.64 [R1+0xb8], R10 ;  /* 0x0000b80a01007387 */ /* 0x000fe80000100a00 */
[----:B------:R0:W-:Y:S02]  /*126e0*/  STL.64 [R1+0x13b0], R8 ;  /* 0x0013b00801007387 */ /* 0x0001e40000100a00 */
[----:B0-----:R-:W-:-:S02]  /*126f0*/  IMAD.MOV.U32 R8, RZ, RZ, R24 ;  /* 0x000000ffff087224 */ /* 0x001fc400078e0018 */
[----:B------:R-:W-:-:S05]  /*12700*/  IMAD.MOV.U32 R9, RZ, RZ, R3 ;  /* 0x000000ffff097224 */ /* 0x000fca00078e0003 */
[----:B------:R0:W-:Y:S04]  /*12710*/  STL.64 [R1+0x13c8], R8 ;  /* 0x0013c80801007387 */ /* 0x0001e80000100a00 */
[----:B0-----:R-:W3:Y:S04]  /*12720*/  LDL.LU.64 R8, [R1+0x2c0] ;  /* 0x0002c00001087983 */ /* 0x001ee80000300a00 */
[----:B------:R-:W3:Y:S04]  /*12730*/  LDL.LU.64 R10, [R1+0x2c8] ;  /* 0x0002c800010a7983 */ /* 0x000ee80000300a00 */
[----:B------:R-:W-:Y:S01]  /*12740*/  STL.64 [R1+0xa0], R12 ;  /* 0x0000a00c01007387 */ /* 0x000fe20000100a00 */
[----:B--2---:R-:W-:-:S15]  /*12750*/  HMMA.16816.F32.BF16 R20, R4, R16, R20 ;  /* 0x000000100414723c */ /* 0x004fde0000041814 */
[----:B------:R-:W-:-:S04]  /*12760*/  NOP ;  /* 0x0000000000007918 */ /* 0x000fc80000000000 */
[----:B------:R-:W-:Y:S04]  /*12770*/  STL.64 [R1+0x120], R20 ;  /* 0x0001201401007387 */ /* 0x000fe80000100a00 */
[----:B------:R-:W-:Y:S04]  /*12780*/  STL.64 [R1+0x128], R22 ;  /* 0x0001281601007387 */ /* 0x000fe80000100a00 */
[----:B------:R-:W-:Y:S04]  /*12790*/  STL.64 [R1+0xa8], R14 ;  /* 0x0000a80e01007387 */ /* 0x000fe80000100a00 */
[----:B------:R0:W-:Y:S04]  /*127a0*/  STL.64 [R1+0x13a8], R12 ;  /* 0x0013a80c01007387 */ /* 0x0001e80000100a00 */
[----:B------:R-:W1:Y:S04]  /*127b0*/  LDSM.16.M88.4 R20, [R26+UR5+0x5800] ;  /* 0x005800051a14783b */ /* 0x000e680008000200 */
[----:B0-----:R-:W2:Y:S04]  /*127c0*/  LDL.LU.64 R12, [R1+0x290] ;  /* 0x00029000010c7983 */ /* 0x001ea80000300a00 */
[----:B------:R-:W4:Y:S01]  /*127d0*/  LDL.LU.64 R14, [R1+0x298] ;  /* 0x00029800010e7983 */ /* 0x000f220000300a00 */
[----:B------:R-:W-:-:S03]  /*127e0*/  IMAD.MOV.U32 R27, RZ, RZ, R17 ;  /* 0x000000ffff1b7224 */ /* 0x000fc600078e0011 */
[----:B----4-:R-:W-:Y:S04]  /*127f0*/  STL.64 [R1+0x13c0], R14 ;  /* 0x0013c00e01007387 */ /* 0x010fe80000100a00 */
[----:B--2---:R0:W-:Y:S04]  /*12800*/  STL.64 [R1+0x13b8], R12 ;  /* 0x0013b80c01007387 */ /* 0x0041e80000100a00 */
[----:B0-----:R-:W2:Y:S04]  /*12810*/  LDL.LU.64 R12, [R1+0x2a0] ;  /* 0x0002a000010c7983 */ /* 0x001ea80000300a00 */
[----:B------:R-:W2:Y:S04]  /*12820*/  LDL.LU.64 R14, [R1+0x2a8] ;  /* 0x0002a800010e7983 */ /* 0x000ea80000300a00 */
[----:B------:R-:W4:Y:S04]  /*12830*/  LDL R16, [R1+0xa50] ;  /* 0x000a500001107983 */ /* 0x000f280000100800 */
[----:B------:R-:W-:Y:S04]  /*12840*/  STL [R1+0x1380], R27 ;  /* 0x0013801b01007387 */ /* 0x000fe80000100800 */
[----:B-1----:R0:W-:Y:S04]  /*12850*/  STL.64 [R1+0x80], R20 ;  /* 0x0000801401007387 */ /* 0x0021e80000100a00 */
[----:B------:R-:W-:Y:S04]  /*12860*/  STL.64 [R1+0x88], R22 ;  /* 0x0000881601007387 */ /* 0x000fe80000100a00 */
[----:B0-----:R-:W3:Y:S02]  /*12870*/  LDL.LU.64 R20, [R1+0x13d0] ;  /* 0x0013d00001147983 */ /* 0x001ee40000300a00 */
[----:B---3--:R-:W-:-:S15]  /*12880*/  HMMA.16816.F32.BF16 R8, R4, R20, R8 ;  /* 0x000000140408723c */ /* 0x008fde0000041808 */
[----:B------:R-:W-:-:S04]  /*12890*/  NOP ;  /* 0x0000000000007918 */ /* 0x000fc80000000000 */
[----:B------:R0:W-:Y:S04]  /*128a0*/  STL.64 [R1+0x110], R8 ;  /* 0x0001100801007387 */ /* 0x0001e80000100a00 */
[----:B------:R-:W-:Y:S04]  /*128b0*/  STL.64 [R1+0x118], R10 ;  /* 0x0001180a01007387 */ /* 0x000fe80000100a00 */
[----:B0-----:R-:W2:Y:S01]  /*128c0*/  LDL.LU.64 R8, [R1+0x13c8] ;  /* 0x0013c80001087983 */ /* 0x001ea20000300a00 */
[----:B------:R-:W-:Y:S02]  /*128d0*/  IMAD.MOV.U32 R27, RZ, RZ, R20 ;  /* 0x000000ffff1b7224 */ /* 0x000fe400078e0014 */
[----:B------:R-:W-:-:S02]  /*128e0*/  IMAD.MOV.U32 R29, RZ, RZ, R21 ;  /* 0x000000ffff1d7224 */ /* 0x000fc400078e0015 */
[----:B------:R-:W0:Y:S04]  /*128f0*/  LDSM.16.M88.4 R20, [R26+UR5+0x5c00] ;  /* 0x005c00051a14783b */ /* 0x000e280008000200 */
[----:B------:R-:W-:Y:S04]  /*12900*/  STL [R1+0x1388], R27 ;  /* 0x0013881b01007387 */ /* 0x000fe80000100800 */
[----:B------:R-:W-:Y:S01]  /*12910*/  STL [R1+0x1384], R29 ;  /* 0x0013841d01007387 */ /* 0x000fe20000100800 */
[----:B0-----:R-:W-:Y:S02]  /*12920*/  IMAD.MOV.U32 R24, RZ, RZ, R23 ;  /* 0x000000ffff187224 */ /* 0x001fe400078e0017 */
[----:B------:R-:W-:Y:S01]  /*12930*/  IMAD.MOV.U32 R26, RZ, RZ, R22 ;  /* 0x000000ffff1a7224 */ /* 0x000fe200078e0016 */
[----:B------:R0:W-:Y:S04]  /*12940*/  STL.64 [R1+0x70], R20 ;  /* 0x0000701401007387 */ /* 0x0001e80000100a00 */
[----:B------:R1:W-:Y:S04]  /*12950*/  STL.64 [R1+0x78], R22 ;  /* 0x0000781601007387 */ /* 0x0003e80000100a00 */
[----:B0-----:R-:W3:Y:S04]  /*12960*/  LDL.LU.64 R20, [R1+0x220] ;  /* 0x0002200001147983 */ /* 0x001ee80000300a00 */
[----:B-1----:R-:W3:Y:S04]  /*12970*/  LDL.LU.64 R22, [R1+0x228] ;  /* 0x0002280001167983 */ /* 0x002ee80000300a00 */
[----:B------:R-:W-:Y:S04]  /*12980*/  STL [R1+0x1390], R24 ;  /* 0x0013901801007387 */ /* 0x000fe80000100800 */
[----:B------:R-:W-:Y:S01]  /*12990*/  STL [R1+0x138c], R26 ;  /* 0x00138c1a01007387 */ /* 0x000fe20000100800 */
[----:B--2---:R-:W-:Y:S03]  /*129a0*/  HMMA.16816.F32.BF16 R8, R4, R8, R12 ;  /* 0x000000080408723c */ /* 0x004fe6000004180c */
[----:B------:R-:W2:Y:S04]  /*129b0*/  LDL.LU.64 R14, [R1+0x13c0] ;  /* 0x0013c000010e7983 */ /* 0x000ea80000300a00 */
[----:B------:R-:W2:-:S12]  /*129c0*/  LDL.LU.64 R12, [R1+0x13b8] ;  /* 0x0013b800010c7983 */ /* 0x000e980000300a00 */
[----:B------:R0:W-:Y:S04]  /*129d0*/  STL.64 [R1+0x100], R8 ;  /* 0x0001000801007387 */ /* 0x0001e80000100a00 */
[----:B------:R-:W-:Y:S04]  /*129e0*/  STL.64 [R1+0x108], R10 ;  /* 0x0001080a01007387 */ /* 0x000fe80000100a00 */
[----:B0-----:R-:W2:Y:S02]  /*129f0*/  LDL.LU.64 R8, [R1+0x13b0] ;  /* 0x0013b00001087983 */ /* 0x001ea40000300a00 */
[----:B--2---:R-:W-:Y:S01]  /*12a00*/  HMMA.16816.F32.BF16 R12, R4, R8, R12 ;  /* 0x00000008040c723c */ /* 0x004fe2000004180c */
[----:B------:R-:W-:-:S02]  /*12a10*/  IMAD.MOV.U32 R27, RZ, RZ, R8 ;  /* 0x000000ffff1b7224 */ /* 0x000fc400078e0008 */
[----:B------:R-:W-:Y:S02]  /*12a20*/  IMAD.MOV.U32 R29, RZ, RZ, R9 ;  /* 0x000000ffff1d7224 */ /* 0x000fe400078e0009 */
[----:B----4-:R-:W0:-:S14]  /*12a30*/  LDSM.16.MT88.4 R8, [R16+UR5] ;  /* 0x000000051008783b */ /* 0x010e1c0008004200 */
[----:B------:R1:W-:Y:S04]  /*12a40*/  STL.64 [R1+0xf0], R12 ;  /* 0x0000f00c01007387 */ /* 0x0003e80000100a00 */
[----:B------:R-:W-:Y:S04]  /*12a50*/  STL.64 [R1+0xf8], R14 ;  /* 0x0000f80e01007387 */ /* 0x000fe80000100a00 */
[----:B-1----:R-:W3:Y:S04]  /*12a60*/  LDL.LU.64 R12, [R1+0x13a8] ;  /* 0x0013a800010c7983 */ /* 0x002ee80000300a00 */
[----:B0-----:R-:W-:Y:S04]  /*12a70*/  STL.64 [R1+0x13a0], R10 ;  /* 0x0013a00a01007387 */ /* 0x001fe80000100a00 */
[----:B------:R0:W-:Y:S04]  /*12a80*/  STL.64 [R1+0x1398], R8 ;  /* 0x0013980801007387 */ /* 0x0001e80000100a00 */
[----:B0-----:R-:W2:Y:S04]  /*12a90*/  LDL.LU.64 R8, [R1+0x210] ;  /* 0x0002100001087983 */ /* 0x001ea80000300a00 */
[----:B------:R-:W2:Y:S04]  /*12aa0*/  LDL.LU.64 R10, [R1+0x218] ;  /* 0x00021800010a7983 */ /* 0x000ea80000300a00 */
[----:B------:R0:W-:Y:S01]  /*12ab0*/  STL [R1+0x1394], R16 ;  /* 0x0013941001007387 */ /* 0x0001e20000100800 */
[----:B------:R-:W-:-:S02]  /*12ac0*/  IMAD.MOV.U32 R17, RZ, RZ, R0 ;  /* 0x000000ffff117224 */ /* 0x000fc400078e0000 */
[----:B0-----:R-:W-:Y:S01]  /*12ad0*/  IMAD.MOV.U32 R16, RZ, RZ, R2 ;  /* 0x000000ffff107224 */ /* 0x001fe200078e0002 */
[C---:B---3--:R-:W-:Y:S01]  /*12ae0*/  HMMA.16816.F32.BF16 R20, R4.reuse, R12, R20 ;  /* 0x0000000c0414723c */ /* 0x048fe20000041814 */
[----:B------:R-:W-:Y:S02]  /*12af0*/  IMAD.MOV.U32 R24, RZ, RZ, R12 ;  /* 0x000000ffff187224 */ /* 0x000fe400078e000c */
[----:B------:R-:W-:Y:S02]  /*12b00*/  IMAD.MOV.U32 R26, RZ, RZ, R13 ;  /* 0x000000ffff1a7224 */ /* 0x000fe400078e000d */
[----:B------:R-:W0:Y:S03]  /*12b10*/  LDSM.16.MT88.4 R12, [R25+UR5+0x80] ;  /* 0x00008005190c783b */ /* 0x000e260008004200 */
[----:B--2---:R-:W-:Y:S11]  /*12b20*/  HMMA.16816.F32.BF16 R16, R4, R16, R8 ;  /* 0x000000100410723c */ /* 0x004ff60000041808 */
[----:B------:R1:W-:Y:S04]  /*12b30*/  STL.64 [R1+0x60], R20 ;  /* 0x0000601401007387 */ /* 0x0003e80000100a00 */
[----:B------:R2:W-:Y:S04]  /*12b40*/  STL.64 [R1+0x68], R22 ;  /* 0x0000681601007387 */ /* 0x0005e80000100a00 */
[----:B-1----:R-:W3:Y:S04]  /*12b50*/  LDL.LU.64 R20, [R1+0x200] ;  /* 0x0002000001147983 */ /* 0x002ee80000300a00 */
[----:B--2---:R-:W3:Y:S04]  /*12b60*/  LDL.LU.64 R22, [R1+0x208] ;  /* 0x0002080001167983 */ /* 0x004ee80000300a00 */
[----:B0-----:R-:W-:Y:S04]  /*12b70*/  STL.64 [R1+0x1308], R14 ;  /* 0x0013080e01007387 */ /* 0x001fe80000100a00 */
[----:B------:R0:W-:Y:S01]  /*12b80*/  STL.64 [R1+0x1300], R12 ;  /* 0x0013000c01007387 */ /* 0x0001e20000100a00 */
[----:B------:R-:W-:-:S03]  /*12b90*/  IMAD.MOV.U32 R28, RZ, RZ, R16 ;  /* 0x000000ffff1c7224 */ /* 0x000fc600078e0010 */
[----:B0-----:R-:W3:Y:S04]  /*12ba0*/  LDL.LU.64 R12, [R1+0x80] ;  /* 0x00008000010c7983 */ /* 0x001ee80000300a00 */
[----:B------:R-:W2:Y:S04]  /*12bb0*/  LDL.LU.64 R10, [R1+0x13a0] ;  /* 0x0013a000010a7983 */ /* 0x000ea80000300a00 */
[----:B------:R-:W2:Y:S04]  /*12bc0*/  LDL.LU.64 R8, [R1+0x1398] ;  /* 0x0013980001087983 */ /* 0x000ea80000300a00 */
[----:B------:R-:W4:Y:S01]  /*12bd0*/  LDL.LU R16, [R1+0x1394] ;  /* 0x0013940001107983 */ /* 0x000f220000300800 */
[----:B------:R-:W-:-:S02]  /*12be0*/  IMAD.MOV.U32 R3, RZ, RZ, R17 ;  /* 0x000000ffff037224 */ /* 0x000fc400078e0011 */
[----:B------:R-:W-:Y:S02]  /*12bf0*/  IMAD.MOV.U32 R2, RZ, RZ, R18 ;  /* 0x000000ffff027224 */ /* 0x000fe400078e0012 */
[----:B------:R-:W-:-:S03]  /*12c00*/  IMAD.MOV.U32 R0, RZ, RZ, R19 ;  /* 0x000000ffff007224 */ /* 0x000fc600078e0013 */
[----:B------:R-:W-:Y:S04]  /*12c10*/  STL [R1+0x11cc], R2 ;  /* 0x0011cc0201007387 */ /* 0x000fe80000100800 */
[----:B------:R-:W-:Y:S04]  /*12c20*/  STL [R1+0x11c8], R28 ;  /* 0x0011c81c01007387 */ /* 0x000fe80000100800 */
[----:B------:R-:W-:Y:S04]  /*12c30*/  STL [R1+0x11c4], R3 ;  /* 0x0011c40301007387 */ /* 0x000fe80000100800 */
[----:B------:R-:W-:Y:S04]  /*12c40*/  STL [R1+0x11c0], R0 ;  /* 0x0011c00001007387 */ /* 0x000fe80000100800 */
[----:B----4-:R-:W0:Y:S04]  /*12c50*/  LDSM.16.MT88.4 R16, [R16+UR5+0x80] ;  /* 0x000080051010783b */ /* 0x010e280008004200 */
[----:B0-----:R-:W-:Y:S04]  /*12c60*/  STL [R1+0x129c], R16 ;  /* 0x00129c1001007387 */ /* 0x001fe80000100800 */
[----:B------:R-:W-:Y:S04]  /*12c70*/  STL [R1+0x1298], R17 ;  /* 0x0012981101007387 */ /* 0x000fe80000100800 */
[----:B------:R-:W-:Y:S04]  /*12c80*/  STL [R1+0x1294], R18 ;  /* 0x0012941201007387 */ /* 0x000fe80000100800 */
[----:B------:R3:W-:Y:S02]  /*12c90*/  STL [R1+0x1290], R19 ;  /* 0x0012901301007387 */ /* 0x0007e40000100800 */
[----:B---3--:R-:W-:Y:S02]  /*12ca0*/  HMMA.16816.F32.BF16 R16, R4, R12, R20 ;  /* 0x0000000c0410723c */ /* 0x008fe40000041814 */
[----:B------:R-:W0:Y:S04]  /*12cb0*/  LDSM.16.MT88.4 R20, [R25+UR5+0x1000] ;  /* 0x001000051914783b */ /* 0x000e280008004200 */
[----:B------:R1:W-:Y:S04]  /*12cc0*/  STL.64 [R1+0x1310], R12 ;  /* 0x0013100c01007387 */ /* 0x0003e80000100a00 */
[----:B-1----:R-:W3:Y:S09]  /*12cd0*/  LDL.LU.64 R12, [R1+0x70] ;  /* 0x00007000010c7983 */ /* 0x002ef20000300a00 */
[----:B------:R-:W-:Y:S04]  /*12ce0*/  STL.64 [R1+0x40], R16 ;  /* 0x0000401001007387 */ /* 0x000fe80000100a00 */
[----:B------:R-:W-:Y:S04]  /*12cf0*/  STL.64 [R1+0x48], R18 ;  /* 0x0000481201007387 */ /* 0x000fe80000100a00 */
[----:B0-----:R-:W-:Y:S04]  /*12d00*/  STL.64 [R1+0x11e0], R22 ;  /* 0x0011e01601007387 */ /* 0x001fe80000100a00 */
[----:B------:R0:W-:Y:S04]  /*12d10*/  STL.64 [R1+0x11d8], R20 ;  /* 0x0011d81401007387 */ /* 0x0001e80000100a00 */
[----:B0-----:R-:W4:Y:S04]  /*12d20*/  LDL.LU.64 R20, [R1+0x90] ;  /* 0x0000900001147983 */ /* 0x001f280000300a00 */
[----:B----4-:R0:W-:Y:S02]  /*12d30*/  STL.64 [R1+0x1318], R20 ;  /* 0x0013181401007387 */ /* 0x0101e40000100a00 */
[----:B0-----:R-:W-:-:S02]  /*12d40*/  IMAD.MOV.U32 R20, RZ, RZ, R24 ;  /* 0x000000ffff147224 */ /* 0x001fc400078e0018 */
[----:B------:R-:W-:Y:S01]  /*12d50*/  IMAD.MOV.U32 R21, RZ, RZ, R26 ;  /* 0x000000ffff157224 */ /* 0x000fe200078e001a */
[----:B------:R-:W4:Y:S04]  /*12d60*/  LDL.LU R24, [R1+0x1390] ;  /* 0x0013900001187983 */ /* 0x000f280000300800 */
[----:B------:R-:W2:Y:S04]  /*12d70*/  LDL.LU R26, [R1+0x138c] ;  /* 0x00138c00011a7983 */ /* 0x000ea80000300800 */
[----:B------:R0:W-:Y:S02]  /*12d80*/  STL.64 [R1+0x1330], R20 ;  /* 0x0013301401007387 */ /* 0x0001e40000100a00 */
[----:B0-----:R-:W-:-:S02]  /*12d90*/  IMAD.MOV.U32 R20, RZ, RZ, R27 ;  /* 0x000000ffff147224 */ /* 0x001fc400078e001b */
[----:B------:R-:W-:Y:S01]  /*12da0*/  IMAD.MOV.U32 R21, RZ, RZ, R29 ;  /* 0x000000ffff157224 */ /* 0x000fe200078e001d */
[----:B------:R-:W2:Y:S04]  /*12db0*/  LDL.LU R27, [R1+0x1388] ;  /* 0x00138800011b7983 */ /* 0x000ea80000300800 */
[----:B------:R-:W2:Y:S04]  /*12dc0*/  LDL.LU R29, [R1+0x1384] ;  /* 0x00138400011d7983 */ /* 0x000ea80000300800 */
[----:B------:R0:W-:Y:S04]  /*12dd0*/  STL.64 [R1+0x1348], R20 ;  /* 0x0013481401007387 */ /* 0x0001e80000100a00 */
[----:B0-----:R-:W3:Y:S04]  /*12de0*/  LDL.LU.64 R20, [R1+0x1e0] ;  /* 0x0001e00001147983 */ /* 0x001ee80000300a00 */
[----:B------:R-:W3:Y:S04]  /*12df0*/  LDL.LU.64 R22, [R1+0x1e8] ;  /* 0x0001e80001167983 */ /* 0x000ee80000300a00 */
[----:B------:R-:W2:Y:S04]  /*12e00*/  LDL R16, [R1+0xc0] ;  /* 0x0000c00001107983 */ /* 0x000ea80000100800 */
[----:B------:R-:W2:Y:S01]  /*12e10*/  LDL R17, [R1+0xc4] ;  /* 0x0000c40001117983 */ /* 0x000ea20000100800 */
[----:B---3--:R-:W-:Y:S03]  /*12e20*/  HMMA.16816.F32.BF16 R4, R4, R12, R20 ;  /* 0x0000000c0404723c */ /* 0x008fe60000041814 */
[----:B--2---:R0:W-:Y:S02]  /*12e30*/  STL.64 [R1+0x1350], R16 ;  /* 0x0013501001007387 */ /* 0x0041e40000100a00 */
[----:B0-----:R-:W-:-:S02]  /*12e40*/  IMAD.MOV.U32 R16, RZ, RZ, R27 ;  /* 0x000000ffff107224 */ /* 0x001fc400078e001b */
[----:B------:R-:W-:Y:S01]  /*12e50*/  IMAD.MOV.U32 R17, RZ, RZ, R29 ;  /* 0x000000ffff117224 */ /* 0x000fe200078e001d */
[----:B------:R-:W2:Y:S11]  /*12e60*/  LDL.LU R27, [R1+0x1380] ;  /* 0x00138000011b7983 */ /* 0x000eb60000300800 */
[----:B------:R-:W-:-:S02]  /*12e70*/  IMAD.MOV.U32 R29, RZ, RZ, R7 ;  /* 0x000000ffff1d7224 */ /* 0x000fc400078e0007 */
[----:B------:R-:W-:Y:S01]  /*12e80*/  IMAD.MOV.U32 R0, RZ, RZ, R5 ;  /* 0x000000ffff007224 */ /* 0x000fe200078e0005 */
[----:B------:R0:W-:Y:S01]  /*12e90*/  STL.64 [R1+0x1368], R16 ;  /* 0x0013681001007387 */ /* 0x0001e20000100a00 */
[----:B------:R-:W-:-:S03]  /*12ea0*/  IMAD.MOV.U32 R3, RZ, RZ, R4 ;  /* 0x000000ffff037224 */ /* 0x000fc600078e0004 */
[----:B------:R-:W-:Y:S01]  /*12eb0*/  STL [R1+0x38], R6 ;  /* 0x0000380601007387 */ /* 0x000fe20000100800 */
[----:B------:R-:W-:Y:S02]  /*12ec0*/  IMAD.MOV.U32 R19, RZ, RZ, R12 ;  /* 0x000000ffff137224 */ /* 0x000fe400078e000c */
[----:B------:R-:W-:Y:S01]  /*12ed0*/  IMAD.MOV.U32 R18, RZ, RZ, R13 ;  /* 0x000000ffff127224 */ /* 0x000fe200078e000d */
[----:B------:R-:W1:Y:S04]  /*12ee0*/  LDSM.16.MT88.4 R4, [R25+UR5+0x1080] ;  /* 0x001080051904783b */ /* 0x000e680008004200 */
[----:B0-----:R-:W3:Y:S04]  /*12ef0*/  LDL R16, [R1+0xe0] ;  /* 0x0000e00001107983 */ /* 0x001ee80000100800 */
[----:B------:R-:W-:Y:S04]  /*12f00*/  STL [R1+0x11e8], R29 ;  /* 0x0011e81d01007387 */ /* 0x000fe80000100800 */
[----:B------:R-:W-:Y:S04]  /*12f10*/  STL [R1+0x11d4], R0 ;  /* 0x0011d40001007387 */ /* 0x000fe80000100800 */
[----:B------:R-:W-:Y:S04]  /*12f20*/  STL [R1+0x11d0], R3 ;  /* 0x0011d00301007387 */ /* 0x000fe80000100800 */
[----:B------:R-:W2:Y:S04]  /*12f30*/  LDL.LU.64 R20, [R1+0x1c0] ;  /* 0x0001c00001147983 */ /* 0x000ea80000300a00 */
[----:B------:R-:W2:Y:S04]  /*12f40*/  LDL.LU.64 R22, [R1+0x1c8] ;  /* 0x0001c80001167983 */ /* 0x000ea80000300a00 */
[----:B--2---:R-:W-:Y:S04]  /*12f50*/  STL.64 [R1+0x1360], R22 ;  /* 0x0013601601007387 */ /* 0x004fe80000100a00 */
[----:B------:R0:W-:Y:S04]  /*12f60*/  STL.64 [R1+0x1358], R20 ;  /* 0x0013581401007387 */ /* 0x0001e80000100a00 */
[----:B0-----:R-:W2:Y:S04]  /*12f70*/  LDL.LU.64 R20, [R1+0x1d0] ;  /* 0x0001d00001147983 */ /* 0x001ea80000300a00 */
[----:B------:R-:W2:Y:S04]  /*12f80*/  LDL.LU.64 R22, [R1+0x1d8] ;  /* 0x0001d80001167983 */ /* 0x000ea80000300a00 */
[----:B--2---:R-:W-:Y:S04]  /*12f90*/  STL.64 [R1+0x1378], R22 ;  /* 0x0013781601007387 */ /* 0x004fe80000100a00 */
[----:B------:R0:W-:Y:S04]  /*12fa0*/  STL.64 [R1+0x1370], R20 ;  /* 0x0013701401007387 */ /* 0x0001e80000100a00 */
[----:B0-----:R-:W3:Y:S04]  /*12fb0*/  LDL.LU.64 R20, [R1+0x280] ;  /* 0x0002800001147983 */ /* 0x001ee80000300a00 */
[----:B------:R-:W3:Y:S04]  /*12fc0*/  LDL.LU.64 R22, [R1+0x288] ;  /* 0x0002880001167983 */ /* 0x000ee80000300a00 */
[----:B------:R-:W2:Y:S04]  /*12fd0*/  LDL.LU.64 R12, [R1+0x150] ;  /* 0x00015000010c7983 */ /* 0x000ea80000300a00 */
[----:B------:R-:W2:Y:S04]  /*12fe0*/  LDL.LU.64 R14, [R1+0x158] ;  /* 0x00015800010e7983 */ /* 0x000ea80000300a00 */
[----:B--2---:R-:W-:Y:S04]  /*12ff0*/  STL.64 [R1+0x1328], R14 ;  /* 0x0013280e01007387 */ /* 0x004fe80000100a00 */
[----:B------:R0:W-:Y:S04]  /*13000*/  STL.64 [R1+0x1320], R12 ;  /* 0x0013200c01007387 */ /* 0x0001e80000100a00 */
[----:B0-----:R-:W2:Y:S04]  /*13010*/  LDL.LU.64 R12, [R1+0x1a0] ;  /* 0x0001a000010c7983 */ /* 0x001ea80000300a00 */
[----:B------:R-:W2:Y:S01]  /*13020*/  LDL.LU.64 R14, [R1+0x1a8] ;  /* 0x0001a800010e7983 */ /* 0x000ea20000300a00 */
[----:B------:R-:W-:-:S02]  /*13030*/  IMAD.MOV.U32 R17, RZ, RZ, R27 ;  /* 0x000000ffff117224 */ /* 0x000fc400078e001b */
[----:B----4-:R-:W-:Y:S02]  /*13040*/  IMAD.MOV.U32 R2, RZ, RZ, R24 ;  /* 0x000000ffff027224 */ /* 0x010fe400078e0018 */
[----:B------:R-:W-:Y:S01]  /*13050*/  IMAD.MOV.U32 R28, RZ, RZ, R26 ;  /* 0x000000ffff1c7224 */ /* 0x000fe200078e001a */
[----:B--2---:R-:W-:Y:S04]  /*13060*/  STL.64 [R1+0x1340], R14 ;  /* 0x0013400e01007387 */ /* 0x004fe80000100a00 */
[----:B------:R0:W-:Y:S04]  /*13070*/  STL.64 [R1+0x1338], R12 ;  /* 0x0013380c01007387 */ /* 0x0001e80000100a00 */
[----:B0-----:R-:W2:Y:S04]  /*13080*/  LDL.LU.64 R12, [R1+0x1b0] ;  /* 0x0001b000010c7983 */ /* 0x001ea80000300a00 */
[----:B------:R-:W2:Y:S04]  /*13090*/  LDL.LU.64 R14, [R1+0x1b8] ;  /* 0x0001b800010e7983 */ /* 0x000ea80000300a00 */
[----:B------:R-:W4:Y:S04]  /*130a0*/  LDL.LU.64 R24, [R1+0x130] ;  /* 0x0001300001187983 */ /* 0x000f280000300a00 */
[----:B------:R-:W4:Y:S04]  /*130b0*/  LDL.LU.64 R26, [R1+0x138] ;  /* 0x00013800011a7983 */ /* 0x000f280000300a00 */
[----:B-1----:R-:W-:Y:S04]  /*130c0*/  STL.64 [R1+0x1148], R6 ;  /* 0x0011480601007387 */ /* 0x002fe80000100a00 */
[----:B------:R0:W-:Y:S02]  /*130d0*/  STL.64 [R1+0x1140], R4 ;  /* 0x0011400401007387 */ /* 0x0001e40000100a00 */
[----:B0-----:R-:W-:-:S02]  /*130e0*/  IMAD.MOV.U32 R4, RZ, RZ, R19 ;  /* 0x000000ffff047224 */ /* 0x001fc400078e0013 */
[----:B------:R-:W-:Y:S02]  /*130f0*/  IMAD.MOV.U32 R5, RZ, RZ, R18 ;  /* 0x000000ffff057224 */ /* 0x000fe400078e0012 */
[----:B---3--:R-:W-:Y:S01]  /*13100*/  HMMA.16816.F32.BF16 R16, R8, R16, R20 ;  /* 0x000000100810723c */ /* 0x008fe20000041814 */
[----:B------:R-:W-:Y:S02]  /*13110*/  IMAD.MOV.U32 R6, RZ, RZ, R28 ;  /* 0x000000ffff067224 */ /* 0x000fe400078e001c */
[----:B------:R-:W-:-:S03]  /*13120*/  IMAD.MOV.U32 R7, RZ, RZ, R2 ;  /* 0x000000ffff077224 */ /* 0x000fc600078e0002 */
[----:B------:R-:W-:Y:S04]  /*13130*/  STL [R1+0x11ec], R6 ;  /* 0x0011ec0601007387 */ /* 0x000fe80000100800 */
[----:B------:R-:W-:Y:S04]  /*13140*/  STL [R1+0x11f0], R7 ;  /* 0x0011f00701007387 */ /* 0x000fe80000100800 */
[----:B------:R-:W3:Y:S04]  /*13150*/  LDL.LU.64 R22, [R1+0x1378] ;  /* 0x0013780001167983 */ /* 0x000ee80000300a00 */
[----:B------:R-:W3:Y:S04]  /*13160*/  LDL.LU.64 R20, [R1+0x1370] ;  /* 0x0013700001147983 */ /* 0x000ee80000300a00 */
[----:B------:R0:W-:Y:S04]  /*13170*/  STL.64 [R1+0x160], R16 ;  /* 0x0001601001007387 */ /* 0x0001e80000100a00 */
[----:B------:R3:W-:Y:S04]  /*13180*/  STL.64 [R1+0x168], R18 ;  /* 0x0001681201007387 */ /* 0x0007e80000100a00 */
[----:B0-----:R-:W3:Y:S02]  /*13190*/  LDL.LU.64 R16, [R1+0x1368] ;  /* 0x0013680001107983 */ /* 0x001ee40000300a00 */
[----:B---3--:R-:W-:Y:S02]  /*131a0*/  HMMA.16816.F32.BF16 R16, R8, R16, R20 ;  /* 0x000000100810723c */ /* 0x008fe40000041814 */
[----:B------:R-:W3:Y:S04]  /*131b0*/  LDL.LU.64 R22, [R1+0x1360] ;  /* 0x0013600001167983 */ /* 0x000ee80000300a00 */
[----:B------:R-:W3:-:S13]  /*131c0*/  LDL.LU.64 R20, [R1+0x1358] ;  /* 0x0013580001147983 */ /* 0x000eda0000300a00 */
[----:B------:R0:W-:Y:S04]  /*131d0*/  STL.64 [R1+0x170], R16 ;  /* 0x0001701001007387 */ /* 0x0001e80000100a00 */
[----:B------:R3:W-:Y:S04]  /*131e0*/  STL.64 [R1+0x178], R18 ;  /* 0x0001781201007387 */ /* 0x0007e80000100a00 */
[----:B0-----:R-:W3:Y:S02]  /*131f0*/  LDL.LU.64 R16, [R1+0x1350] ;  /* 0x0013500001107983 */ /* 0x001ee40000300a00 */
[----:B---3--:R-:W-:Y:S02]  /*13200*/  HMMA.16816.F32.BF16 R16, R8, R16, R20 ;  /* 0x000000100810723c */ /* 0x008fe40000041814 */
[----:B------:R-:W2:-:S15]  /*13210*/  LDL.LU.64 R20, [R1+0x1348] ;  /* 0x0013480001147983 */ /* 0x000e9e0000300a00 */
[----:B------:R-:W-:Y:S02]  /*13220*/  NOP ;  /* 0x0000000000007918 */ /* 0x000fe40000000000 */
[----:B------:R0:W-:Y:S04]  /*13230*/  STL.64 [R1+0x180], R16 ;  /* 0x0001801001007387 */ /* 0x0001e80000100a00 */
[----:B------:R1:W-:Y:S04]  /*13240*/  STL.64 [R1+0x188], R18 ;  /* 0x0001881201007387 */ /* 0x0003e80000100a00 */
[----:B0-----:R-:W3:Y:S04]  /*13250*/  LDL.LU.64 R16, [R1+0x360] ;  /* 0x0003600001107983 */ /* 0x001ee80000300a00 */
[----:B-1----:R-:W3:Y:S01]  /*13260*/  LDL.LU.64 R18, [R1+0x368] ;  /* 0x0003680001127983 */ /* 0x002ee20000300a00 */
[----:B--2---:R-:W-:Y:S03]  /*13270*/  HMMA.16816.F32.BF16 R20, R8, R20, R12 ;  /* 0x000000140814723c */ /* 0x004fe6000004180c */
[----:B------:R-:W2:Y:S04]  /*13280*/  LDL.LU.64 R14, [R1+0x1340] ;  /* 0x00134000010e7983 */ /* 0x000ea80000300a00 */
[----:B------:R-:W2:-:S12]  /*13290*/  LDL.LU.64 R12, [R1+0x1338] ;  /* 0x00133800010c7983 */ /* 0x000e980000300a00 */
[----:B------:R0:W-:Y:S04]  /*132a0*/  STL.64 [R1+0x190], R20 ;  /* 0x0001901401007387 */ /* 0x0001e80000100a00 */
[----:B------:R2:W-:Y:S04]  /*132b0*/  STL.64 [R1+0x198], R22 ;  /* 0x0001981601007387 */ /* 0x0005e80000100a00 */
[----:B0-----:R-:W2:Y:S02]  /*132c0*/  LDL.LU.64 R20, [R1+0x1330] ;  /* 0x0013300001147983 */ /* 0x001ea40000300a00 */
[----:B--2---:R-:W-:Y:S02]  /*132d0*/  HMMA.16816.F32.BF16 R20, R8, R20, R12 ;  /* 0x000000140814723c */ /* 0x004fe4000004180c */
[----:B------:R-:W2:Y:S04]  /*132e0*/  LDL.LU.64 R14, [R1+0x1328] ;  /* 0x00132800010e7983 */ /* 0x000ea80000300a00 */
[----:B------:R-:W2:-:S13]  /*132f0*/  LDL.LU.64 R12, [R1+0x1320] ;  /* 0x00132000010c7983 */ /* 0x000e9a0000300a00 */
[----:B------:R0:W-:Y:S04]  /*13300*/  STL.64 [R1+0x1a0], R20 ;  /* 0x0001a01401007387 */ /* 0x0001e80000100a00 */
[----:B------:R-:W-:Y:S04]  /*13310*/  STL.64 [R1+0x1a8], R22 ;  /* 0x0001a81601007387 */ /* 0x000fe80000100a00 */
[----:B0-----:R-:W2:Y:S02]  /*13320*/  LDL.LU.64 R20, [R1+0x1318] ;  /* 0x0013180001147983 */ /* 0x001ea40000300a00 */
[----:B--2---:R-:W-:-:S15]  /*13330*/  HMMA.16816.F32.BF16 R12, R8, R20, R12 ;  /* 0x00000014080c723c */ /* 0x004fde000004180c */
[----:B------:R-:W-:-:S04]  /*13340*/  NOP ;  /* 0x0000000000007918 */ /* 0x000fc80000000000 */
[----:B------:R0:W-:Y:S04]  /*13350*/  STL.64 [R1+0x1b0], R12 ;  /* 0x0001b00c01007387 */ /* 0x0001e80000100a00 */
[----:B------:R-:W-:Y:S04]  /*13360*/  STL.64 [R1+0x1b8], R14 ;  /* 0x0001b80e01007387 */ /* 0x000fe80000100a00 */
[----:B0-----:R-:W2:Y:S04]  /*13370*/  LDL.LU.64 R12, [R1+0x1310] ;  /* 0x00131000010c7983 */ /* 0x001ea80000300a00 */
[----:B------:R0:W-:Y:S04]  /*13380*/  STL.64 [R1+0x12c0], R20 ;  /* 0x0012c01401007387 */ /* 0x0001e80000100a00 */
[----:B0-----:R-:W2:Y:S04]  /*13390*/  LDL.LU.64 R20, [R1+0x140] ;  /* 0x0001400001147983 */ /* 0x001ea80000300a00 */
[----:B------:R-:W2:Y:S02]  /*133a0*/  LDL.LU.64 R22, [R1+0x148] ;  /* 0x0001480001167983 */ /* 0x000ea40000300a00 */
[C---:B--2---:R-:W-:Y:S08]  /*133b0*/  HMMA.16816.F32.BF16 R20, R8.reuse, R12, R20 ;  /* 0x0000000c0814723c */ /* 0x044ff00000041814 */
[----:B----4-:R-:W-:Y:S11]  /*133c0*/  HMMA.16816.F32.BF16 R8, R8, R4, R24 ;  /* 0x000000040808723c */ /* 0x010ff60000041818 */
[----:B------:R-:W-:Y:S04]  /*133d0*/  STL.64 [R1+0x220], R20 ;  /* 0x0002201401007387 */ /* 0x000fe80000100a00 */
[----:B------:R0:W-:Y:S04]  /*133e0*/  STL.64 [R1+0x228], R22 ;  /* 0x0002281601007387 */ /* 0x0001e80000100a00 */
[----:B------:R-:W3:Y:S01]  /*133f0*/  LDL.LU.64 R14, [R1+0x1308] ;  /* 0x00130800010e7983 */ /* 0x000ee20000300a00 */
[----:B0-----:R-:W-:-:S02]  /*13400*/  IMAD.MOV.U32 R23, RZ, RZ, R12 ;  /* 0x000000ffff177224 */ /* 0x001fc400078e000c */
[----:B------:R-:W-:Y:S02]  /*13410*/  IMAD.MOV.U32 R22, RZ, RZ, R13 ;  /* 0x000000ffff167224 */ /* 0x000fe400078e000d */
[----:B------:R-:W3:Y:S04]  /*13420*/  LDL.LU.64 R12, [R1+0x1300] ;  /* 0x00130000010c7983 */ /* 0x000ee80000300a00 */
[----:B------:R-:W-:Y:S04]  /*13430*/  STL.64 [R1+0x12f8], R22 ;  /* 0x0012f81601007387 */ /* 0x000fe80000100a00 */
[----:B------:R-:W3:Y:S04]  /*13440*/  LDL.LU.64 R20, [R1+0xe0] ;  /* 0x0000e00001147983 */ /* 0x000ee80000300a00 */
[----:B------:R0:W-:Y:S04]  /*13450*/  STL.64 [R1+0x12f0], R4 ;  /* 0x0012f00401007387 */ /* 0x0001e80000100a00 */
[----:B0-----:R-:W2:Y:S04]  /*13460*/  LDL.LU.64 R4, [R1+0xd0] ;  /* 0x0000d00001047983 */ /* 0x001ea80000300a00 */
[----:B------:R0:W-:Y:S04]  /*13470*/  STL.64 [R1+0x210], R8 ;  /* 0x0002100801007387 */ /* 0x0001e80000100a00 */
[----:B------:R-:W-:Y:S04]  /*13480*/  STL.64 [R1+0x218], R10 ;  /* 0x0002180a01007387 */ /* 0x000fe80000100a00 */
[----:B0-----:R-:W4:Y:S01]  /*13490*/  LDL.LU.64 R8, [R1+0xc0] ;  /* 0x0000c00001087983 */ /* 0x001f220000300a00 */
[----:B---3--:R-:W-:Y:S01]  /*134a0*/  HMMA.16816.F32.BF16 R24, R12, R20, R16 ;  /* 0x000000140c18723c */ /* 0x008fe20000041810 */
[----:B------:R-:W-:-:S02]  /*134b0*/  IMAD.MOV.U32 R18, RZ, RZ, R20 ;  /* 0x000000ffff127224 */ /* 0x000fc400078e0014 */
[----:B------:R-:W-:Y:S01]  /*134c0*/  IMAD.MOV.U32 R19, RZ, RZ, R21 ;  /* 0x000000ffff137224 */ /* 0x000fe200078e0015 */
[----:B----4-:R0:W-:Y:S04]  /*134d0*/  STL.64 [R1+0x12e8], R8 ;  /* 0x0012e80801007387 */ /* 0x0101e80000100a00 */
[----:B0-----:R-:W2:Y:S04]  /*134e0*/  LDL.LU.64 R8, [R1+0x350] ;  /* 0x0003500001087983 */ /* 0x001ea80000300a00 */
[----:B------:R-:W2:Y:S04]  /*134f0*/  LDL.LU.64 R10, [R1+0x358] ;  /* 0x00035800010a7983 */ /* 0x000ea80000300a00 */
[----:B------:R-:W3:Y:S03]  /*13500*/  LDL.LU.64 R22, [R1+0x12f8] ;  /* 0x0012f80001167983 */ /* 0x000ee60000300a00 */
[----:B------:R-:W-:-:S02]  /*13510*/  IMAD.MOV.U32 R0, RZ, RZ, R24 ;  /* 0x000000ffff007224 */ /* 0x000fc400078e0018 */
[----:B------:R-:W-:Y:S02]  /*13520*/  IMAD.MOV.U32 R3, RZ, RZ, R25 ;  /* 0x000000ffff037224 */ /* 0x000fe400078e0019 */
[----:B------:R-:W-:Y:S02]  /*13530*/  IMAD.MOV.U32 R2, RZ, RZ, R26 ;  /* 0x000000ffff027224 */ /* 0x000fe400078e001a */
[----:B------:R-:W-:Y:S01]  /*13540*/  IMAD.MOV.U32 R28, RZ, RZ, R27 ;  /* 0x000000ffff1c7224 */ /* 0x000fe200078e001b */
[----:B------:R-:W4:Y:S04]  /*13550*/  LDL.LU.64 R24, [R1+0x340] ;  /* 0x0003400001187983 */ /* 0x000f280000300a00 */
[----:B------:R-:W4:Y:S04]  /*13560*/  LDL.LU.64 R26, [R1+0x348] ;  /* 0x00034800011a7983 */ /* 0x000f280000300a00 */
[----:B------:R-:W4:Y:S01]  /*13570*/  LDL.LU.64 R20, [R1+0xa0] ;  /* 0x0000a00001147983 */ /* 0x000f220000300a00 */
[----:B--2---:R-:W-:Y:S03]  /*13580*/  HMMA.16816.F32.BF16 R8, R12, R4, R8 ;  /* 0x000000040c08723c */ /* 0x004fe60000041808 */
[----:B---3--:R0:W-:Y:S04]  /*13590*/  STL.64 [R1+0x12e0], R22 ;  /* 0x0012e01601007387 */ /* 0x0081e80000100a00 */
[----:B----4-:R1:W-:Y:S01]  /*135a0*/  STL.64 [R1+0x12d8], R20 ;  /* 0x0012d81401007387 */ /* 0x0103e20000100a00 */
[----:B0-----:R-:W-:-:S02]  /*135b0*/  IMAD.MOV.U32 R23, RZ, RZ, R4 ;  /* 0x000000ffff177224 */ /* 0x001fc400078e0004 */
[----:B------:R-:W-:Y:S01]  /*135c0*/  IMAD.MOV.U32 R22, RZ, RZ, R5 ;  /* 0x000000ffff167224 */ /* 0x000fe200078e0005 */
[----:B-1----:R-:W2:Y:S04]  /*135d0*/  LDL.LU.64 R20, [R1+0xb0] ;  /* 0x0000b00001147983 */ /* 0x002ea80000300a00 */
[----:B------:R-:W3:Y:S04]  /*135e0*/  LDL.LU.64 R4, [R1+0x12f0] ;  /* 0x0012f00001047983 */ /* 0x000ee80000300a00 */
[----:B------:R-:W-:Y:S01]  /*135f0*/  IMAD.MOV.U32 R7, RZ, RZ, R9 ;  /* 0x000000ffff077224 */ /* 0x000fe200078e0009 */
[----:B------:R0:W-:Y:S04]  /*13600*/  STL [R1], R8 ;  /* 0x0000000801007387 */ /* 0x0001e80000100800 */
[----:B0-----:R-:W4:Y:S01]  /*13610*/  LDL.LU.64 R8, [R1+0x12e8] ;  /* 0x0012e80001087983 */ /* 0x001f220000300a00 */
[----:B------:R-:W-:-:S02]  /*13620*/  IMAD.MOV.U32 R6, RZ, RZ, R10 ;  /* 0x000000ffff067224 */ /* 0x000fc400078e000a */
[----:B------:R-:W-:-:S03]  /*13630*/  IMAD.MOV.U32 R29, RZ, RZ, R11 ;  /* 0x000000ffff1d7224 */ /* 0x000fc600078e000b */
[----:B------:R-:W-:Y:S04]  /*13640*/  STL.64 [R1+0x12a8], R6 ;  /* 0x0012a80601007387 */ /* 0x000fe80000100a00 */
[----:B---3--:R-:W-:Y:S01]  /*13650*/  STL.64 [R1+0x12a0], R4 ;  /* 0x0012a00401007387 */ /* 0x008fe20000100a00 */
[----:B----4-:R-:W-:Y:S02]  /*13660*/  IMAD.MOV.U32 R16, RZ, RZ, R8 ;  /* 0x000000ffff107224 */ /* 0x010fe400078e0008 */
[----:B------:R-:W-:Y:S01]  /*13670*/  IMAD.MOV.U32 R17, RZ, RZ, R9 ;  /* 0x000000ffff117224 */ /* 0x000fe200078e0009 */
[----:B------:R-:W-:Y:S01]  /*13680*/  HMMA.16816.F32.BF16 R24, R12, R8, R24 ;  /* 0x000000080c18723c */ /* 0x000fe20000041818 */
[----:B------:R-:W2:Y:S04]  /*13690*/  LDL.LU.64 R8, [R1+0x330] ;  /* 0x0003300001087983 */ /* 0x000ea80000300a00 */
[----:B------:R-:W2:Y:S04]  /*136a0*/  LDL.LU.64 R10, [R1+0x338] ;  /* 0x00033800010a7983 */ /* 0x000ea80000300a00 */
[----:B------:R-:W-:Y:S04]  /*136b0*/  STL.64 [R1+0x12b8], R18 ;  /* 0x0012b81201007387 */ /* 0x000fe80000100a00 */
[----:B------:R0:W-:Y:S04]  /*136c0*/  STL.64 [R1+0x12b0], R16 ;  /* 0x0012b01001007387 */ /* 0x0001e80000100a00 */
[----:B0-----:R-:W3:Y:S04]  /*136d0*/  LDL.LU.64 R16, [R1+0x310] ;  /* 0x0003100001107983 */ /* 0x001ee80000300a00 */
[----:B------:R-:W4:Y:S04]  /*136e0*/  LDL.LU.64 R18, [R1+0x318] ;  /* 0x0003180001127983 */ /* 0x000f280000300a00 */
[----:B----4-:R-:W-:Y:S04]  /*136f0*/  STL.64 [R1+0x12d0], R18 ;  /* 0x0012d01201007387 */ /* 0x010fe80000100a00 */
[----:B---3--:R0:W-:Y:S04]  /*13700*/  STL.64 [R1+0x12c8], R16 ;  /* 0x0012c81001007387 */ /* 0x0081e80000100a00 */
[----:B0-----:R-:W3:Y:S04]  /*13710*/  LDL.LU.64 R16, [R1+0x320] ;  /* 0x0003200001107983 */ /* 0x001ee80000300a00 */
[----:B------:R-:W3:Y:S04]  /*13720*/  LDL.LU.64 R18, [R1+0x328] ;  /* 0x0003280001127983 */ /* 0x000ee80000300a00 */
[----:B------:R0:W-:Y:S04]  /*13730*/  STL.64 [R1+0x1110], R26 ;  /* 0x0011101a01007387 */ /* 0x0001e80000100a00 */
[----:B------:R1:W-:Y:S04]  /*13740*/  STL.64 [R1+0x1108], R24 ;  /* 0x0011081801007387 */ /* 0x0003e80000100a00 */
[----:B0-----:R-:W4:Y:S04]  /*13750*/  LDL R26, [R1+0xd8] ;  /* 0x0000d800011a7983 */ /* 0x001f280000100800 */
[----:B------:R-:W4:Y:S01]  /*13760*/  LDL R27, [R1+0xdc] ;  /* 0x0000dc00011b7983 */ /* 0x000f220000100800 */
[----:B-1----:R-:W-:-:S02]  /*13770*/  IMAD.MOV.U32 R24, RZ, RZ, R23 ;  /* 0x000000ffff187224 */ /* 0x002fc400078e0017 */
[----:B------:R-:W-:Y:S01]  /*13780*/  IMAD.MOV.U32 R25, RZ, RZ, R22 ;  /* 0x000000ffff197224 */ /* 0x000fe200078e0016 */
[----:B------:R-:W3:Y:S04]  /*13790*/  LDL.LU.64 R4, [R1+0x300] ;  /* 0x0003000001047983 */ /* 0x000ee80000300a00 */
[----:B------:R-:W3:Y:S01]  /*137a0*/  LDL.LU.64 R6, [R1+0x308] ;  /* 0x0003080001067983 */ /* 0x000ee20000300a00 */
[----:B--2---:R-:W-:Y:S03]  /*137b0*/  HMMA.16816.F32.BF16 R8, R12, R20, R8 ;  /* 0x000000140c08723c */ /* 0x004fe60000041808 */
[----:B----4-:R-:W-:Y:S04]  /*137c0*/  STL.64 [R1+0x1278], R26 ;  /* 0x0012781a01007387 */ /* 0x010fe80000100a00 */
[----:B------:R0:W-:Y:S04]  /*137d0*/  STL.64 [R1+0x1270], R24 ;  /* 0x0012701801007387 */ /* 0x0001e80000100a00 */
[----:B------:R-:W2:Y:S01]  /*137e0*/  LDL.LU.64 R22, [R1+0x12e0] ;  /* 0x0012e00001167983 */ /* 0x000ea20000300a00 */
[----:B0-----:R-:W-:-:S02]  /*137f0*/  IMAD.MOV.U32 R25, RZ, RZ, R20 ;  /* 0x000000ffff197224 */ /* 0x001fc400078e0014 */
[----:B------:R-:W-:Y:S02]  /*13800*/  IMAD.MOV.U32 R24, RZ, RZ, R21 ;  /* 0x000000ffff187224 */ /* 0x000fe400078e0015 */
[----:B------:R-:W3:Y:S04]  /*13810*/  LDL.LU.64 R20, [R1+0x12d8] ;  /* 0x0012d80001147983 */ /* 0x000ee80000300a00 */
[----:B------:R0:W-:Y:S04]  /*13820*/  STL.64 [R1+0x1120], R10 ;  /* 0x0011200a01007387 */ /* 0x0001e80000100a00 */
[----:B------:R-:W-:Y:S01]  /*13830*/  STL.64 [R1+0x1118], R8 ;  /* 0x0011180801007387 */ /* 0x000fe20000100a00 */
[----:B---3--:R-:W-:Y:S01]  /*13840*/  HMMA.16816.F32.BF16 R16, R12, R20, R16 ;  /* 0x000000140c10723c */ /* 0x008fe20000041810 */
[----:B0-----:R-:W-:-:S02]  /*13850*/  IMAD.MOV.U32 R11, RZ, RZ, R20 ;  /* 0x000000ffff0b7224 */ /* 0x001fc400078e0014 */
[----:B------:R-:W-:-:S15]  /*13860*/  IMAD.MOV.U32 R10, RZ, RZ, R21 ;  /* 0x000000ffff0a7224 */ /* 0x000fde00078e0015 */
[----:B------:R-:W-:Y:S01]  /*13870*/  NOP ;  /* 0x0000000000007918 */ /* 0x000fe20000000000 */
[----:B------:R-:W-:Y:S04]  /*13880*/  STL.64 [R1+0x20], R16 ;  /* 0x0000201001007387 */ /* 0x000fe80000100a00 */
[----:B------:R0:W-:Y:S04]  /*13890*/  STL.64 [R1+0x28], R18 ;  /* 0x0000281201007387 */ /* 0x0001e80000100a00 */
[----:B0-----:R-:W3:Y:S04]  /*138a0*/  LDL.LU.64 R18, [R1+0x12d0] ;  /* 0x0012d00001127983 */ /* 0x001ee80000300a00 */
[----:B------:R-:W3:Y:S04]  /*138b0*/  LDL.LU.64 R16, [R1+0x12c8] ;  /* 0x0012c80001107983 */ /* 0x000ee80000300a00 */
[----:B------:R-:W3:Y:S01]  /*138c0*/  LDL.LU.64 R20, [R1+0x12c0] ;  /* 0x0012c00001147983 */ /* 0x000ee20000300a00 */
[----:B--2---:R-:W-:-:S02]  /*138d0*/  IMAD.MOV.U32 R8, RZ, RZ, R23 ;  /* 0x000000ffff087224 */ /* 0x004fc400078e0017 */
[----:B------:R-:W-:-:S07]  /*138e0*/  IMAD.MOV.U32 R9, RZ, RZ, R22 ;  /* 0x000000ffff097224 */ /* 0x000fce00078e0016 */
[C---:B------:R-:W-:Y:S08]  /*138f0*/  HMMA.16816.F32.BF16 R4, R12.reuse, R8, R4 ;  /* 0x000000080c04723c */ /* 0x040ff00000041804 */
[----:B---3--:R-:W-:-:S15]  /*13900*/  HMMA.16816.F32.BF16 R16, R12, R20, R16 ;  /* 0x000000140c10723c */ /* 0x008fde0000041810 */
[----:B------:R-:W-:-:S04]  /*13910*/  NOP ;  /* 0x0000000000007918 */ /* 0x000fc80000000000 */
[----:B------:R-:W-:Y:S04]  /*13920*/  STL.64 [R1+0x130], R16 ;  /* 0x0001301001007387 */ /* 0x000fe80000100a00 */
[----:B------:R0:W-:Y:S04]  /*13930*/  STL.64 [R1+0x138], R18 ;  /* 0x0001381201007387 */ /* 0x0001e80000100a00 */
[----:B0-----:R-:W2:Y:S04]  /*13940*/  LDL.LU.64 R18, [R1+0x12b8] ;  /* 0x0012b80001127983 */ /* 0x001ea80000300a00 */
[----:B------:R-:W3:Y:S01]  /*13950*/  LDL.LU.64 R16, [R1+0x12b0] ;  /* 0x0012b00001107983 */ /* 0x000ee20000300a00 */
[----:B------:R-:W-:-:S02]  /*13960*/  IMAD.MOV.U32 R27, RZ, RZ, R20 ;  /* 0x000000ffff1b7224 */ /* 0x000fc400078e0014 */
[----:B------:R-:W-:Y:S02]  /*13970*/  IMAD.MOV.U32 R26, RZ, RZ, R21 ;  /* 0x000000ffff1a7224 */ /* 0x000fe400078e0015 */
[----:B------:R-:W4:Y:S04]  /*13980*/  LDL.LU.64 R20, [R1+0x2f0] ;  /* 0x0002f00001147983 */ /* 0x000f280000300a00 */
[----:B------:R-:W4:Y:S04]  /*13990*/  LDL.LU.64 R22, [R1+0x2f8] ;  /* 0x0002f80001167983 */ /* 0x000f280000300a00 */
[----:B------:R-:W-:Y:S04]  /*139a0*/  STL.64 [R1+0x150], R4 ;  /* 0x0001500401007387 */ /* 0x000fe80000100a00 */
[----:B------:R0:W-:Y:S04]  /*139b0*/  STL.64 [R1+0x158], R6 ;  /* 0x0001580601007387 */ /* 0x0001e80000100a00 */
[----:B0-----:R-:W4:Y:S04]  /*139c0*/  LDL.LU.64 R6, [R1+0x12a8] ;  /* 0x0012a80001067983 */ /* 0x001f280000300a00 */
[----:B------:R-:W4:Y:S04]  /*139d0*/  LDL.LU.64 R4, [R1+0x12a0] ;  /* 0x0012a00001047983 */ /* 0x000f280000300a00 */
[----:B------:R0:W-:Y:S02]  /*139e0*/  STL.64 [R1+0x1208], R8 ;  /* 0x0012080801007387 */ /* 0x0001e40000100a00 */
[----:B0-----:R-:W-:-:S02]  /*139f0*/  IMAD.MOV.U32 R8, RZ, RZ, R27 ;  /* 0x000000ffff087224 */ /* 0x001fc400078e001b */
[----:B------:R-:W-:-:S05]  /*13a00*/  IMAD.MOV.U32 R9, RZ, RZ, R26 ;  /* 0x000000ffff097224 */ /* 0x000fca00078e001a */
[----:B------:R0:W-:Y:S02]  /*13a10*/  STL.64 [R1+0x1220], R8 ;  /* 0x0012200801007387 */ /* 0x0001e40000100a00 */
[----:B0-----:R-:W-:Y:S02]  /*13a20*/  IMAD.MOV.U32 R8, RZ, RZ, R11 ;  /* 0x000000ffff087224 */ /* 0x001fe400078e000b */
[----:B------:R-:W-:-:S05]  /*13a30*/  IMAD.MOV.U32 R9, RZ, RZ, R10 ;  /* 0x000000ffff097224 */ /* 0x000fca00078e000a */
[----:B------:R0:W-:Y:S02]  /*13a40*/  STL.64 [R1+0x1238], R8 ;  /* 0x0012380801007387 */ /* 0x0001e40000100a00 */
[----:B0-----:R-:W-:Y:S02]  /*13a50*/  IMAD.MOV.U32 R8, RZ, RZ, R25 ;  /* 0x000000ffff087224 */ /* 0x001fe400078e0019 */
[----:B------:R-:W-:-:S05]  /*13a60*/  IMAD.MOV.U32 R9, RZ, RZ, R24 ;  /* 0x000000ffff097224 */ /* 0x000fca00078e0018 */
[----:B------:R3:W-:Y:S02]  /*13a70*/  STL.64 [R1+0x1250], R8 ;  /* 0x0012500801007387 */ /* 0x0007e40000100a00 */
[----:B---3--:R-:W-:Y:S02]  /*13a80*/  IMAD.MOV.U32 R8, RZ, RZ, R16 ;  /* 0x000000ffff087224 */ /* 0x008fe400078e0010 */
[----:B------:R-:W-:Y:S01]  /*13a90*/  IMAD.MOV.U32 R9, RZ, RZ, R17 ;  /* 0x000000ffff097224 */ /* 0x000fe200078e0011 */
[----:B------:R-:W3:Y:S04]  /*13aa0*/  LDL.LU R16, [R1+0x129c] ;  /* 0x00129c0001107983 */ /* 0x000ee80000300800 */
[----:B------:R-:W3:Y:S01]  /*13ab0*/  LDL.LU R17, [R1+0x1298] ;  /* 0x0012980001117983 */ /* 0x000ee20000300800 */
[----:B--2---:R-:W-:-:S02]  /*13ac0*/  IMAD.MOV.U32 R24, RZ, RZ, R18 ;  /* 0x000000ffff187224 */ /* 0x004fc400078e0012 */
[----:B------:R-:W-:Y:S01]  /*13ad0*/  IMAD.MOV.U32 R25, RZ, RZ, R19 ;  /* 0x000000ffff197224 */ /* 0x000fe200078e0013 */
[----:B------:R-:W3:Y:S04]  /*13ae0*/  LDL.LU R18, [R1+0x1294] ;  /* 0x0012940001127983 */ /* 0x000ee80000300800 */
[----:B------:R-:W3:Y:S04]  /*13af0*/  LDL.LU R19, [R1+0x1290] ;  /* 0x0012900001137983 */ /* 0x000ee80000300800 */
[----:B------:R0:W-:Y:S04]  /*13b00*/  STL.64 [R1+0x1268], R8 ;  /* 0x0012680801007387 */ /* 0x0001e80000100a00 */
[----:B0-----:R-:W2:Y:S04]  /*13b10*/  LDL.LU.64 R8, [R1+0x2b0] ;  /* 0x0002b00001087983 */ /* 0x001ea80000300a00 */
[----:B------:R-:W2:Y:S01]  /*13b20*/  LDL.LU.64 R10, [R1+0x2b8] ;  /* 0x0002b800010a7983 */ /* 0x000ea20000300a00 */
[----:B----4-:R-:W-:-:S15]  /*13b30*/  HMMA.16816.F32.BF16 R12, R12, R4, R20 ;  /* 0x000000040c0c723c */ /* 0x010fde0000041814 */
[----:B------:R-:W-:-:S04]  /*13b40*/  NOP ;  /* 0x0000000000007918 */ /* 0x000fc80000000000 */
[----:B------:R-:W-:Y:S04]  /*13b50*/  STL.64 [R1+0x140], R12 ;  /* 0x0001400c01007387 */ /* 0x000fe80000100a00 */
[----:B------:R-:W-:Y:S04]  /*13b60*/  STL.64 [R1+0x148], R14 ;  /* 0x0001480e01007387 */ /* 0x000fe80000100a00 */
[----:B--2---:R-:W-:Y:S04]  /*13b70*/  STL.64 [R1+0x1288], R10 ;  /* 0x0012880a01007387 */ /* 0x004fe80000100a00 */
[----:B------:R0:W-:Y:S04]  /*13b80*/  STL.64 [R1+0x1280], R8 ;  /* 0x0012800801007387 */ /* 0x0001e80000100a00 */
[----:B0-----:R-:W3:Y:S04]  /*13b90*/  LDL.LU.64 R8, [R1+0x2e0] ;  /* 0x0002e00001087983 */ /* 0x001ee80000300a00 */
[----:B------:R-:W3:Y:S04]  /*13ba0*/  LDL.LU.64 R10, [R1+0x2e8] ;  /* 0x0002e800010a7983 */ /* 0x000ee80000300a00 */
[----:B------:R-:W-:Y:S04]  /*13bb0*/  STL.64 [R1+0x1200], R6 ;  /* 0x0012000601007387 */ /* 0x000fe80000100a00 */
[----:B------:R0:W-:Y:S04]  /*13bc0*/  STL.64 [R1+0x11f8], R4 ;  /* 0x0011f80401007387 */ /* 0x0001e80000100a00 */
[----:B0-----:R-:W2:Y:S04]  /*13bd0*/  LDL.LU.64 R4, [R1+0x230] ;  /* 0x0002300001047983 */ /* 0x001ea80000300a00 */
[----:B------:R-:W4:Y:S04]  /*13be0*/  LDL.LU.64 R6, [R1+0x238] ;  /* 0x0002380001067983 */ /* 0x000f280000300a00 */
[----:B----4-:R-:W-:Y:S04]  /*13bf0*/  STL.64 [R1+0x1218], R6 ;  /* 0x0012180601007387 */ /* 0x010fe80000100a00 */
[----:B--2---:R0:W-:Y:S04]  /*13c00*/  STL.64 [R1+0x1210], R4 ;  /* 0x0012100401007387 */ /* 0x0041e80000100a00 */
[----:B0-----:R-:W2:Y:S04]  /*13c10*/  LDL.LU.64 R4, [R1+0x240] ;  /* 0x0002400001047983 */ /* 0x001ea80000300a00 */
[----:B------:R-:W4:Y:S04]  /*13c20*/  LDL.LU.64 R6, [R1+0x248] ;  /* 0x0002480001067983 */ /* 0x000f280000300a00 */
[----:B----4-:R-:W-:Y:S04]  /*13c30*/  STL.64 [R1+0x1230], R6 ;  /* 0x0012300601007387 */ /* 0x010fe80000100a00 */
[----:B--2---:R0:W-:Y:S04]  /*13c40*/  STL.64 [R1+0x1228], R4 ;  /* 0x0012280401007387 */ /* 0x0041e80000100a00 */
[----:B0-----:R-:W2:Y:S04]  /*13c50*/  LDL.LU.64 R4, [R1+0x250] ;  /* 0x0002500001047983 */ /* 0x001ea80000300a00 */
[----:B------:R-:W4:Y:S01]  /*13c60*/  LDL.LU.64 R6, [R1+0x258] ;  /* 0x0002580001067983 */ /* 0x000f220000300a00 */
[C---:B---3--:R-:W-:Y:S03]  /*13c70*/  HMMA.16816.F32.BF16 R24, R16.reuse, R24, R8 ;  /* 0x000000181018723c */ /* 0x048fe60000041808 */
[----:B----4-:R-:W-:Y:S04]  /*13c80*/  STL.64 [R1+0x1248], R6 ;  /* 0x0012480601007387 */ /* 0x010fe80000100a00 */
[----:B--2---:R0:W-:Y:S04]  /*13c90*/  STL.64 [R1+0x1240], R4 ;  /* 0x0012400401007387 */ /* 0x0041e80000100a00 */
[----:B0-----:R-:W2:Y:S04]  /*13ca0*/  LDL.LU.64 R4, [R1+0x260] ;  /* 0x0002600001047983 */ /* 0x001ea80000300a00 */
[----:B------:R-:W3:Y:S04]  /*13cb0*/  LDL.LU.64 R6, [R1+0x268] ;  /* 0x0002680001067983 */ /* 0x000ee80000300a00 */
[----:B---3--:R-:W-:Y:S04]  /*13cc0*/  STL.64 [R1+0x1260], R6 ;  /* 0x0012600601007387 */ /* 0x008fe80000100a00 */
[----:B--2---:R0:W-:Y:S04]  /*13cd0*/  STL.64 [R1+0x1258], R4 ;  /* 0x0012580401007387 */ /* 0x0041e80000100a00 */
[----:B0-----:R-:W2:Y:S04]  /*13ce0*/  LDL.LU.64 R4, [R1+0x270] ;  /* 0x0002700001047983 */ /* 0x001ea80000300a00 */
[----:B------:R-:W2:Y:S04]  /*13cf0*/  LDL.LU.64 R6, [R1+0x278] ;  /* 0x0002780001067983 */ /* 0x000ea80000300a00 */
[----:B------:R-:W3:Y:S04]  /*13d00*/  LDL.LU.64 R20, [R1+0x1f0] ;  /* 0x0001f00001147983 */ /* 0x000ee80000300a00 */
[----:B------:R-:W3:Y:S04]  /*13d10*/  LDL.LU.64 R22, [R1+0x1f8] ;  /* 0x0001f80001167983 */ /* 0x000ee80000300a00 */
[----:B------:R-:W4:Y:S04]  /*13d20*/  LDL.LU R12, [R1+0x110] ;  /* 0x00011000010c7983 */ /* 0x000f280000300800 */
[----:B------:R-:W4:Y:S04]  /*13d30*/  LDL.LU R13, [R1+0x114] ;  /* 0x00011400010d7983 */ /* 0x000f280000300800 */
[----:B------:R-:W4:Y:S04]  /*13d40*/  LDL.LU R14, [R1+0x118] ;  /* 0x00011800010e7983 */ /* 0x000f280000300800 */
[----:B------:R-:W4:Y:S04]  /*13d50*/  LDL.LU R15, [R1+0x11c] ;  /* 0x00011c00010f7983 */ /* 0x000f280000300800 */
[----:B------:R-:W2:Y:S04]  /*13d60*/  LDL.LU.64 R10, [R1+0x1288] ;  /* 0x00128800010a7983 */ /* 0x000ea80000300a00 */
[----:B------:R-:W2:Y:S04]  /*13d70*/  LDL.LU.64 R8, [R1+0x1280] ;  /* 0x0012800001087983 */ /* 0x000ea80000300a00 */
[----:B------:R-:W-:Y:S04]  /*13d80*/  STL.64 [R1+0x200], R24 ;  /* 0x0002001801007387 */ /* 0x000fe80000100a00 */
[----:B------:R0:W-:Y:S04]  /*13d90*/  STL.64 [R1+0x208], R26 ;  /* 0x0002081a01007387 */ /* 0x0001e80000100a00 */
[----:B0-----:R-:W4:Y:S04]  /*13da0*/  LDL.LU.64 R26, [R1+0x1278] ;  /* 0x00127800011a7983 */ /* 0x001f280000300a00 */
[----:B------:R-:W2:Y:S02]  /*13db0*/  LDL.LU.64 R24, [R1+0x1270] ;  /* 0x0012700001187983 */ /* 0x000ea40000300a00 */
[----:B--2---:R-:W-:-:S15]  /*13dc0*/  HMMA.16816.F32.BF16 R8, R16, R24, R8 ;  /* 0x000000181008723c */ /* 0x004fde0000041808 */
[----:B------:R-:W-:-:S04]  /*13dd0*/  NOP ;  /* 0x0000000000007918 */ /* 0x000fc80000000000 */
[----:B------:R0:W-:Y:S04]  /*13de0*/  STL.64 [R1+0x1e0], R8 ;  /* 0x0001e00801007387 */ /* 0x0001e80000100a00 */
[----:B------:R1:W-:Y:S04]  /*13df0*/  STL.64 [R1+0x1e8], R10 ;  /* 0x0001e80a01007387 */ /* 0x0003e80000100a00 */
[----:B0-----:R-:W1:Y:S02]  /*13e00*/  LDL.LU.64 R8, [R1+0x1268] ;  /* 0x0012680001087983 */ /* 0x001e640000300a00 */
[----:B-1----:R-:W-:Y:S02]  /*13e10*/  HMMA.16816.F32.BF16 R8, R16, R8, R4 ;  /* 0x000000081008723c */ /* 0x002fe40000041804 */
[----:B------:R-:W2:Y:S04]  /*13e20*/  LDL.LU.64 R6, [R1+0x1260] ;  /* 0x0012600001067983 */ /* 0x000ea80000300a00 */
[----:B------:R-:W2:-:S13]  /*13e30*/  LDL.LU.64 R4, [R1+0x1258] ;  /* 0x0012580001047983 */ /* 0x000e9a0000300a00 */
[----:B------:R0:W-:Y:S04]  /*13e40*/  STL.64 [R1+0x1d0], R8 ;  /* 0x0001d00801007387 */ /* 0x0001e80000100a00 */
[----:B------:R2:W-:Y:S04]  /*13e50*/  STL.64 [R1+0x1d8], R10 ;  /* 0x0001d80a01007387 */ /* 0x0005e80000100a00 */
[----:B0-----:R-:W2:Y:S02]  /*13e60*/  LDL.LU.64 R8, [R1+0x1250] ;  /* 0x0012500001087983 */ /* 0x001ea40000300a00 */
[----:B--2---:R-:W-:Y:S02]  /*13e70*/  HMMA.16816.F32.BF16 R8, R16, R8, R4 ;  /* 0x000000081008723c */ /* 0x004fe40000041804 */
        /* <DEDUP_REMOVED lines=19> */
[----:B------:R-:W3:-:S13]  /*13fb0*/  LDL.LU.64 R4, [R1+0x11f8] ;  /* 0x0011f80001047983 */ /* 0x000eda0000300a00 */
[----:B------:R0:W-:Y:S04]  /*13fc0*/  STL.64 [R1+0x320], R8 ;  /* 0x0003200801007387 */ /* 0x0001e80000100a00 */
[----:B------:R1:W-:Y:S04]  /*13fd0*/  STL.64 [R1+0x328], R10 ;  /* 0x0003280a01007387 */ /* 0x0003e80000100a00 */
[----:B0-----:R-:W4:Y:S01]  /*13fe0*/  LDL.LU R8, [R1] ;  /* 0x0000000001087983 */ /* 0x001f220000300800 */
[----:B--2---:R-:W-:Y:S02]  /*13ff0*/  IMAD.MOV.U32 R9, RZ, RZ, R7 ;  /* 0x000000ffff097224 */ /* 0x004fe400078e0007 */
[----:B-1----:R-:W-:Y:S01]  /*14000*/  IMAD.MOV.U32 R10, RZ, RZ, R6 ;  /* 0x000000ffff0a7224 */ /* 0x002fe200078e0006 */
[----:B------:R-:W2:Y:S04]  /*14010*/  LDL.LU R7, [R1+0x11f0] ;  /* 0x0011f00001077983 */ /* 0x000ea80000300800 */
[----:B------:R-:W2:Y:S01]  /*14020*/  LDL.LU R6, [R1+0x11ec] ;  /* 0x0011ec0001067983 */ /* 0x000ea20000300800 */
[----:B---3--:R-:W-:Y:S01]  /*14030*/  HMMA.16816.F32.BF16 R16, R16, R4, R20 ;  /* 0x000000041010723c */ /* 0x008fe20000041814 */
[----:B------:R-:W-:-:S02]  /*14040*/  IMAD.MOV.U32 R11, RZ, RZ, R29 ;  /* 0x000000ffff0b7224 */ /* 0x000fc400078e001d */
[----:B------:R-:W3:Y:S04]  /*14050*/  LDL.LU R29, [R1+0x11e8] ;  /* 0x0011e800011d7983 */ /* 0x000ee80000300800 */
[----:B------:R0:W-:Y:S04]  /*14060*/  STL.64 [R1+0x1130], R10 ;  /* 0x0011300a01007387 */ /* 0x0001e80000100a00 */
[----:B----4-:R-:W-:Y:S04]  /*14070*/  STL.64 [R1+0x1128], R8 ;  /* 0x0011280801007387 */ /* 0x010fe80000100a00 */
[----:B0-----:R-:W4:Y:S04]  /*14080*/  LDL R10, [R1+0xe8] ;  /* 0x0000e800010a7983 */ /* 0x001f280000100800 */
[----:B------:R-:W4:Y:S04]  /*14090*/  LDL R11, [R1+0xec] ;  /* 0x0000ec00010b7983 */ /* 0x000f280000100800 */
[----:B------:R-:W3:Y:S04]  /*140a0*/  LDL.LU.64 R22, [R1+0x11e0] ;  /* 0x0011e00001167983 */ /* 0x000ee80000300a00 */
[----:B------:R-:W3:Y:S04]  /*140b0*/  LDL.LU.64 R20, [R1+0x11d8] ;  /* 0x0011d80001147983 */ /* 0x000ee80000300a00 */
[----:B--2---:R0:W-:Y:S04]  /*140c0*/  STL.64 [R1+0x11b8], R6 ;  /* 0x0011b80601007387 */ /* 0x0041e80000100a00 */
[----:B------:R-:W3:Y:S04]  /*140d0*/  LDL.LU R4, [R1+0x120] ;  /* 0x0001200001047983 */ /* 0x000ee80000300800 */
[----:B------:R-:W-:Y:S04]  /*140e0*/  STL.64 [R1+0x1f0], R16 ;  /* 0x0001f01001007387 */ /* 0x000fe80000100a00 */
[----:B------:R1:W-:Y:S04]  /*140f0*/  STL.64 [R1+0x1f8], R18 ;  /* 0x0001f81201007387 */ /* 0x0003e80000100a00 */
[----:B------:R-:W3:Y:S04]  /*14100*/  LDL.LU R5, [R1+0x124] ;  /* 0x0001240001057983 */ /* 0x000ee80000300800 */
[----:B0-----:R-:W3:Y:S04]  /*14110*/  LDL.LU R6, [R1+0x128] ;  /* 0x0001280001067983 */ /* 0x001ee80000300800 */
[----:B------:R-:W3:Y:S04]  /*14120*/  LDL.LU R7, [R1+0x12c] ;  /* 0x00012c0001077983 */ /* 0x000ee80000300800 */
[----:B-1----:R-:W2:Y:S04]  /*14130*/  LDL R18, [R1+0xc8] ;  /* 0x0000c80001127983 */ /* 0x002ea80000100800 */
[----:B------:R-:W2:Y:S04]  /*14140*/  LDL R19, [R1+0xcc] ;  /* 0x0000cc0001137983 */ /* 0x000ea80000100800 */
[----:B----4-:R-:W-:Y:S01]  /*14150*/  STL.64 [R1+0x11a0], R10 ;  /* 0x0011a00a01007387 */ /* 0x010fe20000100a00 */
[----:B---3--:R-:W-:-:S15]  /*14160*/  HMMA.16816.F32.BF16 R4, R20, R10, R4 ;  /* 0x0000000a1404723c */ /* 0x008fde0000041804 */
[----:B------:R-:W-:-:S04]  /*14170*/  NOP ;  /* 0x0000000000007918 */ /* 0x000fc80000000000 */
[----:B------:R-:W-:Y:S04]  /*14180*/  STL.64 [R1+0x260], R4 ;  /* 0x0002600401007387 */ /* 0x000fe80000100a00 */
[----:B------:R0:W-:Y:S02]  /*14190*/  STL.64 [R1+0x268], R6 ;  /* 0x0002680601007387 */ /* 0x0001e40000100a00 */
[----:B0-----:R-:W-:Y:S02]  /*141a0*/  HMMA.16816.F32.BF16 R4, R20, R26, R12 ;  /* 0x0000001a1404723c */ /* 0x001fe4000004180c */
[----:B------:R-:W3:-:S15]  /*141b0*/  LDL.LU R12, [R1+0x40] ;  /* 0x00004000010c7983 */ /* 0x000ede0000300800 */
[----:B------:R-:W-:Y:S02]  /*141c0*/  NOP ;  /* 0x0000000000007918 */ /* 0x000fe40000000000 */
[----:B------:R-:W-:Y:S04]  /*141d0*/  STL.64 [R1+0x250], R4 ;  /* 0x0002500401007387 */ /* 0x000fe80000100a00 */
[----:B------:R-:W-:Y:S04]  /*141e0*/  STL.64 [R1+0x258], R6 ;  /* 0x0002580601007387 */ /* 0x000fe80000100a00 */
[----:B------:R-:W3:Y:S04]  /*141f0*/  LDL.LU R13, [R1+0x44] ;  /* 0x00004400010d7983 */ /* 0x000ee80000300800 */
[----:B------:R-:W4:Y:S04]  /*14200*/  LDL.LU R14, [R1+0x48] ;  /* 0x00004800010e7983 */ /* 0x000f280000300800 */
[----:B------:R-:W4:Y:S04]  /*14210*/  LDL.LU R15, [R1+0x4c] ;  /* 0x00004c00010f7983 */ /* 0x000f280000300800 */
[----:B----4-:R0:W-:Y:S04]  /*14220*/  STL.64 [R1+0x1178], R14 ;  /* 0x0011780e01007387 */ /* 0x0101e80000100a00 */
[----:B---3--:R-:W-:Y:S04]  /*14230*/  STL.64 [R1+0x1170], R12 ;  /* 0x0011700c01007387 */ /* 0x008fe80000100a00 */
[----:B0-----:R-:W3:Y:S04]  /*14240*/  LDL R14, [R1+0x98] ;  /* 0x00009800010e7983 */ /* 0x001ee80000100800 */
[----:B------:R-:W3:Y:S04]  /*14250*/  LDL R15, [R1+0x9c] ;  /* 0x00009c00010f7983 */ /* 0x000ee80000100800 */
[----:B------:R-:W4:Y:S04]  /*14260*/  LDL.LU R8, [R1+0xf0] ;  /* 0x0000f00001087983 */ /* 0x000f280000300800 */
[----:B------:R-:W4:Y:S04]  /*14270*/  LDL.LU R9, [R1+0xf4] ;  /* 0x0000f40001097983 */ /* 0x000f280000300800 */
[----:B------:R-:W4:Y:S04]  /*14280*/  LDL.LU R10, [R1+0xf8] ;  /* 0x0000f800010a7983 */ /* 0x000f280000300800 */
[----:B------:R-:W4:Y:S04]  /*14290*/  LDL.LU R11, [R1+0xfc] ;  /* 0x0000fc00010b7983 */ /* 0x000f280000300800 */
[----:B------:R-:W2:Y:S04]  /*142a0*/  LDL.LU R4, [R1+0x100] ;  /* 0x0001000001047983 */ /* 0x000ea80000300800 */
[----:B------:R-:W2:Y:S04]  /*142b0*/  LDL.LU R5, [R1+0x104] ;  /* 0x0001040001057983 */ /* 0x000ea80000300800 */
[----:B------:R-:W2:Y:S04]  /*142c0*/  LDL.LU R6, [R1+0x108] ;  /* 0x0001080001067983 */ /* 0x000ea80000300800 */
[----:B------:R-:W2:Y:S01]  /*142d0*/  LDL.LU R7, [R1+0x10c] ;  /* 0x00010c0001077983 */ /* 0x000ea20000300800 */
[----:B------:R-:W-:-:S02]  /*142e0*/  IMAD.MOV.U32 R24, RZ, RZ, R0 ;  /* 0x000000ffff187224 */ /* 0x000fc400078e0000 */
[----:B------:R-:W-:Y:S01]  /*142f0*/  IMAD.MOV.U32 R25, RZ, RZ, R3 ;  /* 0x000000ffff197224 */ /* 0x000fe200078e0003 */
[----:B---3--:R-:W-:Y:S04]  /*14300*/  STL.64 [R1+0x1188], R14 ;  /* 0x0011880e01007387 */ /* 0x008fe80000100a00 */
[----:B------:R0:W-:Y:S04]  /*14310*/  STL.64 [R1+0x1138], R26 ;  /* 0x0011381a01007387 */ /* 0x0001e80000100a00 */
[----:B------:R-:W3:Y:S04]  /*14320*/  LDL.LU R0, [R1+0x11d4] ;  /* 0x0011d40001007983 */ /* 0x000ee80000300800 */
[----:B------:R-:W2:Y:S01]  /*14330*/  LDL.LU R3, [R1+0x11d0] ;  /* 0x0011d00001037983 */ /* 0x000ea20000300800 */
[----:B0-----:R-:W-:-:S02]  /*14340*/  IMAD.MOV.U32 R26, RZ, RZ, R2 ;  /* 0x000000ffff1a7224 */ /* 0x001fc400078e0002 */
[----:B------:R-:W-:Y:S01]  /*14350*/  IMAD.MOV.U32 R27, RZ, RZ, R28 ;  /* 0x000000ffff1b7224 */ /* 0x000fe200078e001c */
[----:B------:R-:W2:Y:S04]  /*14360*/  LDL.LU R2, [R1+0x11cc] ;  /* 0x0011cc0001027983 */ /* 0x000ea80000300800 */
[----:B------:R-:W2:Y:S04]  /*14370*/  LDL.LU R28, [R1+0x11c8] ;  /* 0x0011c800011c7983 */ /* 0x000ea80000300800 */
[----:B------:R-:W2:Y:S04]  /*14380*/  LDL.LU R12, [R1+0x60] ;  /* 0x00006000010c7983 */ /* 0x000ea80000300800 */
[----:B------:R-:W2:Y:S04]  /*14390*/  LDL.LU R13, [R1+0x64] ;  /* 0x00006400010d7983 */ /* 0x000ea80000300800 */
[----:B------:R-:W2:Y:S04]  /*143a0*/  LDL.LU R14, [R1+0x68] ;  /* 0x00006800010e7983 */ /* 0x000ea80000300800 */
[----:B------:R-:W2:Y:S04]  /*143b0*/  LDL.LU R15, [R1+0x6c] ;  /* 0x00006c00010f7983 */ /* 0x000ea80000300800 */
[----:B--2---:R0:W-:Y:S04]  /*143c0*/  STL.64 [R1+0x11b0], R14 ;  /* 0x0011b00e01007387 */ /* 0x0041e80000100a00 */
[----:B------:R-:W-:Y:S04]  /*143d0*/  STL.64 [R1+0x11a8], R12 ;  /* 0x0011a80c01007387 */ /* 0x000fe80000100a00 */
[----:B0-----:R-:W4:Y:S04]  /*143e0*/  LDL.64 R14, [R1+0xb8] ;  /* 0x0000b800010e7983 */ /* 0x001f280000100a00 */
[----:B------:R-:W-:Y:S04]  /*143f0*/  STL.64 [R1+0x1158], R26 ;  /* 0x0011581a01007387 */ /* 0x000fe80000100a00 */
[----:B------:R0:W-:Y:S02]  /*14400*/  STL.64 [R1+0x1150], R24 ;  /* 0x0011501801007387 */ /* 0x0001e40000100a00 */
[----:B0-----:R-:W-:-:S02]  /*14410*/  IMAD.MOV.U32 R24, RZ, RZ, R3 ;  /* 0x000000ffff187224 */ /* 0x001fc400078e0003 */
[----:B---3--:R-:W-:Y:S01]  /*14420*/  IMAD.MOV.U32 R25, RZ, RZ, R0 ;  /* 0x000000ffff197224 */ /* 0x008fe200078e0000 */
[----:B------:R-:W2:Y:S04]  /*14430*/  LDL.LU R3, [R1+0x11c4] ;  /* 0x0011c40001037983 */ /* 0x000ea80000300800 */
[----:B------:R-:W3:Y:S04]  /*14440*/  LDL.LU R0, [R1+0x11c0] ;  /* 0x0011c00001007983 */ /* 0x000ee80000300800 */
[----:B------:R-:W2:Y:S01]  /*14450*/  LDL.LU R26, [R1+0x38] ;  /* 0x00003800011a7983 */ /* 0x000ea20000300800 */
[----:B------:R-:W-:Y:S01]  /*14460*/  IMAD.MOV.U32 R27, RZ, RZ, R29 ;  /* 0x000000ffff1b7224 */ /* 0x000fe200078e001d */
[----:B------:R-:W-:Y:S04]  /*14470*/  HMMA.16816.F32.BF16 R4, R20, R18, R4 ;  /* 0x000000121404723c */ /* 0x000fe80000041804 */
[----:B--2---:R0:W-:Y:S04]  /*14480*/  STL.64 [R1+0x1168], R26 ;  /* 0x0011681a01007387 */ /* 0x0041e80000100a00 */
[----:B------:R1:W-:Y:S04]  /*14490*/  STL.64 [R1+0x1160], R24 ;  /* 0x0011601801007387 */ /* 0x0003e80000100a00 */
[----:B0-----:R-:W2:Y:S01]  /*144a0*/  LDL.64 R26, [R1+0x88] ;  /* 0x00008800011a7983 */ /* 0x001ea20000100a00 */
[----:B-1----:R-:W-:-:S02]  /*144b0*/  IMAD.MOV.U32 R24, RZ, RZ, R28 ;  /* 0x000000ffff187224 */ /* 0x002fc400078e001c */
[----:B------:R-:W-:Y:S01]  /*144c0*/  IMAD.MOV.U32 R25, RZ, RZ, R3 ;  /* 0x000000ffff197224 */ /* 0x000fe200078e0003 */
[----:B----4-:R-:W-:Y:S01]  /*144d0*/  HMMA.16816.F32.BF16 R8, R20, R14, R8 ;  /* 0x0000000e1408723c */ /* 0x010fe20000041808 */
[----:B--2---:R0:W-:Y:S02]  /*144e0*/  STL.64 [R1+0x1180], R26 ;  /* 0x0011801a01007387 */ /* 0x0041e40000100a00 */
[----:B0-----:R-:W-:Y:S02]  /*144f0*/  IMAD.MOV.U32 R26, RZ, RZ, R2 ;  /* 0x000000ffff1a7224 */ /* 0x001fe400078e0002 */
[----:B---3--:R-:W-:-:S05]  /*14500*/  IMAD.MOV.U32 R27, RZ, RZ, R0 ;  /* 0x000000ffff1b7224 */ /* 0x008fca00078e0000 */
[----:B------:R0:W-:Y:S04]  /*14510*/  STL.64 [R1+0x1198], R26 ;  /* 0x0011981a01007387 */ /* 0x0001e80000100a00 */
[----:B------:R-:W-:Y:S04]  /*14520*/  STL.64 [R1+0x1190], R24 ;  /* 0x0011901801007387 */ /* 0x000fe80000100a00 */
[----:B0-----:R-:W2:Y:S04]  /*14530*/  LDL.64 R26, [R1+0xa8] ;  /* 0x0000a800011a7983 */ /* 0x001ea80000100a00 */
[----:B------:R0:W-:Y:S04]  /*14540*/  STL.64 [R1+0x240], R4 ;  /* 0x0002400401007387 */ /* 0x0001e80000100a00 */
[----:B------:R1:W-:Y:S01]  /*14550*/  STL.64 [R1+0x248], R6 ;  /* 0x0002480601007387 */ /* 0x0003e20000100a00 */
[----:B0-----:R-:W-:-:S03]  /*14560*/  IMAD.MOV.U32 R5, RZ, RZ, R14 ;  /* 0x000000ffff057224 */ /* 0x001fc600078e000e */
[----:B-1----:R-:W3:Y:S01]  /*14570*/  LDL.LU.64 R6, [R1+0x11b8] ;  /* 0x0011b80001067983 */ /* 0x002ee20000300a00 */
[----:B------:R-:W-:-:S03]  /*14580*/  IMAD.MOV.U32 R4, RZ, RZ, R15 ;  /* 0x000000ffff047224 */ /* 0x000fc600078e000f */
[----:B------:R-:W4:Y:S04]  /*14590*/  LDL.LU.64 R14, [R1+0x11b0] ;  /* 0x0011b000010e7983 */ /* 0x000f280000300a00 */
[----:B------:R-:W4:Y:S01]  /*145a0*/  LDL.LU.64 R12, [R1+0x11a8] ;  /* 0x0011a800010c7983 */ /* 0x000f220000300a00 */
[----:B------:R-:W-:Y:S02]  /*145b0*/  IMAD.MOV.U32 R0, RZ, RZ, R11 ;  /* 0x000000ffff007224 */ /* 0x000fe400078e000b */
[----:B------:R-:W-:Y:S02]  /*145c0*/  IMAD.MOV.U32 R2, RZ, RZ, R10 ;  /* 0x000000ffff027224 */ /* 0x000fe400078e000a */
[----:B------:R-:W-:Y:S02]  /*145d0*/  IMAD.MOV.U32 R3, RZ, RZ, R9 ;  /* 0x000000ffff037224 */ /* 0x000fe400078e0009 */
[----:B------:R-:W-:Y:S01]  /*145e0*/  IMAD.MOV.U32 R28, RZ, RZ, R8 ;  /* 0x000000ffff1c7224 */ /* 0x000fe200078e0008 */
[----:B------:R-:W3:Y:S04]  /*145f0*/  LDL.LU.64 R10, [R1+0x11a0] ;  /* 0x0011a000010a7983 */ /* 0x000ee80000300a00 */
[----:B------:R-:W-:Y:S04]  /*14600*/  STL [R1+0x1094], R0 ;  /* 0x0010940001007387 */ /* 0x000fe80000100800 */
[----:B------:R0:W-:Y:S04]  /*14610*/  STL [R1+0x1090], R2 ;  /* 0x0010900201007387 */ /* 0x0001e80000100800 */
[----:B0-----:R-:W3:Y:S04]  /*14620*/  LDL R2, [R1+0xa50] ;  /* 0x000a500001027983 */ /* 0x001ee80000100800 */
[----:B------:R-:W-:Y:S04]  /*14630*/  STL [R1+0xfcc], R3 ;  /* 0x000fcc0301007387 */ /* 0x000fe80000100800 */
[----:B------:R-:W-:Y:S01]  /*14640*/  STL [R1+0xfc8], R28 ;  /* 0x000fc81c01007387 */ /* 0x000fe20000100800 */
[----:B--2---:R-:W-:-:S02]  /*14650*/  IMAD.MOV.U32 R8, RZ, RZ, R26 ;  /* 0x000000ffff087224 */ /* 0x004fc400078e001a */
[----:B------:R-:W-:Y:S01]  /*14660*/  IMAD.MOV.U32 R0, RZ, RZ, R27 ;  /* 0x000000ffff007224 */ /* 0x000fe200078e001b */
[----:B----4-:R-:W-:Y:S01]  /*14670*/  HMMA.16816.F32.BF16 R12, R20, R26, R12 ;  /* 0x0000001a140c723c */ /* 0x010fe2000004180c */
[----:B------:R-:W2:Y:S04]  /*14680*/  LDL.LU.64 R26, [R1+0x1198] ;  /* 0x00119800011a7983 */ /* 0x000ea80000300a00 */
[----:B------:R-:W2:-:S14]  /*14690*/  LDL.LU.64 R24, [R1+0x1190] ;  /* 0x0011900001187983 */ /* 0x000e9c0000300a00 */
[----:B------:R-:W-:Y:S04]  /*146a0*/  STL.64 [R1+0x300], R12 ;  /* 0x0003000c01007387 */ /* 0x000fe80000100a00 */
[----:B------:R0:W-:Y:S01]  /*146b0*/  STL [R1+0x308], R14 ;  /* 0x0003080e01007387 */ /* 0x0001e20000100800 */
[----:B------:R-:W-:-:S03]  /*146c0*/  IMAD.MOV.U32 R29, RZ, RZ, R15 ;  /* 0x000000ffff1d7224 */ /* 0x000fc600078e000f */
[----:B0-----:R-:W2:Y:S04]  /*146d0*/  LDL.LU.64 R14, [R1+0x1188] ;  /* 0x00118800010e7983 */ /* 0x001ea80000300a00 */
[----:B------:R-:W-:Y:S01]  /*146e0*/  STL [R1+0x10a8], R29 ;  /* 0x0010a81d01007387 */ /* 0x000fe20000100800 */
[----:B--2---:R-:W-:Y:S03]  /*146f0*/  HMMA.16816.F32.BF16 R12, R20, R14, R24 ;  /* 0x0000000e140c723c */ /* 0x004fe60000041818 */
[----:B------:R-:W2:-:S15]  /*14700*/  LDL.LU.64 R26, [R1+0x1180] ;  /* 0x00118000011a7983 */ /* 0x000e9e0000300a00 */
[----:B------:R-:W-:Y:S01]  /*14710*/  NOP ;  /* 0x0000000000007918 */ /* 0x000fe20000000000 */
[----:B------:R-:W-:Y:S04]  /*14720*/  STL.64 [R1+0x2f0], R12 ;  /* 0x0002f00c01007387 */ /* 0x000fe80000100a00 */
[----:B------:R0:W-:Y:S04]  /*14730*/  STL.64 [R1+0x2f8], R14 ;  /* 0x0002f80e01007387 */ /* 0x0001e80000100a00 */
[----:B0-----:R-:W4:Y:S04]  /*14740*/  LDL.LU.64 R14, [R1+0x1178] ;  /* 0x00117800010e7983 */ /* 0x001f280000300a00 */
[----:B------:R-:W4:Y:S01]  /*14750*/  LDL.LU.64 R12, [R1+0x1170] ;  /* 0x00117000010c7983 */ /* 0x000f220000300a00 */
[----:B--2---:R-:W-:Y:S01]  /*14760*/  IMAD.MOV.U32 R3, RZ, RZ, R27 ;  /* 0x000000ffff037224 */ /* 0x004fe200078e001b */
[----:B----4-:R-:W-:-:S15]  /*14770*/  HMMA.16816.F32.BF16 R12, R20, R26, R12 ;  /* 0x0000001a140c723c */ /* 0x010fde000004180c */
[----:B------:R-:W-:-:S04]  /*14780*/  NOP ;  /* 0x0000000000007918 */ /* 0x000fc80000000000 */
[----:B------:R0:W-:Y:S04]  /*14790*/  STL.64 [R1+0x2e0], R12 ;  /* 0x0002e00c01007387 */ /* 0x0001e80000100a00 */
[----:B------:R1:W-:Y:S01]  /*147a0*/  STL.64 [R1+0x2e8], R14 ;  /* 0x0002e80e01007387 */ /* 0x0003e20000100a00 */
[----:B0-----:R-:W-:-:S03]  /*147b0*/  IMAD.MOV.U32 R12, RZ, RZ, R26 ;  /* 0x000000ffff0c7224 */ /* 0x001fc600078e001a */
[----:B------:R-:W3:Y:S04]  /*147c0*/  LDL.LU.64 R26, [R1+0x1168] ;  /* 0x00116800011a7983 */ /* 0x000ee80000300a00 */
[----:B------:R-:W3:Y:S04]  /*147d0*/  LDL.LU.64 R24, [R1+0x1160] ;  /* 0x0011600001187983 */ /* 0x000ee80000300a00 */
[----:B------:R-:W-:Y:S01]  /*147e0*/  STL [R1+0x1100], R12 ;  /* 0x0011000c01007387 */ /* 0x000fe20000100800 */
[----:B-1----:R-:W-:Y:S02]  /*147f0*/  IMAD.MOV.U32 R14, RZ, RZ, R5 ;  /* 0x000000ffff0e7224 */ /* 0x002fe400078e0005 */
[----:B------:R-:W-:Y:S01]  /*14800*/  IMAD.MOV.U32 R15, RZ, RZ, R4 ;  /* 0x000000ffff0f7224 */ /* 0x000fe200078e0004 */
[----:B---3--:R-:W-:Y:S01]  /*14810*/  HMMA.16816.F32.BF16 R20, R20, R6, R24 ;  /* 0x000000061414723c */ /* 0x008fe20000041818 */
[----:B------:R-:W2:Y:S04]  /*14820*/  LDL.LU.64 R26, [R1+0x1158] ;  /* 0x00115800011a7983 */ /* 0x000ea80000300a00 */
[----:B------:R-:W2:Y:S04]  /*14830*/  LDL.LU.64 R24, [R1+0x1150] ;  /* 0x0011500001187983 */ /* 0x000ea80000300a00 */
[----:B------:R-:W2:Y:S04]  /*14840*/  LDL.LU.64 R6, [R1+0x1148] ;  /* 0x0011480001067983 */ /* 0x000ea80000300a00 */
[----:B------:R-:W2:Y:S06]  /*14850*/  LDL.LU.64 R4, [R1+0x1140] ;  /* 0x0011400001047983 */ /* 0x000eac0000300a00 */
[----:B------:R-:W-:Y:S04]  /*14860*/  STL.64 [R1+0x2c0], R20 ;  /* 0x0002c01401007387 */ /* 0x000fe80000100a00 */
[----:B------:R0:W-:Y:S02]  /*14870*/  STL.64 [R1+0x2c8], R22 ;  /* 0x0002c81601007387 */ /* 0x0001e40000100a00 */
[----:B0-----:R-:W-:-:S02]  /*14880*/  IMAD.MOV.U32 R22, RZ, RZ, R8 ;  /* 0x000000ffff167224 */ /* 0x001fc400078e0008 */
[----:B--2---:R-:W-:Y:S01]  /*14890*/  HMMA.16816.F32.BF16 R8, R4, R10, R24 ;  /* 0x0000000a0408723c */ /* 0x004fe20000041818 */
[----:B------:R-:W2:-:S15]  /*148a0*/  LDL.LU.64 R26, [R1+0x1138] ;  /* 0x00113800011a7983 */ /* 0x000e9e0000300a00 */
[----:B------:R-:W-:-:S03]  /*148b0*/  NOP ;  /* 0x0000000000007918 */ /* 0x000fc60000000000 */
[----:B------:R-:W-:Y:S04]  /*148c0*/  STL.64 [R1+0x360], R8 ;  /* 0x0003600801007387 */ /* 0x000fe80000100a00 */
[----:B------:R0:W-:Y:S04]  /*148d0*/  STL.64 [R1+0x368], R10 ;  /* 0x0003680a01007387 */ /* 0x0001e80000100a00 */
[----:B0-----:R-:W2:Y:S04]  /*148e0*/  LDL.LU.64 R10, [R1+0x1130] ;  /* 0x00113000010a7983 */ /* 0x001ea80000300a00 */
[----:B------:R-:W2:Y:S02]  /*148f0*/  LDL.LU.64 R8, [R1+0x1128] ;  /* 0x0011280001087983 */ /* 0x000ea40000300a00 */
[----:B--2---:R-:W-:Y:S02]  /*14900*/  HMMA.16816.F32.BF16 R24, R4, R26, R8 ;  /* 0x0000001a0418723c */ /* 0x004fe40000041808 */
[----:B------:R-:W2:Y:S04]  /*14910*/  LDL.LU.64 R10, [R1+0x1120] ;  /* 0x00112000010a7983 */ /* 0x000ea80000300a00 */
[----:B------:R-:W2:-:S13]  /*14920*/  LDL.LU.64 R8, [R1+0x1118] ;  /* 0x0011180001087983 */ /* 0x000e9a0000300a00 */
[----:B------:R-:W-:Y:S04]  /*14930*/  STL.64 [R1+0x350], R24 ;  /* 0x0003501801007387 */ /* 0x000fe80000100a00 */
[----:B------:R0:W-:Y:S04]  /*14940*/  STL.64 [R1+0x358], R26 ;  /* 0x0003581a01007387 */ /* 0x0001e80000100a00 */
[----:B0-----:R-:W3:Y:S04]  /*14950*/  LDL.LU.64 R26, [R1+0x1110] ;  /* 0x00111000011a7983 */ /* 0x001ee80000300a00 */
[----:B------:R-:W3:Y:S02]  /*14960*/  LDL.LU.64 R24, [R1+0x1108] ;  /* 0x0011080001187983 */ /* 0x000ee40000300a00 */
[----:B---3--:R-:W-:Y:S02]  /*14970*/  HMMA.16816.F32.BF16 R16, R4, R18, R24 ;  /* 0x000000120410723c */ /* 0x008fe40000041818 */
[----:B------:R-:W3:-:S15]  /*14980*/  LDL.64 R26, [R1+0x98] ;  /* 0x00009800011a7983 */ /* 0x000ede0000100a00 */
[----:B------:R-:W-:Y:S02]  /*14990*/  NOP ;  /* 0x0000000000007918 */ /* 0x000fe40000000000 */
[----:B------:R-:W-:Y:S04]  /*149a0*/  STL.64 [R1+0x340], R16 ;  /* 0x0003401001007387 */ /* 0x000fe80000100a00 */
[----:B------:R-:W-:Y:S01]  /*149b0*/  STL.64 [R1+0x348], R18 ;  /* 0x0003481201007387 */ /* 0x000fe20000100a00 */
[----:B--2---:R-:W-:Y:S01]  /*149c0*/  HMMA.16816.F32.BF16 R8, R4, R14, R8 ;  /* 0x0000000e0408723c */ /* 0x004fe20000041808 */
[----:B------:R-:W0:Y:S02]  /*149d0*/  S2R R15, SR_TID.X ;  /* 0x00000000000f7919 */ /* 0x000e240000002100 */
[----:B---3--:R1:W-:Y:S04]  /*149e0*/  STL.64 [R1+0x10f8], R26 ;  /* 0x0010f81a01007387 */ /* 0x0083e80000100a00 */
[----:B------:R-:W2:Y:S04]  /*149f0*/  LDL.LU R24, [R1+0x20] ;  /* 0x0000200001187983 */ /* 0x000ea80000300800 */
[----:B------:R-:W2:Y:S04]  /*14a00*/  LDL.LU R25, [R1+0x24] ;  /* 0x0000240001197983 */ /* 0x000ea80000300800 */
[----:B-1----:R-:W2:Y:S04]  /*14a10*/  LDL.LU R26, [R1+0x28] ;  /* 0x00002800011a7983 */ /* 0x002ea80000300800 */
[----:B------:R-:W2:Y:S04]  /*14a20*/  LDL.LU R27, [R1+0x2c] ;  /* 0x00002c00011b7983 */ /* 0x000ea80000300800 */
[----:B------:R-:W3:Y:S04]  /*14a30*/  LDL.LU R12, [R1+0x1100] ;  /* 0x00110000010c7983 */ /* 0x000ee80000300800 */
[----:B------:R-:W-:Y:S04]  /*14a40*/  STL.64 [R1+0x330], R8 ;  /* 0x0003300801007387 */ /* 0x000fe80000100a00 */
[----:B------:R-:W-:Y:S04]  /*14a50*/  STL.64 [R1+0x338], R10 ;  /* 0x0003380a01007387 */ /* 0x000fe80000100a00 */
[----:B------:R-:W1:Y:S01]  /*14a60*/  LDSM.16.MT88.4 R8, [R2+UR5+0x1000] ;  /* 0x001000050208783b */ /* 0x000e620008004200 */
[----:B------:R-:W4:Y:S01]  /*14a70*/  S2R R19, SR_TID.X ;  /* 0x0000000000137919 */ /* 0x000f220000002100 */
[----:B------:R-:W-:Y:S01]  /*14a80*/  IMAD.MOV.U32 R23, RZ, RZ, R0 ;  /* 0x000000ffff177224 */ /* 0x000fe200078e0000 */
[C---:B0-----:R-:W-:Y:S01]  /*14a90*/  LOP3.LUT R14, R15.reuse, 0x7, RZ, 0xc0, !PT ;  /* 0x000000070f0e7812 */ /* 0x041fe200078ec0ff */
[----:B------:R-:W-:-:S04]  /*14aa0*/  IMAD.SHL.U32 R15, R15, 0x80, RZ ;  /* 0x000000800f0f7824 */ /* 0x000fc800078e00ff */
[----:B------:R-:W-:Y:S02]  /*14ab0*/  IMAD R14, R14, 0x110, RZ ;  /* 0x000001100e0e7824 */ /* 0x000fe400078e02ff */
[----:B----4-:R-:W-:Y:S01]  /*14ac0*/  IMAD.SHL.U32 R18, R19, 0x2, RZ ;  /* 0x0000000213127824 */ /* 0x010fe200078e00ff */
[----:B-1----:R-:W-:Y:S04]  /*14ad0*/  STL.64 [R1+0x10e8], R10 ;  /* 0x0010e80a01007387 */ /* 0x002fe80000100a00 */
[----:B------:R2:W-:Y:S01]  /*14ae0*/  STL.64 [R1+0x10e0], R8 ;  /* 0x0010e00801007387 */ /* 0x0005e20000100a00 */
[----:B------:R-:W-:-:S04]  /*14af0*/  LOP3.LUT R0, R18, 0x10, RZ, 0xc0, !PT ;  /* 0x0000001012007812 */ /* 0x000fc800078ec0ff */
[----:B------:R-:W-:Y:S02]  /*14b00*/  LOP3.LUT R0, R0, 0x20, R19, 0xf8, !PT ;  /* 0x0000002000007812 */ /* 0x000fe400078ef813 */
[----:B------:R-:W-:Y:S02]  /*14b10*/  LOP3.LUT R19, R19, 0x7, RZ, 0xc0, !PT ;  /* 0x0000000713137812 */ /* 0x000fe400078ec0ff */
[----:B------:R-:W-:-:S03]  /*14b20*/  LOP3.LUT R0, R14, R0, RZ, 0x3c, !PT ;  /* 0x000000000e007212 */ /* 0x000fc600078e3cff */
[----:B------:R-:W-:Y:S01]  /*14b30*/  IMAD R19, R19, 0x90, RZ ;  /* 0x0000009013137824 */ /* 0x000fe200078e02ff */
[----:B------:R-:W-:Y:S01]  /*14b40*/  LOP3.LUT R0, R0, 0x800, R15, 0xf8, !PT ;  /* 0x0000080000007812 */ /* 0x000fe200078ef80f */
[----:B--2---:R-:W-:Y:S01]  /*14b50*/  HMMA.16816.F32.BF16 R8, R4, R22, R24 ;  /* 0x000000160408723c */ /* 0x004fe20000041818 */
[----:B---3--:R-:W-:Y:S02]  /*14b60*/  IMAD.MOV.U32 R22, RZ, RZ, R12 ;  /* 0x000000ffff167224 */ /* 0x008fe400078e000c */
[----:B------:R-:W0:-:S15]  /*14b70*/  LDSM.16.MT88.4 R12, [R2+UR5+0x1080] ;  /* 0x00108005020c783b */ /* 0x000e1e0008004200 */
[----:B------:R-:W-:Y:S01]  /*14b80*/  NOP ;  /* 0x0000000000007918 */ /* 0x000fe20000000000 */
[----:B------:R1:W-:Y:S02]  /*14b90*/  STL.64 [R1+0x370], R8 ;  /* 0x0003700801007387 */ /* 0x0003e40000100a00 */
[----:B-1----:R-:W-:Y:S02]  /*14ba0*/  LOP3.LUT R8, R19, 0x30, R18, 0x78, !PT ;  /* 0x0000003013087812 */ /* 0x002fe400078e7812 */
[----:B------:R-:W1:Y:S02]  /*14bb0*/  LDSM.16.MT88.4 R16, [R0+UR5+0x2000] ;  /* 0x002000050010783b */ /* 0x000e640008004200 */
[----:B------:R-:W-:-:S05]  /*14bc0*/  LOP3.LUT R8, R8, 0x40, RZ, 0x3c, !PT ;  /* 0x0000004008087812 */ /* 0x000fca00078e3cff */
[----:B------:R-:W2:Y:S04]  /*14bd0*/  LDSM.16.M88.4 R24, [R8+UR5+0x4000] ;  /* 0x004000050818783b */ /* 0x000ea80008000200 */
[----:B------:R-:W-:Y:S04]  /*14be0*/  STL.64 [R1+0x378], R10 ;  /* 0x0003780a01007387 */ /* 0x000fe80000100a00 */
[----:B0-----:R-:W-:Y:S04]  /*14bf0*/  STL.64 [R1+0x1078], R14 ;  /* 0x0010780e01007387 */ /* 0x001fe80000100a00 */
[----:B------:R0:W-:Y:S04]  /*14c00*/  STL.64 [R1+0x1070], R12 ;  /* 0x0010700c01007387 */ /* 0x0001e80000100a00 */
[----:B0-----:R-:W3:Y:S04]  /*14c10*/  LDL.LU R12, [R1+0x150] ;  /* 0x00015000010c7983 */ /* 0x001ee80000300800 */
[----:B------:R-:W3:Y:S04]  /*14c20*/  LDL.LU R13, [R1+0x154] ;  /* 0x00015400010d7983 */ /* 0x000ee80000300800 */
[----:B------:R-:W3:Y:S04]  /*14c30*/  LDL.LU R14, [R1+0x158] ;  /* 0x00015800010e7983 */ /* 0x000ee80000300800 */
[----:B------:R-:W3:Y:S04]  /*14c40*/  LDL.LU R15, [R1+0x15c] ;  /* 0x00015c00010f7983 */ /* 0x000ee80000300800 */
[----:B-1----:R-:W-:Y:S04]  /*14c50*/  STL.64 [R1+0xfd8], R18 ;  /* 0x000fd81201007387 */ /* 0x002fe80000100a00 */
[----:B------:R0:W-:Y:S04]  /*14c60*/  STL.64 [R1+0xfd0], R16 ;  /* 0x000fd01001007387 */ /* 0x0001e80000100a00 */
[----:B0-----:R-:W4:Y:S04]  /*14c70*/  LDL.LU R16, [R1+0x130] ;  /* 0x0001300001107983 */ /* 0x001f280000300800 */
[----:B------:R-:W4:Y:S04]  /*14c80*/  LDL.LU R17, [R1+0x134] ;  /* 0x0001340001117983 */ /* 0x000f280000300800 */
[----:B------:R-:W4:Y:S04]  /*14c90*/  LDL.LU R18, [R1+0x138] ;  /* 0x0001380001127983 */ /* 0x000f280000300800 */
[----:B------:R-:W4:Y:S04]  /*14ca0*/  LDL.LU R19, [R1+0x13c] ;  /* 0x00013c0001137983 */ /* 0x000f280000300800 */
[----:B--2---:R-:W-:Y:S04]  /*14cb0*/  STL.64 [R1+0x60], R24 ;  /* 0x0000601801007387 */ /* 0x004fe80000100a00 */
[----:B------:R0:W-:Y:S04]  /*14cc0*/  STL.64 [R1+0x68], R26 ;  /* 0x0000681a01007387 */ /* 0x0001e80000100a00 */
[----:B0-----:R-:W4:Y:S02]  /*14cd0*/  LDL.LU.64 R26, [R1+0x10f8] ;  /* 0x0010f800011a7983 */ /* 0x001f240000300a00 */
[----:B----4-:R-:W-:Y:S01]  /*14ce0*/  HMMA.16816.F32.BF16 R16, R4, R26, R16 ;  /* 0x0000001a0410723c */ /* 0x010fe20000041810 */
[----:B------:R-:W-:-:S02]  /*14cf0*/  IMAD.MOV.U32 R29, RZ, RZ, R27 ;  /* 0x000000ffff1d7224 */ /* 0x000fc400078e001b */
[----:B------:R-:W0:-:S15]  /*14d00*/  LDSM.16.M88.4 R24, [R8+UR5+0x4400] ;  /* 0x004400050818783b */ /* 0x000e1e0008000200 */
[----:B------:R-:W-:Y:S01]  /*14d10*/  NOP ;  /* 0x0000000000007918 */ /* 0x000fe20000000000 */
[----:B------:R-:W-:Y:S04]  /*14d20*/  STL.64 [R1+0x380], R16 ;  /* 0x0003801001007387 */ /* 0x000fe80000100a00 */
[----:B------:R-:W-:Y:S04]  /*14d30*/  STL.64 [R1+0x388], R18 ;  /* 0x0003881201007387 */ /* 0x000fe80000100a00 */
[----:B------:R-:W1:Y:S04]  /*14d40*/  LDSM.16.M88.4 R16, [R8+UR5+0x4800] ;  /* 0x004800050810783b */ /* 0x000e680008000200 */
[----:B0-----:R-:W-:Y:S04]  /*14d50*/  STL.64 [R1+0x50], R24 ;  /* 0x0000501801007387 */ /* 0x001fe80000100a00 */
[----:B------:R-:W-:Y:S04]  /*14d60*/  STL.64 [R1+0x58], R26 ;  /* 0x0000581a01007387 */ /* 0x000fe80000100a00 */
[----:B------:R-:W0:Y:S04]  /*14d70*/  LDSM.16.M88.4 R24, [R8+UR5+0x4c00] ;  /* 0x004c00050818783b */ /* 0x000e280008000200 */
[----:B-1----:R-:W-:Y:S04]  /*14d80*/  STL.64 [R1+0x40], R16 ;  /* 0x0000401001007387 */ /* 0x002fe80000100a00 */
[----:B------:R-:W-:Y:S04]  /*14d90*/  STL.64 [R1+0x48], R18 ;  /* 0x0000481201007387 */ /* 0x000fe80000100a00 */
[----:B------:R-:W1:Y:S04]  /*14da0*/  LDSM.16.M88.4 R16, [R8+UR5+0x5000] ;  /* 0x005000050810783b */ /* 0x000e680008000200 */
[----:B0-----:R-:W-:Y:S04]  /*14db0*/  STL.64 [R1+0x30], R24 ;  /* 0x0000301801007387 */ /* 0x001fe80000100a00 */
[----:B------:R-:W-:Y:S04]  /*14dc0*/  STL.64 [R1+0x38], R26 ;  /* 0x0000381a01007387 */ /* 0x000fe80000100a00 */
[----:B------:R-:W2:Y:S04]  /*14dd0*/  LDL.LU.64 R10, [R1+0x78] ;  /* 0x00007800010a7983 */ /* 0x000ea80000300a00 */
[----:B------:R-:W0:Y:S04]  /*14de0*/  LDSM.16.M88.4 R24, [R8+UR5+0x5400] ;  /* 0x005400050818783b */ /* 0x000e280008000200 */
[----:B-1----:R-:W-:Y:S04]  /*14df0*/  STL.64 [R1+0x20], R16 ;  /* 0x0000201001007387 */ /* 0x002fe80000100a00 */
[----:B------:R1:W-:Y:S04]  /*14e00*/  STL.64 [R1+0x28], R18 ;  /* 0x0000281201007387 */ /* 0x0003e80000100a00 */
[----:B-1----:R-:W4:Y:S04]  /*14e10*/  LDL.LU.64 R18, [R1+0xb8] ;  /* 0x0000b80001127983 */ /* 0x002f280000300a00 */
[----:B0-----:R-:W-:Y:S04]  /*14e20*/  STL.64 [R1+0x10], R24 ;  /* 0x0000101801007387 */ /* 0x001fe80000100a00 */
[----:B------:R-:W-:Y:S04]  /*14e30*/  STL.64 [R1+0x18], R26 ;  /* 0x0000181a01007387 */ /* 0x000fe80000100a00 */
[----:B------:R-:W0:Y:S04]  /*14e40*/  LDSM.16.M88.4 R24, [R8+UR5+0x5800] ;  /* 0x005800050818783b */ /* 0x000e280008000200 */
[----:B----4-:R1:W-:Y:S04]  /*14e50*/  STL.64 [R1+0x10b8], R18 ;  /* 0x0010b81201007387 */ /* 0x0103e80000100a00 */
[----:B0-----:R-:W-:Y:S04]  /*14e60*/  STL.64 [R1], R24 ;  /* 0x0000001801007387 */ /* 0x001fe80000100a00 */
[----:B------:R-:W-:Y:S04]  /*14e70*/  STL.64 [R1+0x8], R26 ;  /* 0x0000081a01007387 */ /* 0x000fe80000100a00 */
[----:B-1----:R-:W4:Y:S01]  /*14e80*/  LDL.LU.64 R18, [R1+0xc8] ;  /* 0x0000c80001127983 */ /* 0x002f220000300a00 */
[----:B------:R-:W-:-:S02]  /*14e90*/  IMAD.MOV.U32 R23, RZ, RZ, R3 ;  /* 0x000000ffff177224 */ /* 0x000fc400078e0003 */
[----:B------:R-:W-:Y:S02]  /*14ea0*/  IMAD.MOV.U32 R3, RZ, RZ, R24 ;  /* 0x000000ffff037224 */ /* 0x000fe400078e0018 */
[----:B------:R-:W-:Y:S02]  /*14eb0*/  IMAD.MOV.U32 R28, RZ, RZ, R25 ;  /* 0x000000ffff1c7224 */ /* 0x000fe400078e0019 */
[----:B------:R-:W0:Y:S04]  /*14ec0*/  LDSM.16.M88.4 R24, [R8+UR5+0x5c00] ;  /* 0x005c00050818783b */ /* 0x000e280008000200 */
[----:B----4-:R1:W-:Y:S04]  /*14ed0*/  STL.64 [R1+0x10c0], R18 ;  /* 0x0010c01201007387 */ /* 0x0103e80000100a00 */
[----:B-1----:R-:W4:Y:S04]  /*14ee0*/  LDL.LU.64 R18, [R1+0xd8] ;  /* 0x0000d80001127983 */ /* 0x002f280000300a00 */
[----:B----4-:R3:W-:Y:S02]  /*14ef0*/  STL.64 [R1+0x10d8], R18 ;  /* 0x0010d81201007387 */ /* 0x0107e40000100a00 */
[C---:B---3--:R-:W-:Y:S02]  /*14f00*/  HMMA.16816.F32.BF16 R16, R4.reuse, R22, R12 ;  /* 0x000000160410723c */ /* 0x048fe4000004180c */
[----:B------:R-:W1:Y:S04]  /*14f10*/  LDSM.16.MT88.4 R20, [R2+UR5+0x2000] ;  /* 0x002000050214783b */ /* 0x000e680008004200 */
[----:B0-----:R-:W-:Y:S04]  /*14f20*/  STL [R1+0xd24], R26 ;  /* 0x000d241a01007387 */ /* 0x001fe80000100800 */
[----:B------:R-:W-:Y:S04]  /*14f30*/  STL [R1+0xd20], R27 ;  /* 0x000d201b01007387 */ /* 0x000fe80000100800 */
[----:B------:R0:W-:Y:S04]  /*14f40*/  STL.64 [R1+0x10f0], R24 ;  /* 0x0010f01801007387 */ /* 0x0001e80000100a00 */
[----:B0-----:R-:W2:Y:S04]  /*14f50*/  LDL.LU R24, [R1+0x140] ;  /* 0x0001400001187983 */ /* 0x001ea80000300800 */
[----:B------:R-:W2:Y:S04]  /*14f60*/  LDL.LU R25, [R1+0x144] ;  /* 0x0001440001197983 */ /* 0x000ea80000300800 */
[----:B------:R-:W2:Y:S04]  /*14f70*/  LDL.LU R26, [R1+0x148] ;  /* 0x00014800011a7983 */ /* 0x000ea80000300800 */
[----:B------:R-:W2:Y:S04]  /*14f80*/  LDL.LU R27, [R1+0x14c] ;  /* 0x00014c00011b7983 */ /* 0x000ea80000300800 */
[----:B------:R-:W3:Y:S04]  /*14f90*/  LDL.LU R12, [R1+0x160] ;  /* 0x00016000010c7983 */ /* 0x000ee80000300800 */
[----:B------:R-:W-:Y:S04]  /*14fa0*/  STL.64 [R1+0x3a0], R16 ;  /* 0x0003a01001007387 */ /* 0x000fe80000100a00 */
[----:B------:R0:W-:Y:S04]  /*14fb0*/  STL.64 [R1+0x3a8], R18 ;  /* 0x0003a81201007387 */ /* 0x0001e80000100a00 */
[----:B------:R-:W3:Y:S04]  /*14fc0*/  LDL.LU R13, [R1+0x164] ;  /* 0x00016400010d7983 */ /* 0x000ee80000300800 */
[----:B------:R-:W3:Y:S04]  /*14fd0*/  LDL.LU R14, [R1+0x168] ;  /* 0x00016800010e7983 */ /* 0x000ee80000300800 */
[----:B------:R-:W3:Y:S04]  /*14fe0*/  LDL.LU R15, [R1+0x16c] ;  /* 0x00016c00010f7983 */ /* 0x000ee80000300800 */
[----:B0-----:R-:W3:Y:S04]  /*14ff0*/  LDL.LU.64 R18, [R1+0xe8] ;  /* 0x0000e80001127983 */ /* 0x001ee80000300a00 */
[----:B-1----:R0:W-:Y:S04]  /*15000*/  STL.64 [R1+0xf30], R22 ;  /* 0x000f301601007387 */ /* 0x0021e80000100a00 */
[----:B------:R1:W-:Y:S04]  /*15010*/  STL.64 [R1+0xf28], R20 ;  /* 0x000f281401007387 */ /* 0x0003e80000100a00 */
[----:B0-----:R-:W4:Y:S04]  /*15020*/  LDL.LU.64 R22, [R1+0xa8] ;  /* 0x0000a80001167983 */ /* 0x001f280000300a00 */
[----:B----4-:R0:W-:Y:S04]  /*15030*/  STL.64 [R1+0x10b0], R22 ;  /* 0x0010b01601007387 */ /* 0x0101e80000100a00 */
[----:B-1----:R-:W4:Y:S04]  /*15040*/  LDL.LU R20, [R1+0x190] ;  /* 0x0001900001147983 */ /* 0x002f280000300800 */
[----:B------:R-:W4:Y:S04]  /*15050*/  LDL.LU R21, [R1+0x194] ;  /* 0x0001940001157983 */ /* 0x000f280000300800 */
[----:B0-----:R-:W3:Y:S04]  /*15060*/  LDL.LU R22, [R1+0x198] ;  /* 0x0001980001167983 */ /* 0x001ee80000300800 */
[----:B------:R-:W3:Y:S01]  /*15070*/  LDL.LU R23, [R1+0x19c] ;  /* 0x00019c0001177983 */ /* 0x000ee20000300800 */
[----:B--2---:R-:W-:Y:S01]  /*15080*/  HMMA.16816.F32.BF16 R4, R4, R10, R24 ;  /* 0x0000000a0404723c */ /* 0x004fe20000041818 */
[----:B------:R-:W-:-:S02]  /*15090*/  IMAD.MOV.U32 R27, RZ, RZ, R10 ;  /* 0x000000ffff1b7224 */ /* 0x000fc400078e000a */
[----:B------:R-:W-:Y:S01]  /*150a0*/  IMAD.MOV.U32 R26, RZ, RZ, R11 ;  /* 0x000000ffff1a7224 */ /* 0x000fe200078e000b */
[----:B---3--:R-:W-:Y:S04]  /*150b0*/  STL.64 [R1+0x10d0], R22 ;  /* 0x0010d01601007387 */ /* 0x008fe80000100a00 */
[----:B----4-:R0:W-:Y:S04]  /*150c0*/  STL.64 [R1+0x10c8], R20 ;  /* 0x0010c81401007387 */ /* 0x0101e80000100a00 */
[----:B0-----:R-:W2:Y:S04]  /*150d0*/  LDL.LU R20, [R1+0x170] ;  /* 0x0001700001147983 */ /* 0x001ea80000300800 */
[----:B------:R-:W2:Y:S04]  /*150e0*/  LDL.LU R21, [R1+0x174] ;  /* 0x0001740001157983 */ /* 0x000ea80000300800 */
[----:B------:R-:W2:Y:S04]  /*150f0*/  LDL.LU R22, [R1+0x178] ;  /* 0x0001780001167983 */ /* 0x000ea80000300800 */
[----:B------:R-:W2:Y:S04]  /*15100*/  LDL.LU R23, [R1+0x17c] ;  /* 0x00017c0001177983 */ /* 0x000ea80000300800 */
[----:B------:R-:W3:Y:S04]  /*15110*/  LDL.LU.64 R24, [R1+0x10f0] ;  /* 0x0010f00001187983 */ /* 0x000ee80000300a00 */
[----:B------:R-:W-:Y:S04]  /*15120*/  STL.64 [R1+0x390], R4 ;  /* 0x0003900401007387 */ /* 0x000fe80000100a00 */
[----:B------:R-:W-:Y:S04]  /*15130*/  STL.64 [R1+0x398], R6 ;  /* 0x0003980601007387 */ /* 0x000fe80000100a00 */
[----:B------:R-:W4:Y:S04]  /*15140*/  LDL.LU.64 R10, [R1+0x10e8] ;  /* 0x0010e800010a7983 */ /* 0x000f280000300a00 */
[----:B------:R-:W4:Y:S04]  /*15150*/  LDL.LU.64 R8, [R1+0x10e0] ;  /* 0x0010e00001087983 */ /* 0x000f280000300a00 */
[----:B------:R-:W0:Y:S04]  /*15160*/  LDSM.16.MT88.4 R4, [R0+UR5+0x2080] ;  /* 0x002080050004783b */ /* 0x000e280008004200 */
[----:B------:R-:W-:Y:S01]  /*15170*/  STL.64 [R1+0x10a0], R26 ;  /* 0x0010a01a01007387 */ /* 0x000fe20000100a00 */
[----:B----4-:R-:W-:Y:S03]  /*15180*/  HMMA.16816.F32.BF16 R12, R8, R18, R12 ;  /* 0x00000012080c723c */ /* 0x010fe6000004180c */
[----:B---3--:R1:W-:Y:S04]  /*15190*/  STL.64 [R1+0x1098], R24 ;  /* 0x0010981801007387 */ /* 0x0083e80000100a00 */
[----:B-1----:R-:W3:Y:S04]  /*151a0*/  LDL.LU R24, [R1+0x1a0] ;  /* 0x0001a00001187983 */ /* 0x002ee80000300800 */
[----:B------:R-:W3:Y:S04]  /*151b0*/  LDL.LU R25, [R1+0x1a4] ;  /* 0x0001a40001197983 */ /* 0x000ee80000300800 */
[----:B------:R-:W3:Y:S04]  /*151c0*/  LDL.LU R26, [R1+0x1a8] ;  /* 0x0001a800011a7983 */ /* 0x000ee80000300800 */
[----:B------:R-:W3:Y:S04]  /*151d0*/  LDL.LU R27, [R1+0x1ac] ;  /* 0x0001ac00011b7983 */ /* 0x000ee80000300800 */
[----:B0-----:R-:W-:Y:S04]  /*151e0*/  STL.64 [R1+0xe98], R6 ;  /* 0x000e980601007387 */ /* 0x001fe80000100a00 */
[----:B------:R0:W-:Y:S04]  /*151f0*/  STL.64 [R1+0xe90], R4 ;  /* 0x000e900401007387 */ /* 0x0001e80000100a00 */
[----:B0-----:R-:W4:Y:S04]  /*15200*/  LDL.LU R4, [R1+0x180] ;  /* 0x0001800001047983 */ /* 0x001f280000300800 */
[----:B------:R-:W4:Y:S04]  /*15210*/  LDL.LU R5, [R1+0x184] ;  /* 0x0001840001057983 */ /* 0x000f280000300800 */
[----:B------:R-:W4:Y:S04]  /*15220*/  LDL.LU R6, [R1+0x188] ;  /* 0x0001880001067983 */ /* 0x000f280000300800 */
[----:B------:R-:W4:Y:S04]  /*15230*/  LDL.LU R7, [R1+0x18c] ;  /* 0x00018c0001077983 */ /* 0x000f280000300800 */
[----:B------:R0:W-:Y:S04]  /*15240*/  STL.64 [R1+0x150], R12 ;  /* 0x0001500c01007387 */ /* 0x0001e80000100a00 */
[----:B------:R1:W-:Y:S01]  /*15250*/  STL.64 [R1+0x158], R14 ;  /* 0x0001580e01007387 */ /* 0x0003e20000100a00 */
[----:B0-----:R-:W-:-:S02]  /*15260*/  IMAD.MOV.U32 R13, RZ, RZ, R18 ;  /* 0x000000ffff0d7224 */ /* 0x001fc400078e0012 */
[----:B------:R-:W-:Y:S02]  /*15270*/  IMAD.MOV.U32 R12, RZ, RZ, R19 ;  /* 0x000000ffff0c7224 */ /* 0x000fe400078e0013 */
[----:B------:R-:W2:Y:S02]  /*15280*/  LDL.LU.64 R18, [R1+0x10d8] ;  /* 0x0010d80001127983 */ /* 0x000ea40000300a00 */
[----:B--2---:R-:W-:Y:S01]  /*15290*/  HMMA.16816.F32.BF16 R20, R8, R18, R20 ;  /* 0x000000120814723c */ /* 0x004fe20000041814 */
[----:B-1----:R-:W-:Y:S02]  /*152a0*/  IMAD.MOV.U32 R15, RZ, RZ, R18 ;  /* 0x000000ffff0f7224 */ /* 0x002fe400078e0012 */
[----:B------:R-:W-:-:S15]  /*152b0*/  IMAD.MOV.U32 R14, RZ, RZ, R19 ;  /* 0x000000ffff0e7224 */ /* 0x000fde00078e0013 */
[----:B------:R-:W-:Y:S01]  /*152c0*/  NOP ;  /* 0x0000000000007918 */ /* 0x000fe20000000000 */
[----:B------:R-:W-:Y:S04]  /*152d0*/  STL.64 [R1+0x140], R20 ;  /* 0x0001401401007387 */ /* 0x000fe80000100a00 */
[----:B------:R0:W-:Y:S04]  /*152e0*/  STL.64 [R1+0x148], R22 ;  /* 0x0001481601007387 */ /* 0x0001e80000100a00 */
[----:B0-----:R-:W2:Y:S04]  /*152f0*/  LDL.LU.64 R22, [R1+0x10d0] ;  /* 0x0010d00001167983 */ /* 0x001ea80000300a00 */
[----:B------:R-:W2:Y:S04]  /*15300*/  LDL.LU.64 R20, [R1+0x10c8] ;  /* 0x0010c80001147983 */ /* 0x000ea80000300a00 */
[----:B------:R-:W4:Y:S02]  /*15310*/  LDL.LU.64 R18, [R1+0x10c0] ;  /* 0x0010c00001127983 */ /* 0x000f240000300a00 */
[----:B----4-:R-:W-:-:S15]  /*15320*/  HMMA.16816.F32.BF16 R4, R8, R18, R4 ;  /* 0x000000120804723c */ /* 0x010fde0000041804 */
[----:B------:R-:W-:-:S04]  /*15330*/  NOP ;  /* 0x0000000000007918 */ /* 0x000fc80000000000 */
[----:B------:R0:W-:Y:S04]  /*15340*/  STL.64 [R1+0x130], R4 ;  /* 0x0001300401007387 */ /* 0x0001e80000100a00 */
[----:B------:R-:W-:Y:S01]  /*15350*/  STL.64 [R1+0x138], R6 ;  /* 0x0001380601007387 */ /* 0x000fe20000100a00 */
[----:B0-----:R-:W-:Y:S02]  /*15360*/  IMAD.MOV.U32 R5, RZ, RZ, R18 ;  /* 0x000000ffff057224 */ /* 0x001fe400078e0012 */
[----:B------:R-:W-:Y:S02]  /*15370*/  IMAD.MOV.U32 R4, RZ, RZ, R19 ;  /* 0x000000ffff047224 */ /* 0x000fe400078e0013 */
[----:B------:R-:W2:Y:S02]  /*15380*/  LDL.LU.64 R18, [R1+0x10b8] ;  /* 0x0010b80001127983 */ /* 0x000ea40000300a00 */
[----:B--2---:R-:W-:Y:S01]  /*15390*/  HMMA.16816.F32.BF16 R20, R8, R18, R20 ;  /* 0x000000120814723c */ /* 0x004fe20000041814 */
[----:B------:R-:W-:-:S02]  /*153a0*/  IMAD.MOV.U32 R0, RZ, RZ, R18 ;  /* 0x000000ffff007224 */ /* 0x000fc400078e0012 */
[----:B------:R-:W-:-:S15]  /*153b0*/  IMAD.MOV.U32 R2, RZ, RZ, R19 ;  /* 0x000000ffff027224 */ /* 0x000fde00078e0013 */
[----:B------:R-:W-:Y:S01]  /*153c0*/  NOP ;  /* 0x0000000000007918 */ /* 0x000fe20000000000 */
[----:B------:R-:W-:Y:S04]  /*153d0*/  STL.64 [R1+0x120], R20 ;  /* 0x0001201401007387 */ /* 0x000fe80000100a00 */
[----:B------:R0:W-:Y:S04]  /*153e0*/  STL.64 [R1+0x128], R22 ;  /* 0x0001281601007387 */ /* 0x0001e80000100a00 */
[----:B0-----:R-:W3:Y:S04]  /*153f0*/  LDL.LU.64 R22, [R1+0x10b0] ;  /* 0x0010b00001167983 */ /* 0x001ee80000300a00 */
[----:B------:R-:W2:Y:S04]  /*15400*/  LDL.LU R16, [R1+0x320] ;  /* 0x0003200001107983 */ /* 0x000ea80000300800 */
[----:B------:R-:W2:Y:S04]  /*15410*/  LDL.LU R17, [R1+0x324] ;  /* 0x0003240001117983 */ /* 0x000ea80000300800 */
[----:B------:R-:W4:Y:S04]  /*15420*/  LDL.LU R18, [R1+0x328] ;  /* 0x0003280001127983 */ /* 0x000f280000300800 */
[----:B------:R-:W4:Y:S01]  /*15430*/  LDL.LU R19, [R1+0x32c] ;  /* 0x00032c0001137983 */ /* 0x000f220000300800 */
[----:B---3--:R-:W-:Y:S03]  /*15440*/  HMMA.16816.F32.BF16 R24, R8, R22, R24 ;  /* 0x000000160818723c */ /* 0x008fe60000041818 */
[----:B----4-:R0:W-:Y:S04]  /*15450*/  STL.64 [R1+0xfe8], R18 ;  /* 0x000fe81201007387 */ /* 0x0101e80000100a00 */
[----:B--2---:R1:W-:Y:S04]  /*15460*/  STL.64 [R1+0xfe0], R16 ;  /* 0x000fe01001007387 */ /* 0x0043e80000100a00 */
[----:B0-----:R-:W2:Y:S01]  /*15470*/  LDL.LU R18, [R1+0x98] ;  /* 0x0000980001127983 */ /* 0x001ea20000300800 */
[----:B------:R-:W-:-:S03]  /*15480*/  IMAD.MOV.U32 R19, RZ, RZ, R29 ;  /* 0x000000ffff137224 */ /* 0x000fc600078e001d */
[----:B------:R-:W3:Y:S04]  /*15490*/  LDL.LU R29, [R1+0x10a8] ;  /* 0x0010a800011d7983 */ /* 0x000ee80000300800 */
[----:B------:R-:W-:Y:S02]  /*154a0*/  IMAD.MOV.U32 R21, RZ, RZ, R26 ;  /* 0x000000ffff157224 */ /* 0x000fe400078e001a */
[----:B------:R-:W-:Y:S02]  /*154b0*/  IMAD.MOV.U32 R20, RZ, RZ, R27 ;  /* 0x000000ffff147224 */ /* 0x000fe400078e001b */
[----:B------:R-:W4:Y:S01]  /*154c0*/  LDL.LU.64 R26, [R1+0x10a0] ;  /* 0x0010a000011a7983 */ /* 0x000f220000300a00 */
[----:B-1----:R-:W-:Y:S02]  /*154d0*/  IMAD.MOV.U32 R17, RZ, RZ, R22 ;  /* 0x000000ffff117224 */ /* 0x002fe400078e0016 */
[----:B------:R-:W-:-:S02]  /*154e0*/  IMAD.MOV.U32 R16, RZ, RZ, R23 ;  /* 0x000000ffff107224 */ /* 0x000fc400078e0017 */
[----:B------:R-:W-:Y:S02]  /*154f0*/  IMAD.MOV.U32 R23, RZ, RZ, R24 ;  /* 0x000000ffff177224 */ /* 0x000fe400078e0018 */
[----:B------:R-:W-:Y:S02]  /*15500*/  IMAD.MOV.U32 R22, RZ, RZ, R25 ;  /* 0x000000ffff167224 */ /* 0x000fe400078e0019 */
[----:B------:R-:W2:Y:S04]  /*15510*/  LDL.LU.64 R24, [R1+0x1098] ;  /* 0x0010980001187983 */ /* 0x000ea80000300a00 */
[----:B------:R4:W-:Y:S04]  /*15520*/  STL.64 [R1+0xf50], R22 ;  /* 0x000f501601007387 */ /* 0x0009e80000100a00 */
[----:B------:R0:W-:Y:S01]  /*15530*/  STL.64 [R1+0xf48], R20 ;  /* 0x000f481401007387 */ /* 0x0001e20000100a00 */
[----:B----4-:R-:W-:-:S02]  /*15540*/  IMAD.MOV.U32 R22, RZ, RZ, R27 ;  /* 0x000000ffff167224 */ /* 0x010fc400078e001b */
[----:B------:R-:W-:-:S05]  /*15550*/  IMAD.MOV.U32 R23, RZ, RZ, R26 ;  /* 0x000000ffff177224 */ /* 0x000fca00078e001a */
[----:B------:R1:W-:Y:S04]  /*15560*/  STL.64 [R1+0x1080], R22 ;  /* 0x0010801601007387 */ /* 0x0003e80000100a00 */
[----:B0-----:R-:W4:Y:S04]  /*15570*/  LDL.LU R20, [R1+0x1b0] ;  /* 0x0001b00001147983 */ /* 0x001f280000300800 */
[----:B------:R-:W4:Y:S04]  /*15580*/  LDL.LU R21, [R1+0x1b4] ;  /* 0x0001b40001157983 */ /* 0x000f280000300800 */
[----:B-1----:R-:W4:Y:S04]  /*15590*/  LDL.LU R22, [R1+0x1b8] ;  /* 0x0001b80001167983 */ /* 0x002f280000300800 */
[----:B------:R-:W4:Y:S04]  /*155a0*/  LDL.LU R23, [R1+0x1bc] ;  /* 0x0001bc0001177983 */ /* 0x000f280000300800 */
[----:B--2---:R0:W-:Y:S01]  /*155b0*/  STL.64 [R1+0xff8], R18 ;  /* 0x000ff81201007387 */ /* 0x0041e20000100a00 */
[----:B----4-:R-:W-:Y:S01]  /*155c0*/  HMMA.16816.F32.BF16 R20, R8, R18, R20 ;  /* 0x000000120814723c */ /* 0x010fe20000041814 */
[----:B0-----:R-:W-:-:S02]  /*155d0*/  IMAD.MOV.U32 R18, RZ, RZ, R17 ;  /* 0x000000ffff127224 */ /* 0x001fc400078e0011 */
[----:B------:R-:W-:-:S05]  /*155e0*/  IMAD.MOV.U32 R19, RZ, RZ, R16 ;  /* 0x000000ffff137224 */ /* 0x000fca00078e0010 */
[----:B------:R0:W-:Y:S02]  /*155f0*/  STL.64 [R1+0x1010], R18 ;  /* 0x0010101201007387 */ /* 0x0001e40000100a00 */
[----:B0-----:R-:W-:Y:S02]  /*15600*/  IMAD.MOV.U32 R18, RZ, RZ, R0 ;  /* 0x000000ffff127224 */ /* 0x001fe400078e0000 */
[----:B------:R-:W-:Y:S01]  /*15610*/  IMAD.MOV.U32 R19, RZ, RZ, R2 ;  /* 0x000000ffff137224 */ /* 0x000fe200078e0002 */
[----:B------:R-:W2:Y:S04]  /*15620*/  LDL.LU R0, [R1+0x1094] ;  /* 0x0010940001007983 */ /* 0x000ea80000300800 */
[----:B------:R-:W4:Y:S02]  /*15630*/  LDL.LU R2, [R1+0x1090] ;  /* 0x0010900001027983 */ /* 0x000f240000300800 */
[----:B------:R-:W-:-:S02]  /*15640*/  IMAD.MOV.U32 R6, RZ, RZ, R22 ;  /* 0x000000ffff067224 */ /* 0x000fc400078e0016 */
[----:B------:R0:W-:Y:S01]  /*15650*/  STL.64 [R1+0x1028], R18 ;  /* 0x0010281201007387 */ /* 0x0001e20000100a00 */
[----:B------:R-:W-:Y:S02]  /*15660*/  IMAD.MOV.U32 R7, RZ, RZ, R23 ;  /* 0x000000ffff077224 */ /* 0x000fe400078e0017 */
[----:B0-----:R-:W-:Y:S02]  /*15670*/  IMAD.MOV.U32 R18, RZ, RZ, R5 ;  /* 0x000000ffff127224 */ /* 0x001fe400078e0005 */
[----:B------:R-:W-:-:S05]  /*15680*/  IMAD.MOV.U32 R19, RZ, RZ, R4 ;  /* 0x000000ffff137224 */ /* 0x000fca00078e0004 */
[----:B------:R-:W-:Y:S04]  /*15690*/  STL.64 [R1+0x1040], R18 ;  /* 0x0010401201007387 */ /* 0x000fe80000100a00 */
[----:B------:R0:W-:Y:S04]  /*156a0*/  STL [R1+0xf58], R6 ;  /* 0x000f580601007387 */ /* 0x0001e80000100800 */
[----:B------:R1:W-:Y:S04]  /*156b0*/  STL [R1+0xff0], R7 ;  /* 0x000ff00701007387 */ /* 0x0003e80000100800 */
[----:B------:R-:W2:Y:S04]  /*156c0*/  LDL.LU R4, [R1+0x280] ;  /* 0x0002800001047983 */ /* 0x000ea80000300800 */
[----:B------:R-:W2:Y:S04]  /*156d0*/  LDL.LU R5, [R1+0x284] ;  /* 0x0002840001057983 */ /* 0x000ea80000300800 */
[----:B0-----:R-:W2:Y:S04]  /*156e0*/  LDL.LU R6, [R1+0x288] ;  /* 0x0002880001067983 */ /* 0x001ea80000300800 */
[----:B-1----:R-:W2:Y:S01]  /*156f0*/  LDL.LU R7, [R1+0x28c] ;  /* 0x00028c0001077983 */ /* 0x002ea20000300800 */
[----:B------:R-:W-:-:S02]  /*15700*/  IMAD.MOV.U32 R18, RZ, RZ, R15 ;  /* 0x000000ffff127224 */ /* 0x000fc400078e000f */
[----:B------:R-:W-:-:S05]  /*15710*/  IMAD.MOV.U32 R19, RZ, RZ, R14 ;  /* 0x000000ffff137224 */ /* 0x000fca00078e000e */
[----:B------:R-:W-:Y:S04]  /*15720*/  STL.64 [R1+0x1058], R18 ;  /* 0x0010581201007387 */ /* 0x000fe80000100a00 */
[----:B--2---:R-:W-:Y:S04]  /*15730*/  STL.64 [R1+0x1008], R6 ;  /* 0x0010080601007387 */ /* 0x004fe80000100a00 */
[----:B------:R0:W-:Y:S04]  /*15740*/  STL.64 [R1+0x1000], R4 ;  /* 0x0010000401007387 */ /* 0x0001e80000100a00 */
[----:B0-----:R-:W2:Y:S04]  /*15750*/  LDL.LU R4, [R1+0x270] ;  /* 0x0002700001047983 */ /* 0x001ea80000300800 */
[----:B------:R-:W2:Y:S04]  /*15760*/  LDL.LU R5, [R1+0x274] ;  /* 0x0002740001057983 */ /* 0x000ea80000300800 */
[----:B------:R-:W2:Y:S04]  /*15770*/  LDL.LU R6, [R1+0x278] ;  /* 0x0002780001067983 */ /* 0x000ea80000300800 */
[----:B------:R-:W2:Y:S01]  /*15780*/  LDL.LU R7, [R1+0x27c] ;  /* 0x00027c0001077983 */ /* 0x000ea20000300800 */
[----:B------:R-:W-:-:S02]  /*15790*/  IMAD.MOV.U32 R18, RZ, RZ, R13 ;  /* 0x000000ffff127224 */ /* 0x000fc400078e000d */
[----:B------:R-:W-:-:S05]  /*157a0*/  IMAD.MOV.U32 R19, RZ, RZ, R12 ;  /* 0x000000ffff137224 */ /* 0x000fca00078e000c */
[----:B------:R0:W-:Y:S04]  /*157b0*/  STL.64 [R1+0x1088], R18 ;  /* 0x0010881201007387 */ /* 0x0001e80000100a00 */
[----:B------:R-:W3:Y:S04]  /*157c0*/  LDL.LU R12, [R1+0x210] ;  /* 0x00021000010c7983 */ /* 0x000ee80000300800 */
[----:B------:R-:W3:Y:S04]  /*157d0*/  LDL.LU R13, [R1+0x214] ;  /* 0x00021400010d7983 */ /* 0x000ee80000300800 */
[----:B------:R-:W3:Y:S04]  /*157e0*/  LDL.LU R14, [R1+0x218] ;  /* 0x00021800010e7983 */ /* 0x000ee80000300800 */
[----:B------:R-:W3:Y:S04]  /*157f0*/  LDL.LU R15, [R1+0x21c] ;  /* 0x00021c00010f7983 */ /* 0x000ee80000300800 */
[----:B------:R-:W3:Y:S04]  /*15800*/  LDL.LU R16, [R1+0x220] ;  /* 0x0002200001107983 */ /* 0x000ee80000300800 */
[----:B------:R-:W3:Y:S04]  /*15810*/  LDL.LU R17, [R1+0x224] ;  /* 0x0002240001117983 */ /* 0x000ee80000300800 */
[----:B0-----:R-:W3:Y:S04]  /*15820*/  LDL.LU R18, [R1+0x228] ;  /* 0x0002280001127983 */ /* 0x001ee80000300800 */
[----:B------:R-:W3:Y:S04]  /*15830*/  LDL.LU R19, [R1+0x22c] ;  /* 0x00022c0001137983 */ /* 0x000ee80000300800 */
[----:B------:R-:W3:Y:S04]  /*15840*/  LDL.LU.64 R22, [R1+0x88] ;  /* 0x0000880001167983 */ /* 0x000ee80000300a00 */
[----:B--2---:R-:W-:Y:S04]  /*15850*/  STL.64 [R1+0x1020], R6 ;  /* 0x0010200601007387 */ /* 0x004fe80000100a00 */
[----:B------:R0:W-:Y:S04]  /*15860*/  STL.64 [R1+0x1018], R4 ;  /* 0x0010180401007387 */ /* 0x0001e80000100a00 */
[----:B0-----:R-:W2:Y:S04]  /*15870*/  LDL.LU R4, [R1+0x1c0] ;  /* 0x0001c00001047983 */ /* 0x001ea80000300800 */
[----:B------:R-:W2:Y:S04]  /*15880*/  LDL.LU R5, [R1+0x1c4] ;  /* 0x0001c40001057983 */ /* 0x000ea80000300800 */
[----:B------:R-:W2:Y:S04]  /*15890*/  LDL.LU R6, [R1+0x1c8] ;  /* 0x0001c80001067983 */ /* 0x000ea80000300800 */
[----:B------:R-:W2:Y:S04]  /*158a0*/  LDL.LU R7, [R1+0x1cc] ;  /* 0x0001cc0001077983 */ /* 0x000ea80000300800 */
[----:B--2---:R-:W-:Y:S04]  /*158b0*/  STL.64 [R1+0x1038], R6 ;  /* 0x0010380601007387 */ /* 0x004fe80000100a00 */
[----:B------:R0:W-:Y:S04]  /*158c0*/  STL.64 [R1+0x1030], R4 ;  /* 0x0010300401007387 */ /* 0x0001e80000100a00 */
[----:B0-----:R-:W2:Y:S04]  /*158d0*/  LDL.LU R4, [R1+0x1d0] ;  /* 0x0001d00001047983 */ /* 0x001ea80000300800 */
[----:B------:R-:W2:Y:S04]  /*158e0*/  LDL.LU R5, [R1+0x1d4] ;  /* 0x0001d40001057983 */ /* 0x000ea80000300800 */
[----:B------:R-:W2:Y:S04]  /*158f0*/  LDL.LU R6, [R1+0x1d8] ;  /* 0x0001d80001067983 */ /* 0x000ea80000300800 */
[----:B------:R-:W2:Y:S01]  /*15900*/  LDL.LU R7, [R1+0x1dc] ;  /* 0x0001dc0001077983 */ /* 0x000ea20000300800 */
[----:B---3--:R-:W-:Y:S03]  /*15910*/  HMMA.16816.F32.BF16 R16, R8, R22, R16 ;  /* 0x000000160810723c */ /* 0x008fe60000041810 */
[----:B--2---:R-:W-:Y:S04]  /*15920*/  STL.64 [R1+0x1050], R6 ;  /* 0x0010500601007387 */ /* 0x004fe80000100a00 */
[----:B------:R0:W-:Y:S04]  /*15930*/  STL.64 [R1+0x1048], R4 ;  /* 0x0010480401007387 */ /* 0x0001e80000100a00 */
[----:B0-----:R-:W2:Y:S04]  /*15940*/  LDL.LU R4, [R1+0x1e0] ;  /* 0x0001e00001047983 */ /* 0x001ea80000300800 */
[----:B------:R-:W2:Y:S04]  /*15950*/  LDL.LU R5, [R1+0x1e4] ;  /* 0x0001e40001057983 */ /* 0x000ea80000300800 */
[----:B------:R-:W3:Y:S04]  /*15960*/  LDL.LU R6, [R1+0x1e8] ;  /* 0x0001e80001067983 */ /* 0x000ee80000300800 */
[----:B------:R-:W3:Y:S01]  /*15970*/  LDL.LU R7, [R1+0x1ec] ;  /* 0x0001ec0001077983 */ /* 0x000ee20000300800 */
[----:B------:R-:W-:-:S02]  /*15980*/  IMAD.MOV.U32 R27, RZ, RZ, R20 ;  /* 0x000000ffff1b7224 */ /* 0x000fc400078e0014 */
[----:B------:R-:W-:Y:S01]  /*15990*/  IMAD.MOV.U32 R26, RZ, RZ, R21 ;  /* 0x000000ffff1a7224 */ /* 0x000fe200078e0015 */
[----:B---3--:R-:W-:Y:S04]  /*159a0*/  STL.64 [R1+0x1068], R6 ;  /* 0x0010680601007387 */ /* 0x008fe80000100a00 */
[----:B--2---:R0:W-:Y:S04]  /*159b0*/  STL.64 [R1+0x1060], R4 ;  /* 0x0010600401007387 */ /* 0x0041e80000100a00 */
[----:B0-----:R-:W2:Y:S04]  /*159c0*/  LDL.LU R4, [R1+0x200] ;  /* 0x0002000001047983 */ /* 0x001ea80000300800 */
[----:B------:R-:W2:Y:S04]  /*159d0*/  LDL.LU R5, [R1+0x204] ;  /* 0x0002040001057983 */ /* 0x000ea80000300800 */
[----:B------:R-:W2:Y:S04]  /*159e0*/  LDL.LU R6, [R1+0x208] ;  /* 0x0002080001067983 */ /* 0x000ea80000300800 */
[----:B------:R-:W2:Y:S04]  /*159f0*/  LDL.LU R7, [R1+0x20c] ;  /* 0x00020c0001077983 */ /* 0x000ea80000300800 */
[----:B------:R-:W-:Y:S04]  /*15a00*/  STL.64 [R1+0xf40], R26 ;  /* 0x000f401a01007387 */ /* 0x000fe80000100a00 */
[----:B------:R0:W-:Y:S04]  /*15a10*/  STL.64 [R1+0xf38], R24 ;  /* 0x000f381801007387 */ /* 0x0001e80000100a00 */
[----:B0-----:R-:W3:Y:S04]  /*15a20*/  LDL.LU R24, [R1+0x1f0] ;  /* 0x0001f00001187983 */ /* 0x001ee80000300800 */
[----:B------:R-:W3:Y:S04]  /*15a30*/  LDL.LU R25, [R1+0x1f4] ;  /* 0x0001f40001197983 */ /* 0x000ee80000300800 */
[----:B------:R-:W3:Y:S04]  /*15a40*/  LDL.LU R26, [R1+0x1f8] ;  /* 0x0001f800011a7983 */ /* 0x000ee80000300800 */
[----:B------:R-:W3:Y:S04]  /*15a50*/  LDL.LU R27, [R1+0x1fc] ;  /* 0x0001fc00011b7983 */ /* 0x000ee80000300800 */
[----:B------:R0:W-:Y:S04]  /*15a60*/  STL.64 [R1+0xf0], R16 ;  /* 0x0000f01001007387 */ /* 0x0001e80000100a00 */
[----:B------:R1:W-:Y:S01]  /*15a70*/  STL.64 [R1+0xf8], R18 ;  /* 0x0000f81201007387 */ /* 0x0003e20000100a00 */
[----:B0-----:R-:W-:-:S03]  /*15a80*/  IMAD.MOV.U32 R17, RZ, RZ, R22 ;  /* 0x000000ffff117224 */ /* 0x001fc600078e0016 */
[----:B-1----:R-:W2:Y:S01]  /*15a90*/  LDL.LU.64 R18, [R1+0x1088] ;  /* 0x0010880001127983 */ /* 0x002ea20000300a00 */
[----:B------:R-:W-:-:S03]  /*15aa0*/  IMAD.MOV.U32 R16, RZ, RZ, R23 ;  /* 0x000000ffff107224 */ /* 0x000fc600078e0017 */
[----:B------:R-:W2:Y:S02]  /*15ab0*/  LDL.LU.64 R22, [R1+0x1080] ;  /* 0x0010800001167983 */ /* 0x000ea40000300a00 */
[----:B--2---:R-:W-:Y:S02]  /*15ac0*/  HMMA.16816.F32.BF16 R8, R8, R22, R12 ;  /* 0x000000160808723c */ /* 0x004fe4000004180c */
[----:B------:R-:W2:Y:S04]  /*15ad0*/  LDL.LU.64 R14, [R1+0x1078] ;  /* 0x00107800010e7983 */ /* 0x000ea80000300a00 */
[----:B------:R-:W2:-:S13]  /*15ae0*/  LDL.LU.64 R12, [R1+0x1070] ;  /* 0x00107000010c7983 */ /* 0x000e9a0000300a00 */
[----:B------:R0:W-:Y:S02]  /*15af0*/  STL.64 [R1+0xea8], R10 ;  /* 0x000ea80a01007387 */ /* 0x0001e40000100a00 */
[----:B0-----:R-:W-:Y:S02]  /*15b00*/  IMAD.MOV.U32 R10, RZ, RZ, R17 ;  /* 0x000000ffff0a7224 */ /* 0x001fe400078e0011 */
[----:B------:R-:W-:Y:S01]  /*15b10*/  IMAD.MOV.U32 R11, RZ, RZ, R16 ;  /* 0x000000ffff0b7224 */ /* 0x000fe200078e0010 */
[----:B------:R-:W-:Y:S01]  /*15b20*/  STL.64 [R1+0xea0], R8 ;  /* 0x000ea00801007387 */ /* 0x000fe20000100a00 */
[----:B--2---:R-:W-:Y:S03]  /*15b30*/  HMMA.16816.F32.BF16 R16, R12, R18, R4 ;  /* 0x000000120c10723c */ /* 0x004fe60000041804 */
[----:B------:R-:W2:Y:S04]  /*15b40*/  LDL.LU.64 R6, [R1+0x1068] ;  /* 0x0010680001067983 */ /* 0x000ea80000300a00 */
[----:B------:R-:W2:-:S12]  /*15b50*/  LDL.LU.64 R4, [R1+0x1060] ;  /* 0x0010600001047983 */ /* 0x000e980000300a00 */
[----:B------:R-:W-:Y:S04]  /*15b60*/  STL.64 [R1+0x310], R16 ;  /* 0x0003101001007387 */ /* 0x000fe80000100a00 */
[----:B------:R0:W-:Y:S04]  /*15b70*/  STL.64 [R1+0x318], R18 ;  /* 0x0003181201007387 */ /* 0x0001e80000100a00 */
[----:B0-----:R-:W2:Y:S02]  /*15b80*/  LDL.LU.64 R18, [R1+0x1058] ;  /* 0x0010580001127983 */ /* 0x001ea40000300a00 */
[----:B--2---:R-:W-:Y:S02]  /*15b90*/  HMMA.16816.F32.BF16 R16, R12, R18, R4 ;  /* 0x000000120c10723c */ /* 0x004fe40000041804 */
[----:B------:R-:W2:Y:S04]  /*15ba0*/  LDL.LU.64 R6, [R1+0x1050] ;  /* 0x0010500001067983 */ /* 0x000ea80000300a00 */
[----:B------:R-:W2:-:S13]  /*15bb0*/  LDL.LU.64 R4, [R1+0x1048] ;  /* 0x0010480001047983 */ /* 0x000e9a0000300a00 */
        /* <DEDUP_REMOVED lines=22> */
[----:B------:R-:W2:-:S15]  /*15d20*/  LDL.LU R7, [R1+0xff0] ;  /* 0x000ff00001077983 */ /* 0x000e9e0000300800 */
[----:B------:R-:W-:Y:S02]  /*15d30*/  NOP ;  /* 0x0000000000007918 */ /* 0x000fe40000000000 */
[----:B------:R-:W-:Y:S04]  /*15d40*/  STL.64 [R1+0x280], R16 ;  /* 0x0002801001007387 */ /* 0x000fe80000100a00 */
[----:B------:R0:W-:Y:S04]  /*15d50*/  STL.64 [R1+0x288], R18 ;  /* 0x0002881201007387 */ /* 0x0001e80000100a00 */
[----:B0-----:R-:W2:Y:S04]  /*15d60*/  LDL.LU.64 R18, [R1+0xfe8] ;  /* 0x000fe80001127983 */ /* 0x001ea80000300a00 */
[----:B------:R-:W2:Y:S01]  /*15d70*/  LDL.LU.64 R16, [R1+0xfe0] ;  /* 0x000fe00001107983 */ /* 0x000ea20000300a00 */
[----:B------:R-:W-:-:S02]  /*15d80*/  IMAD.MOV.U32 R4, RZ, RZ, R3 ;  /* 0x000000ffff047224 */ /* 0x000fc400078e0003 */
[----:B------:R-:W-:Y:S01]  /*15d90*/  IMAD.MOV.U32 R5, RZ, RZ, R28 ;  /* 0x000000ffff057224 */ /* 0x000fe200078e001c */
[----:B--2---:R-:W-:Y:S01]  /*15da0*/  HMMA.16816.F32.BF16 R8, R12, R10, R16 ;  /* 0x0000000a0c08723c */ /* 0x004fe20000041810 */
[----:B------:R-:W2:Y:S04]  /*15db0*/  LDL.LU.64 R18, [R1+0xfd8] ;  /* 0x000fd80001127983 */ /* 0x000ea80000300a00 */
[----:B------:R-:W2:-:S14]  /*15dc0*/  LDL.LU.64 R16, [R1+0xfd0] ;  /* 0x000fd00001107983 */ /* 0x000e9c0000300a00 */
[----:B------:R-:W-:Y:S04]  /*15dd0*/  STL.64 [R1+0x270], R8 ;  /* 0x0002700801007387 */ /* 0x000fe80000100a00 */
[----:B------:R3:W-:Y:S04]  /*15de0*/  STL.64 [R1+0x278], R10 ;  /* 0x0002780a01007387 */ /* 0x0007e80000100a00 */
[----:B------:R-:W2:Y:S01]  /*15df0*/  LDL.LU R3, [R1+0xfcc] ;  /* 0x000fcc0001037983 */ /* 0x000ea20000300800 */
[----:B---3--:R-:W-:-:S15]  /*15e00*/  HMMA.16816.F32.BF16 R8, R12, R22, R24 ;  /* 0x000000160c08723c */ /* 0x008fde0000041818 */
[----:B------:R-:W-:-:S04]  /*15e10*/  NOP ;  /* 0x0000000000007918 */ /* 0x000fc80000000000 */
[----:B------:R-:W-:Y:S04]  /*15e20*/  STL.64 [R1+0x1f0], R8 ;  /* 0x0001f00801007387 */ /* 0x000fe80000100a00 */
[----:B------:R-:W-:Y:S04]  /*15e30*/  STL.64 [R1+0x1f8], R10 ;  /* 0x0001f80a01007387 */ /* 0x000fe80000100a00 */
[----:B------:R-:W3:Y:S04]  /*15e40*/  LDL.LU R28, [R1+0xfc8] ;  /* 0x000fc800011c7983 */ /* 0x000ee80000300800 */
[----:B------:R-:W2:Y:S04]  /*15e50*/  LDL.LU R24, [R1+0x260] ;  /* 0x0002600001187983 */ /* 0x000ea80000300800 */
[----:B------:R-:W2:Y:S04]  /*15e60*/  LDL.LU R25, [R1+0x264] ;  /* 0x0002640001197983 */ /* 0x000ea80000300800 */
[----:B------:R-:W2:Y:S04]  /*15e70*/  LDL.LU R26, [R1+0x268] ;  /* 0x00026800011a7983 */ /* 0x000ea80000300800 */
[----:B------:R-:W2:Y:S04]  /*15e80*/  LDL.LU R27, [R1+0x26c] ;  /* 0x00026c00011b7983 */ /* 0x000ea80000300800 */
[----:B------:R-:W-:Y:S04]  /*15e90*/  STL [R1+0xf98], R7 ;  /* 0x000f980701007387 */ /* 0x000fe80000100800 */
[----:B------:R0:W-:Y:S04]  /*15ea0*/  STL.64 [R1+0xf90], R4 ;  /* 0x000f900401007387 */ /* 0x0001e80000100a00 */
[----:B0-----:R-:W2:Y:S04]  /*15eb0*/  LDL.64 R4, [R1+0x50] ;  /* 0x0000500001047983 */ /* 0x001ea80000100a00 */
[----:B--2---:R-:W-:Y:S04]  /*15ec0*/  STL.64 [R1+0xfb0], R4 ;  /* 0x000fb00401007387 */ /* 0x004fe80000100a00 */
[----:B------:R-:W2:Y:S04]  /*15ed0*/  LDL.LU R20, [R1+0x240] ;  /* 0x0002400001147983 */ /* 0x000ea80000300800 */
        /* <DEDUP_REMOVED lines=11> */
[----:B0-----:R-:W2:Y:S04]  /*15f90*/  LDL.64 R20, [R1+0x60] ;  /* 0x0000600001147983 */ /* 0x001ea80000100a00 */
[----:B------:R-:W3:Y:S04]  /*15fa0*/  LDL.LU R8, [R1+0x300] ;  /* 0x0003000001087983 */ /* 0x000ee80000300800 */
[----:B------:R-:W3:Y:S04]  /*15fb0*/  LDL.LU R9, [R1+0x304] ;  /* 0x0003040001097983 */ /* 0x000ee80000300800 */
[----:B------:R-:W3:Y:S01]  /*15fc0*/  LDL.LU R10, [R1+0x308] ;  /* 0x00030800010a7983 */ /* 0x000ee20000300800 */
[----:B------:R-:W-:Y:S01]  /*15fd0*/  IMAD.MOV.U32 R11, RZ, RZ, R29 ;  /* 0x000000ffff0b7224 */ /* 0x000fe200078e001d */
[----:B--2---:R-:W-:Y:S04]  /*15fe0*/  HMMA.16816.F32.BF16 R4, R16, R20, R24 ;  /* 0x000000141004723c */ /* 0x004fe80000041818 */
[----:B---3--:R4:W-:Y:S04]  /*15ff0*/  STL.64 [R1+0xf78], R10 ;  /* 0x000f780a01007387 */ /* 0x0089e80000100a00 */
[----:B------:R0:W-:Y:S01]  /*16000*/  STL.64 [R1+0xf70], R8 ;  /* 0x000f700801007387 */ /* 0x0001e20000100a00 */
[----:B------:R-:W-:-:S02]  /*16010*/  IMAD.MOV.U32 R25, RZ, RZ, R20 ;  /* 0x000000ffff197224 */ /* 0x000fc400078e0014 */
[----:B------:R-:W-:Y:S02]  /*16020*/  IMAD.MOV.U32 R24, RZ, RZ, R21 ;  /* 0x000000ffff187224 */ /* 0x000fe400078e0015 */
[----:B----4-:R-:W-:Y:S02]  /*16030*/  IMAD.MOV.U32 R10, RZ, RZ, R2 ;  /* 0x000000ffff0a7224 */ /* 0x010fe400078e0002 */
[----:B------:R-:W-:Y:S02]  /*16040*/  IMAD.MOV.U32 R11, RZ, RZ, R0 ;  /* 0x000000ffff0b7224 */ /* 0x000fe400078e0000 */
[----:B0-----:R-:W-:Y:S02]  /*16050*/  IMAD.MOV.U32 R8, RZ, RZ, R28 ;  /* 0x000000ffff087224 */ /* 0x001fe400078e001c */
[----:B------:R-:W-:Y:S01]  /*16060*/  IMAD.MOV.U32 R9, RZ, RZ, R3 ;  /* 0x000000ffff097224 */ /* 0x000fe200078e0003 */
[----:B------:R-:W-:Y:S04]  /*16070*/  STL.64 [R1+0xf88], R10 ;  /* 0x000f880a01007387 */ /* 0x000fe80000100a00 */
[----:B------:R0:W-:Y:S01]  /*16080*/  STL.64 [R1+0xf80], R8 ;  /* 0x000f800801007387 */ /* 0x0001e20000100a00 */
[----:B------:R-:W-:-:S02]  /*16090*/  IMAD.MOV.U32 R28, RZ, RZ, R4 ;  /* 0x000000ffff1c7224 */ /* 0x000fc400078e0004 */
[----:B------:R-:W-:Y:S01]  /*160a0*/  IMAD.MOV.U32 R3, RZ, RZ, R5 ;  /* 0x000000ffff037224 */ /* 0x000fe200078e0005 */
[----:B0-----:R-:W2:Y:S04]  /*160b0*/  LDL.64 R8, [R1+0x40] ;  /* 0x0000400001087983 */ /* 0x001ea80000100a00 */
[----:B------:R-:W3:Y:S04]  /*160c0*/  LDL.LU.64 R12, [R1+0x30] ;  /* 0x00003000010c7983 */ /* 0x000ee80000300a00 */
[----:B------:R-:W4:Y:S04]  /*160d0*/  LDL.LU.64 R22, [R1+0xfc0] ;  /* 0x000fc00001167983 */ /* 0x000f280000300a00 */
[----:B------:R-:W4:Y:S04]  /*160e0*/  LDL.LU.64 R20, [R1+0xfb8] ;  /* 0x000fb80001147983 */ /* 0x000f280000300a00 */
[----:B------:R-:W4:Y:S01]  /*160f0*/  LDL.LU.64 R4, [R1+0xfb0] ;  /* 0x000fb00001047983 */ /* 0x000f220000300a00 */
[----:B------:R-:W-:-:S02]  /*16100*/  IMAD.MOV.U32 R0, RZ, RZ, R7 ;  /* 0x000000ffff007224 */ /* 0x000fc400078e0007 */
[----:B------:R-:W-:-:S03]  /*16110*/  IMAD.MOV.U32 R2, RZ, RZ, R6 ;  /* 0x000000ffff027224 */ /* 0x000fc600078e0006 */
[----:B------:R-:W-:Y:S04]  /*16120*/  STL [R1+0xdcc], R0 ;  /* 0x000dcc0001007387 */ /* 0x000fe80000100800 */
[----:B------:R-:W-:Y:S04]  /*16130*/  STL [R1+0xdc8], R3 ;  /* 0x000dc80301007387 */ /* 0x000fe80000100800 */
[----:B------:R-:W-:Y:S04]  /*16140*/  STL [R1+0xdc4], R28 ;  /* 0x000dc41c01007387 */ /* 0x000fe80000100800 */
[----:B------:R-:W-:Y:S01]  /*16150*/  STL [R1+0xdc0], R2 ;  /* 0x000dc00201007387 */ /* 0x000fe20000100800 */
[----:B----4-:R-:W-:-:S15]  /*16160*/  HMMA.16816.F32.BF16 R20, R16, R4, R20 ;  /* 0x000000041014723c */ /* 0x010fde0000041814 */
[----:B------:R-:W-:-:S04]  /*16170*/  NOP ;  /* 0x0000000000007918 */ /* 0x000fc80000000000 */
[----:B------:R-:W-:Y:S04]  /*16180*/  STL.64 [R1+0x250], R20 ;  /* 0x0002501401007387 */ /* 0x000fe80000100a00 */
[----:B------:R0:W-:Y:S04]  /*16190*/  STL.64 [R1+0x258], R22 ;  /* 0x0002581601007387 */ /* 0x0001e80000100a00 */
[----:B0-----:R-:W4:Y:S04]  /*161a0*/  LDL.LU.64 R22, [R1+0xfa8] ;  /* 0x000fa80001167983 */ /* 0x001f280000300a00 */
[----:B------:R-:W4:Y:S01]  /*161b0*/  LDL.LU.64 R20, [R1+0xfa0] ;  /* 0x000fa00001147983 */ /* 0x000f220000300a00 */
[----:B------:R-:W-:-:S02]  /*161c0*/  IMAD.MOV.U32 R27, RZ, RZ, R4 ;  /* 0x000000ffff1b7224 */ /* 0x000fc400078e0004 */
[----:B------:R-:W-:Y:S01]  /*161d0*/  IMAD.MOV.U32 R26, RZ, RZ, R5 ;  /* 0x000000ffff1a7224 */ /* 0x000fe200078e0005 */
[----:B------:R-:W3:Y:S04]  /*161e0*/  LDL.LU R7, [R1+0xf98] ;  /* 0x000f980001077983 */ /* 0x000ee80000300800 */
[----:B------:R-:W3:Y:S04]  /*161f0*/  LDL.LU.64 R4, [R1+0xf90] ;  /* 0x000f900001047983 */ /* 0x000ee80000300a00 */
[----:B------:R-:W-:Y:S04]  /*16200*/  STL.64 [R1+0xf68], R26 ;  /* 0x000f681a01007387 */ /* 0x000fe80000100a00 */
[----:B------:R0:W-:Y:S01]  /*16210*/  STL.64 [R1+0xf60], R24 ;  /* 0x000f601801007387 */ /* 0x0001e20000100a00 */
[----:B--2---:R-:W-:-:S02]  /*16220*/  IMAD.MOV.U32 R6, RZ, RZ, R8 ;  /* 0x000000ffff067224 */ /* 0x004fc400078e0008 */
[----:B------:R-:W-:Y:S01]  /*16230*/  IMAD.MOV.U32 R29, RZ, RZ, R9 ;  /* 0x000000ffff1d7224 */ /* 0x000fe200078e0009 */
[----:B0-----:R-:W2:Y:S04]  /*16240*/  LDL.64 R24, [R1+0x20] ;  /* 0x0000200001187983 */ /* 0x001ea80000100a00 */
[----:B------:R-:W3:Y:S01]  /*16250*/  LDL.LU.64 R10, [R1+0xf88] ;  /* 0x000f8800010a7983 */ /* 0x000ee20000300a00 */
[----:B----4-:R-:W-:Y:S03]  /*16260*/  HMMA.16816.F32.BF16 R20, R16, R8, R20 ;  /* 0x000000081014723c */ /* 0x010fe60000041814 */
[----:B------:R-:W3:-:S15]  /*16270*/  LDL.LU.64 R8, [R1+0xf80] ;  /* 0x000f800001087983 */ /* 0x000ede0000300a00 */
[----:B------:R-:W-:Y:S01]  /*16280*/  NOP ;  /* 0x0000000000007918 */ /* 0x000fe20000000000 */
[----:B------:R-:W-:Y:S01]  /*16290*/  IMAD.MOV.U32 R28, RZ, RZ, R20 ;  /* 0x000000ffff1c7224 */ /* 0x000fe200078e0014 */
[----:B------:R0:W-:Y:S01]  /*162a0*/  STL.64 [R1+0x248], R22 ;  /* 0x0002481601007387 */ /* 0x0001e20000100a00 */
[----:B------:R-:W-:-:S03]  /*162b0*/  IMAD.MOV.U32 R2, RZ, RZ, R21 ;  /* 0x000000ffff027224 */ /* 0x000fc600078e0015 */
[----:B------:R-:W4:Y:S04]  /*162c0*/  LDL.LU R20, [R1+0x2f0] ;  /* 0x0002f00001147983 */ /* 0x000f280000300800 */
[----:B------:R-:W4:Y:S04]  /*162d0*/  LDL.LU R21, [R1+0x2f4] ;  /* 0x0002f40001157983 */ /* 0x000f280000300800 */
[----:B0-----:R-:W4:Y:S04]  /*162e0*/  LDL.LU R22, [R1+0x2f8] ;  /* 0x0002f80001167983 */ /* 0x001f280000300800 */
[----:B------:R-:W4:Y:S04]  /*162f0*/  LDL.LU R23, [R1+0x2fc] ;  /* 0x0002fc0001177983 */ /* 0x000f280000300800 */
[----:B------:R-:W-:Y:S04]  /*16300*/  STL [R1+0xdd4], R2 ;  /* 0x000dd40201007387 */ /* 0x000fe80000100800 */
[----:B------:R-:W-:Y:S01]  /*16310*/  STL [R1+0xdd0], R28 ;  /* 0x000dd01c01007387 */ /* 0x000fe20000100800 */
[----:B---3--:R-:W-:-:S15]  /*16320*/  HMMA.16816.F32.BF16 R8, R16, R12, R8 ;  /* 0x0000000c1008723c */ /* 0x008fde0000041808 */
[----:B------:R-:W-:-:S04]  /*16330*/  NOP ;  /* 0x0000000000007918 */ /* 0x000fc80000000000 */
[----:B------:R-:W-:Y:S04]  /*16340*/  STL.64 [R1+0x230], R8 ;  /* 0x0002300801007387 */ /* 0x000fe80000100a00 */
[----:B------:R0:W-:Y:S04]  /*16350*/  STL.64 [R1+0x238], R10 ;  /* 0x0002380a01007387 */ /* 0x0001e80000100a00 */
[----:B0-----:R-:W3:Y:S04]  /*16360*/  LDL.LU.64 R10, [R1+0xf78] ;  /* 0x000f7800010a7983 */ /* 0x001ee80000300a00 */
[----:B------:R-:W3:Y:S04]  /*16370*/  LDL.LU.64 R8, [R1+0xf70] ;  /* 0x000f700001087983 */ /* 0x000ee80000300a00 */
[----:B------:R-:W-:Y:S01]  /*16380*/  STL.64 [R1+0xee0], R12 ;  /* 0x000ee00c01007387 */ /* 0x000fe20000100a00 */
[----:B--2---:R-:W-:-:S02]  /*16390*/  IMAD.MOV.U32 R15, RZ, RZ, R24 ;  /* 0x000000ffff0f7224 */ /* 0x004fc400078e0018 */
[----:B------:R-:W-:Y:S01]  /*163a0*/  IMAD.MOV.U32 R14, RZ, RZ, R25 ;  /* 0x000000ffff0e7224 */ /* 0x000fe200078e0019 */
[----:B------:R-:W2:Y:S01]  /*163b0*/  LDL.LU.64 R26, [R1+0xf68] ;  /* 0x000f6800011a7983 */ /* 0x000ea20000300a00 */
[----:B---3--:R-:W-:Y:S03]  /*163c0*/  HMMA.16816.F32.BF16 R8, R16, R24, R8 ;  /* 0x000000181008723c */ /* 0x008fe60000041808 */
[----:B------:R-:W3:-:S15]  /*163d0*/  LDL.LU.64 R24, [R1+0xf60] ;  /* 0x000f600001187983 */ /* 0x000ede0000300a00 */
[----:B------:R-:W-:Y:S01]  /*163e0*/  NOP ;  /* 0x0000000000007918 */ /* 0x000fe20000000000 */
[----:B------:R-:W-:Y:S02]  /*163f0*/  IMAD.MOV.U32 R2, RZ, RZ, R8 ;  /* 0x000000ffff027224 */ /* 0x000fe400078e0008 */
[----:B------:R-:W-:Y:S01]  /*16400*/  IMAD.MOV.U32 R28, RZ, RZ, R9 ;  /* 0x000000ffff1c7224 */ /* 0x000fe200078e0009 */
[----:B------:R-:W2:Y:S01]  /*16410*/  LDL.LU R8, [R1+0xf0] ;  /* 0x0000f00001087983 */ /* 0x000ea20000300800 */
[----:B------:R-:W-:-:S03]  /*16420*/  IMAD.MOV.U32 R0, RZ, RZ, R10 ;  /* 0x000000ffff007224 */ /* 0x000fc600078e000a */
[----:B------:R-:W2:Y:S01]  /*16430*/  LDL.LU R9, [R1+0xf4] ;  /* 0x0000f40001097983 */ /* 0x000ea20000300800 */
[----:B------:R-:W-:-:S03]  /*16440*/  IMAD.MOV.U32 R3, RZ, RZ, R11 ;  /* 0x000000ffff037224 */ /* 0x000fc600078e000b */
[----:B------:R-:W2:Y:S04]  /*16450*/  LDL.LU R10, [R1+0xf8] ;  /* 0x0000f800010a7983 */ /* 0x000ea80000300800 */
[----:B------:R-:W2:Y:S04]  /*16460*/  LDL.LU R11, [R1+0xfc] ;  /* 0x0000fc00010b7983 */ /* 0x000ea80000300800 */
[----:B--2---:R-:W-:Y:S04]  /*16470*/  STL.64 [R1+0xeb8], R10 ;  /* 0x000eb80a01007387 */ /* 0x004fe80000100a00 */
[----:B------:R0:W-:Y:S04]  /*16480*/  STL.64 [R1+0xeb0], R8 ;  /* 0x000eb00801007387 */ /* 0x0001e80000100a00 */
[----:B0-----:R-:W4:Y:S04]  /*16490*/  LDL R8, [R1+0x10] ;  /* 0x0000100001087983 */ /* 0x001f280000100800 */
[----:B------:R-:W4:Y:S01]  /*164a0*/  LDL R9, [R1+0x14] ;  /* 0x0000140001097983 */ /* 0x000f220000100800 */
[----:B------:R-:W-:-:S02]  /*164b0*/  IMAD.MOV.U32 R12, RZ, RZ, R6 ;  /* 0x000000ffff0c7224 */ /* 0x000fc400078e0006 */
[----:B------:R-:W-:Y:S01]  /*164c0*/  IMAD.MOV.U32 R13, RZ, RZ, R29 ;  /* 0x000000ffff0d7224 */ /* 0x000fe200078e001d */
[----:B------:R-:W2:Y:S04]  /*164d0*/  LDL.LU R6, [R1+0xf58] ;  /* 0x000f580001067983 */ /* 0x000ea80000300800 */
[----:B------:R0:W-:Y:S02]  /*164e0*/  STL.64 [R1+0xef8], R12 ;  /* 0x000ef80c01007387 */ /* 0x0001e40000100a00 */
[----:B0-----:R-:W-:Y:S02]  /*164f0*/  IMAD.MOV.U32 R12, RZ, RZ, R27 ;  /* 0x000000ffff0c7224 */ /* 0x001fe400078e001b */
[----:B------:R-:W-:-:S05]  /*16500*/  IMAD.MOV.U32 R13, RZ, RZ, R26 ;  /* 0x000000ffff0d7224 */ /* 0x000fca00078e001a */
[----:B------:R-:W-:Y:S04]  /*16510*/  STL.64 [R1+0xf10], R12 ;  /* 0x000f100c01007387 */ /* 0x000fe80000100a00 */
[----:B------:R-:W-:Y:S04]  /*16520*/  STL [R1+0xe38], R3 ;  /* 0x000e380301007387 */ /* 0x000fe80000100800 */
[----:B------:R-:W-:Y:S04]  /*16530*/  STL [R1+0xe34], R0 ;  /* 0x000e340001007387 */ /* 0x000fe80000100800 */
[----:B------:R-:W-:Y:S04]  /*16540*/  STL [R1+0xe30], R28 ;  /* 0x000e301c01007387 */ /* 0x000fe80000100800 */
[----:B------:R0:W-:Y:S04]  /*16550*/  STL [R1+0xe18], R2 ;  /* 0x000e180201007387 */ /* 0x0001e80000100800 */
[----:B0-----:R-:W2:Y:S01]  /*16560*/  LDL R2, [R1+0xa50] ;  /* 0x000a500001027983 */ /* 0x001ea20000100800 */
[----:B----4-:R-:W-:-:S15]  /*16570*/  HMMA.16816.F32.BF16 R20, R16, R8, R20 ;  /* 0x000000081014723c */ /* 0x010fde0000041814 */
[----:B------:R-:W-:-:S04]  /*16580*/  NOP ;  /* 0x0000000000007918 */ /* 0x000fc80000000000 */
[----:B------:R-:W-:Y:S04]  /*16590*/  STL.64 [R1+0x210], R20 ;  /* 0x0002101401007387 */ /* 0x000fe80000100a00 */
[----:B------:R0:W-:Y:S01]  /*165a0*/  STL [R1+0x218], R22 ;  /* 0x0002181601007387 */ /* 0x0001e20000100800 */
[----:B------:R-:W-:-:S03]  /*165b0*/  IMAD.MOV.U32 R29, RZ, RZ, R23 ;  /* 0x000000ffff1d7224 */ /* 0x000fc600078e0017 */
[----:B0-----:R-:W4:Y:S04]  /*165c0*/  LDL.LU.64 R22, [R1+0xf50] ;  /* 0x000f500001167983 */ /* 0x001f280000300a00 */
[----:B------:R-:W2:Y:S01]  /*165d0*/  LDL.LU.64 R20, [R1+0xf48] ;  /* 0x000f480001147983 */ /* 0x000ea20000300a00 */
[----:B---3--:R-:W-:Y:S02]  /*165e0*/  IMAD.MOV.U32 R13, RZ, RZ, R24 ;  /* 0x000000ffff0d7224 */ /* 0x008fe400078e0018 */
[----:B------:R-:W-:Y:S01]  /*165f0*/  IMAD.MOV.U32 R12, RZ, RZ, R25 ;  /* 0x000000ffff0c7224 */ /* 0x000fe200078e0019 */
[----:B------:R-:W3:Y:S04]  /*16600*/  LDL.LU R24, [R1+0x2e0] ;  /* 0x0002e00001187983 */ /* 0x000ee80000300800 */
[----:B------:R-:W3:Y:S04]  /*16610*/  LDL.LU R25, [R1+0x2e4] ;  /* 0x0002e40001197983 */ /* 0x000ee80000300800 */
[----:B------:R-:W3:Y:S04]  /*16620*/  LDL.LU R26, [R1+0x2e8] ;  /* 0x0002e800011a7983 */ /* 0x000ee80000300800 */
[----:B------:R-:W3:Y:S04]  /*16630*/  LDL.LU R27, [R1+0x2ec] ;  /* 0x0002ec00011b7983 */ /* 0x000ee80000300800 */
[----:B------:R4:W-:Y:S02]  /*16640*/  STL.64 [R1+0xec8], R8 ;  /* 0x000ec80801007387 */ /* 0x0009e40000100a00 */
[----:B----4-:R-:W-:-:S02]  /*16650*/  IMAD.MOV.U32 R8, RZ, RZ, R23 ;  /* 0x000000ffff087224 */ /* 0x010fc400078e0017 */
[----:B--2---:R-:W-:Y:S02]  /*16660*/  IMAD.MOV.U32 R10, RZ, RZ, R21 ;  /* 0x000000ffff0a7224 */ /* 0x004fe400078e0015 */
[----:B------:R-:W-:Y:S02]  /*16670*/  IMAD.MOV.U32 R11, RZ, RZ, R20 ;  /* 0x000000ffff0b7224 */ /* 0x000fe400078e0014 */
[----:B------:R-:W-:Y:S01]  /*16680*/  IMAD.MOV.U32 R9, RZ, RZ, R22 ;  /* 0x000000ffff097224 */ /* 0x000fe200078e0016 */
[----:B------:R-:W2:Y:S04]  /*16690*/  LDL.LU R20, [R1+0x2c0] ;  /* 0x0002c00001147983 */ /* 0x000ea80000300800 */
[----:B------:R-:W2:Y:S04]  /*166a0*/  LDL.LU R21, [R1+0x2c4] ;  /* 0x0002c40001157983 */ /* 0x000ea80000300800 */
[----:B------:R-:W2:Y:S04]  /*166b0*/  LDL.LU R22, [R1+0x2c8] ;  /* 0x0002c80001167983 */ /* 0x000ea80000300800 */
[----:B------:R-:W2:Y:S04]  /*166c0*/  LDL.LU R23, [R1+0x2cc] ;  /* 0x0002cc0001177983 */ /* 0x000ea80000300800 */
[----:B------:R-:W-:Y:S04]  /*166d0*/  STL.64 [R1+0xed8], R10 ;  /* 0x000ed80a01007387 */ /* 0x000fe80000100a00 */
[----:B------:R0:W-:Y:S04]  /*166e0*/  STL.64 [R1+0xed0], R8 ;  /* 0x000ed00801007387 */ /* 0x0001e80000100a00 */
[----:B0-----:R-:W4:Y:S04]  /*166f0*/  LDL.LU R8, [R1+0x120] ;  /* 0x0001200001087983 */ /* 0x001f280000300800 */
[----:B------:R-:W4:Y:S04]  /*16700*/  LDL.LU R9, [R1+0x124] ;  /* 0x0001240001097983 */ /* 0x000f280000300800 */
[----:B------:R-:W2:Y:S04]  /*16710*/  LDL.LU R10, [R1+0x128] ;  /* 0x00012800010a7983 */ /* 0x000ea80000300800 */
[----:B------:R-:W2:Y:S04]  /*16720*/  LDL.LU R11, [R1+0x12c] ;  /* 0x00012c00010b7983 */ /* 0x000ea80000300800 */
[----:B--2---:R-:W-:Y:S04]  /*16730*/  STL.64 [R1+0xef0], R10 ;  /* 0x000ef00a01007387 */ /* 0x004fe80000100a00 */
[----:B----4-:R0:W-:Y:S04]  /*16740*/  STL.64 [R1+0xee8], R8 ;  /* 0x000ee80801007387 */ /* 0x0101e80000100a00 */
[----:B0-----:R-:W2:Y:S04]  /*16750*/  LDL.LU R8, [R1+0x130] ;  /* 0x0001300001087983 */ /* 0x001ea80000300800 */
[----:B------:R-:W2:Y:S04]  /*16760*/  LDL.LU R9, [R1+0x134] ;  /* 0x0001340001097983 */ /* 0x000ea80000300800 */
[----:B------:R-:W4:Y:S04]  /*16770*/  LDL.LU R10, [R1+0x138] ;  /* 0x00013800010a7983 */ /* 0x000f280000300800 */
[----:B------:R-:W4:Y:S01]  /*16780*/  LDL.LU R11, [R1+0x13c] ;  /* 0x00013c00010b7983 */ /* 0x000f220000300800 */
[C---:B---3--:R-:W-:Y:S03]  /*16790*/  HMMA.16816.F32.BF16 R24, R16.reuse, R4, R24 ;  /* 0x000000041018723c */ /* 0x048fe60000041818 */
[----:B----4-:R-:W-:Y:S04]  /*167a0*/  STL.64 [R1+0xf08], R10 ;  /* 0x000f080a01007387 */ /* 0x010fe80000100a00 */
[----:B--2---:R0:W-:Y:S04]  /*167b0*/  STL.64 [R1+0xf00], R8 ;  /* 0x000f000801007387 */ /* 0x0041e80000100a00 */
[----:B0-----:R-:W2:Y:S04]  /*167c0*/  LDL.LU R8, [R1+0x140] ;  /* 0x0001400001087983 */ /* 0x001ea80000300800 */
[----:B------:R-:W2:Y:S04]  /*167d0*/  LDL.LU R9, [R1+0x144] ;  /* 0x0001440001097983 */ /* 0x000ea80000300800 */
[----:B------:R-:W3:Y:S04]  /*167e0*/  LDL.LU R10, [R1+0x148] ;  /* 0x00014800010a7983 */ /* 0x000ee80000300800 */
[----:B------:R-:W3:Y:S04]  /*167f0*/  LDL.LU R11, [R1+0x14c] ;  /* 0x00014c00010b7983 */ /* 0x000ee80000300800 */
[----:B---3--:R-:W-:Y:S04]  /*16800*/  STL.64 [R1+0xf20], R10 ;  /* 0x000f200a01007387 */ /* 0x008fe80000100a00 */
[----:B--2---:R0:W-:Y:S04]  /*16810*/  STL.64 [R1+0xf18], R8 ;  /* 0x000f180801007387 */ /* 0x0041e80000100a00 */
[----:B0-----:R-:W2:Y:S04]  /*16820*/  LDL.LU R8, [R1+0x150] ;  /* 0x0001500001087983 */ /* 0x001ea80000300800 */
[----:B------:R-:W2:Y:S04]  /*16830*/  LDL.LU R9, [R1+0x154] ;  /* 0x0001540001097983 */ /* 0x000ea80000300800 */
[----:B------:R-:W2:Y:S04]  /*16840*/  LDL.LU R10, [R1+0x158] ;  /* 0x00015800010a7983 */ /* 0x000ea80000300800 */
[----:B------:R-:W2:Y:S04]  /*16850*/  LDL.LU R11, [R1+0x15c] ;  /* 0x00015c00010b7983 */ /* 0x000ea80000300800 */
[----:B------:R-:W-:Y:S04]  /*16860*/  STL [R1+0xe3c], R29 ;  /* 0x000e3c1d01007387 */ /* 0x000fe80000100800 */
[----:B------:R-:W-:Y:S04]  /*16870*/  STL.64 [R1+0x200], R24 ;  /* 0x0002001801007387 */ /* 0x000fe80000100a00 */
[----:B------:R0:W-:Y:S04]  /*16880*/  STL.64 [R1+0x208], R26 ;  /* 0x0002081a01007387 */ /* 0x0001e80000100a00 */
[----:B0-----:R-:W3:Y:S04]  /*16890*/  LDL.LU.64 R26, [R1+0xf40] ;  /* 0x000f4000011a7983 */ /* 0x001ee80000300a00 */
[----:B------:R-:W4:Y:S04]  /*168a0*/  LDL.LU.64 R24, [R1+0xf38] ;  /* 0x000f380001187983 */ /* 0x000f280000300a00 */
[----:B------:R-:W-:Y:S01]  /*168b0*/  STL.64 [R1+0xec0], R4 ;  /* 0x000ec00401007387 */ /* 0x000fe20000100a00 */
[----:B----4-:R-:W-:Y:S03]  /*168c0*/  HMMA.16816.F32.BF16 R16, R16, R24, R20 ;  /* 0x000000181010723c */ /* 0x010fe60000041814 */
[----:B------:R-:W2:Y:S04]  /*168d0*/  LDL.LU.64 R22, [R1+0xf30] ;  /* 0x000f300001167983 */ /* 0x000ea80000300a00 */
[----:B------:R-:W2:-:S12]  /*168e0*/  LDL.LU.64 R20, [R1+0xf28] ;  /* 0x000f280001147983 */ /* 0x000e980000300a00 */
[----:B------:R0:W-:Y:S02]  /*168f0*/  STL.64 [R1+0x1e0], R16 ;  /* 0x0001e01001007387 */ /* 0x0001e40000100a00 */
[----:B0-----:R-:W-:Y:S02]  /*16900*/  IMAD.MOV.U32 R16, RZ, RZ, R15 ;  /* 0x000000ffff107224 */ /* 0x001fe400078e000f */
[----:B------:R-:W-:Y:S01]  /*16910*/  IMAD.MOV.U32 R17, RZ, RZ, R14 ;  /* 0x000000ffff117224 */ /* 0x000fe200078e000e */
[----:B------:R-:W-:Y:S01]  /*16920*/  STL.64 [R1+0x1e8], R18 ;  /* 0x0001e81201007387 */ /* 0x000fe20000100a00 */
        /* <DEDUP_REMOVED lines=20> */
[----:B------:R-:W-:Y:S04]  /*16a70*/  STL.64 [R1+0x1a0], R8 ;  /* 0x0001a00801007387 */ /* 0x000fe80000100a00 */
[----:B------:R0:W-:Y:S04]  /*16a80*/  STL.64 [R1+0x1a8], R10 ;  /* 0x0001a80a01007387 */ /* 0x0001e80000100a00 */
[----:B0-----:R-:W2:Y:S04]  /*16a90*/  LDL.LU.64 R10, [R1+0xed8] ;  /* 0x000ed800010a7983 */ /* 0x001ea80000300a00 */
[----:B------:R-:W2:Y:S04]  /*16aa0*/  LDL.LU.64 R8, [R1+0xed0] ;  /* 0x000ed00001087983 */ /* 0x000ea80000300a00 */
[----:B------:R0:W-:Y:S04]  /*16ab0*/  STL.64 [R1+0xe60], R12 ;  /* 0x000e600c01007387 */ /* 0x0001e80000100a00 */
[----:B0-----:R-:W4:Y:S04]  /*16ac0*/  LDL.LU R12, [R1+0x340] ;  /* 0x00034000010c7983 */ /* 0x001f280000300800 */
[----:B------:R-:W4:Y:S04]  /*16ad0*/  LDL.LU R13, [R1+0x344] ;  /* 0x00034400010d7983 */ /* 0x000f280000300800 */
[----:B------:R-:W2:Y:S04]  /*16ae0*/  LDL.LU R14, [R1+0x348] ;  /* 0x00034800010e7983 */ /* 0x000ea80000300800 */
[----:B------:R-:W2:Y:S04]  /*16af0*/  LDL.LU R15, [R1+0x34c] ;  /* 0x00034c00010f7983 */ /* 0x000ea80000300800 */
[----:B--2---:R-:W-:Y:S04]  /*16b00*/  STL.64 [R1+0xe70], R14 ;  /* 0x000e700e01007387 */ /* 0x004fe80000100a00 */
[----:B----4-:R0:W-:Y:S04]  /*16b10*/  STL.64 [R1+0xe68], R12 ;  /* 0x000e680c01007387 */ /* 0x0101e80000100a00 */
[----:B0-----:R-:W2:Y:S01]  /*16b20*/  LDL.LU.64 R12, [R1+0x50] ;  /* 0x00005000010c7983 */ /* 0x001ea20000300a00 */
[----:B------:R-:W-:Y:S01]  /*16b30*/  HMMA.16816.F32.BF16 R16, R20, R16, R8 ;  /* 0x000000101410723c */ /* 0x000fe20000041808 */
[----:B---3--:R-:W-:-:S02]  /*16b40*/  IMAD.MOV.U32 R4, RZ, RZ, R27 ;  /* 0x000000ffff047224 */ /* 0x008fc400078e001b */
[----:B------:R-:W-:Y:S01]  /*16b50*/  IMAD.MOV.U32 R5, RZ, RZ, R26 ;  /* 0x000000ffff057224 */ /* 0x000fe200078e001a */
[----:B--2---:R0:W-:Y:S04]  /*16b60*/  STL.64 [R1+0xe88], R12 ;  /* 0x000e880c01007387 */ /* 0x0041e80000100a00 */
[----:B0-----:R-:W2:Y:S04]  /*16b70*/  LDL.LU.64 R12, [R1+0x60] ;  /* 0x00006000010c7983 */ /* 0x001ea80000300a00 */
[----:B------:R-:W3:Y:S07]  /*16b80*/  LDL.LU.64 R8, [R1+0xec8] ;  /* 0x000ec80001087983 */ /* 0x000eee0000300a00 */
[----:B------:R0:W-:Y:S04]  /*16b90*/  STL.64 [R1+0x190], R16 ;  /* 0x0001901001007387 */ /* 0x0001e80000100a00 */
[----:B------:R1:W-:Y:S04]  /*16ba0*/  STL.64 [R1+0x198], R18 ;  /* 0x0001981201007387 */ /* 0x0003e80000100a00 */
[----:B0-----:R-:W4:Y:S04]  /*16bb0*/  LDL.LU R16, [R1+0x370] ;  /* 0x0003700001107983 */ /* 0x001f280000300800 */
[----:B------:R-:W4:Y:S04]  /*16bc0*/  LDL.LU R17, [R1+0x374] ;  /* 0x0003740001117983 */ /* 0x000f280000300800 */
[----:B-1----:R-:W2:Y:S04]  /*16bd0*/  LDL.LU R18, [R1+0x378] ;  /* 0x0003780001127983 */ /* 0x002ea80000300800 */
[----:B------:R-:W2:Y:S01]  /*16be0*/  LDL.LU R19, [R1+0x37c] ;  /* 0x00037c0001137983 */ /* 0x000ea20000300800 */
[C---:B---3--:R-:W-:Y:S03]  /*16bf0*/  HMMA.16816.F32.BF16 R8, R20.reuse, R8, R4 ;  /* 0x000000081408723c */ /* 0x048fe60000041804 */
[----:B--2---:R-:W-:Y:S04]  /*16c00*/  STL.64 [R1+0xe80], R18 ;  /* 0x000e801201007387 */ /* 0x004fe80000100a00 */
[----:B----4-:R0:W-:Y:S04]  /*16c10*/  STL.64 [R1+0xe78], R16 ;  /* 0x000e781001007387 */ /* 0x0101e80000100a00 */
[----:B0-----:R-:W2:Y:S04]  /*16c20*/  LDL.LU R16, [R1+0x350] ;  /* 0x0003500001107983 */ /* 0x001ea80000300800 */
[----:B------:R-:W2:Y:S04]  /*16c30*/  LDL.LU R17, [R1+0x354] ;  /* 0x0003540001117983 */ /* 0x000ea80000300800 */
[----:B------:R-:W2:Y:S04]  /*16c40*/  LDL.LU R18, [R1+0x358] ;  /* 0x0003580001127983 */ /* 0x000ea80000300800 */
[----:B------:R-:W2:Y:S04]  /*16c50*/  LDL.LU R19, [R1+0x35c] ;  /* 0x00035c0001137983 */ /* 0x000ea80000300800 */
[----:B------:R-:W3:Y:S04]  /*16c60*/  LDL.LU.64 R4, [R1+0xec0] ;  /* 0x000ec00001047983 */ /* 0x000ee80000300a00 */
[----:B------:R-:W-:Y:S04]  /*16c70*/  STL.64 [R1+0x180], R8 ;  /* 0x0001800801007387 */ /* 0x000fe80000100a00 */
[----:B------:R0:W-:Y:S04]  /*16c80*/  STL.64 [R1+0x188], R10 ;  /* 0x0001880a01007387 */ /* 0x0001e80000100a00 */
[----:B0-----:R-:W3:Y:S04]  /*16c90*/  LDL.LU.64 R10, [R1+0xeb8] ;  /* 0x000eb800010a7983 */ /* 0x001ee80000300a00 */
[----:B------:R-:W3:Y:S02]  /*16ca0*/  LDL.LU.64 R8, [R1+0xeb0] ;  /* 0x000eb00001087983 */ /* 0x000ee40000300a00 */
[----:B---3--:R-:W-:Y:S02]  /*16cb0*/  HMMA.16816.F32.BF16 R4, R20, R4, R8 ;  /* 0x000000041404723c */ /* 0x008fe40000041808 */
[----:B------:R-:W3:Y:S04]  /*16cc0*/  LDL.LU.64 R10, [R1+0xea8] ;  /* 0x000ea800010a7983 */ /* 0x000ee80000300a00 */
[----:B------:R-:W3:-:S13]  /*16cd0*/  LDL.LU.64 R8, [R1+0xea0] ;  /* 0x000ea00001087983 */ /* 0x000eda0000300a00 */
[----:B------:R-:W-:Y:S04]  /*16ce0*/  STL.64 [R1+0x170], R4 ;  /* 0x0001700401007387 */ /* 0x000fe80000100a00 */
[----:B------:R0:W-:Y:S04]  /*16cf0*/  STL.64 [R1+0x178], R6 ;  /* 0x0001780601007387 */ /* 0x0001e80000100a00 */
[----:B0-----:R-:W4:Y:S04]  /*16d00*/  LDL.LU.64 R6, [R1+0xe98] ;  /* 0x000e980001067983 */ /* 0x001f280000300a00 */
[----:B------:R-:W4:Y:S01]  /*16d10*/  LDL.LU.64 R4, [R1+0xe90] ;  /* 0x000e900001047983 */ /* 0x000f220000300a00 */
[----:B---3--:R-:W-:Y:S03]  /*16d20*/  HMMA.16816.F32.BF16 R20, R20, R24, R8 ;  /* 0x000000181414723c */ /* 0x008fe60000041808 */
[----:B------:R-:W4:-:S15]  /*16d30*/  LDL.LU R8, [R1+0x360] ;  /* 0x0003600001087983 */ /* 0x000f1e0000300800 */
[----:B------:R-:W-:Y:S01]  /*16d40*/  NOP ;  /* 0x0000000000007918 */ /* 0x000fe20000000000 */
[----:B------:R0:W-:Y:S04]  /*16d50*/  STL.64 [R1+0x160], R20 ;  /* 0x0001601401007387 */ /* 0x0001e80000100a00 */
[----:B------:R1:W-:Y:S04]  /*16d60*/  STL.64 [R1+0x168], R22 ;  /* 0x0001681601007387 */ /* 0x0003e80000100a00 */
[----:B------:R-:W4:Y:S04]  /*16d70*/  LDL.LU R9, [R1+0x364] ;  /* 0x0003640001097983 */ /* 0x000f280000300800 */
[----:B------:R-:W4:Y:S04]  /*16d80*/  LDL.LU R10, [R1+0x368] ;  /* 0x00036800010a7983 */ /* 0x000f280000300800 */
[----:B------:R-:W4:Y:S04]  /*16d90*/  LDL.LU R11, [R1+0x36c] ;  /* 0x00036c00010b7983 */ /* 0x000f280000300800 */
[----:B0-----:R-:W3:Y:S04]  /*16da0*/  LDL.LU R20, [R1+0x330] ;  /* 0x0003300001147983 */ /* 0x001ee80000300800 */
[----:B------:R-:W3:Y:S04]  /*16db0*/  LDL.LU R21, [R1+0x334] ;  /* 0x0003340001157983 */ /* 0x000ee80000300800 */
[----:B-1----:R-:W3:Y:S04]  /*16dc0*/  LDL.LU R22, [R1+0x338] ;  /* 0x0003380001167983 */ /* 0x002ee80000300800 */
[----:B------:R-:W3:Y:S04]  /*16dd0*/  LDL.LU R23, [R1+0x33c] ;  /* 0x00033c0001177983 */ /* 0x000ee80000300800 */
[----:B------:R-:W-:Y:S04]  /*16de0*/  STL [R1+0xe44], R24 ;  /* 0x000e441801007387 */ /* 0x000fe80000100800 */
[----:B------:R0:W-:Y:S04]  /*16df0*/  STL [R1+0xe40], R25 ;  /* 0x000e401901007387 */ /* 0x0001e80000100800 */
[----:B0-----:R-:W2:Y:S01]  /*16e00*/  LDL.LU.64 R24, [R1+0x40] ;  /* 0x0000400001187983 */ /* 0x001ea20000300a00 */
[----:B----4-:R-:W-:-:S15]  /*16e10*/  HMMA.16816.F32.BF16 R8, R4, R12, R8 ;  /* 0x0000000c0408723c */ /* 0x010fde0000041808 */
[----:B------:R-:W-:-:S04]  /*16e20*/  NOP ;  /* 0x0000000000007918 */ /* 0x000fc80000000000 */
[----:B------:R0:W-:Y:S04]  /*16e30*/  STL.64 [R1+0x150], R8 ;  /* 0x0001500801007387 */ /* 0x0001e80000100a00 */
[----:B------:R1:W-:Y:S01]  /*16e40*/  STL.64 [R1+0x158], R10 ;  /* 0x0001580a01007387 */ /* 0x0003e20000100a00 */
[----:B0-----:R-:W-:Y:S02]  /*16e50*/  IMAD.MOV.U32 R9, RZ, RZ, R12 ;  /* 0x000000ffff097224 */ /* 0x001fe400078e000c */
[----:B------:R-:W-:Y:S02]  /*16e60*/  IMAD.MOV.U32 R8, RZ, RZ, R13 ;  /* 0x000000ffff087224 */ /* 0x000fe400078e000d */
[----:B------:R-:W2:Y:S02]  /*16e70*/  LDL.LU.64 R12, [R1+0xe88] ;  /* 0x000e8800010c7983 */ /* 0x000ea40000300a00 */
[----:B--2---:R-:W-:Y:S01]  /*16e80*/  HMMA.16816.F32.BF16 R16, R4, R12, R16 ;  /* 0x0000000c0410723c */ /* 0x004fe20000041810 */
[----:B-1----:R-:W-:-:S02]  /*16e90*/  IMAD.MOV.U32 R11, RZ, RZ, R12 ;  /* 0x000000ffff0b7224 */ /* 0x002fc400078e000c */
[----:B------:R-:W-:-:S15]  /*16ea0*/  IMAD.MOV.U32 R10, RZ, RZ, R13 ;  /* 0x000000ffff0a7224 */ /* 0x000fde00078e000d */
[----:B------:R-:W-:Y:S01]  /*16eb0*/  NOP ;  /* 0x0000000000007918 */ /* 0x000fe20000000000 */
[----:B------:R-:W-:Y:S04]  /*16ec0*/  STL.64 [R1+0x140], R16 ;  /* 0x0001401001007387 */ /* 0x000fe80000100a00 */
[----:B------:R0:W-:Y:S04]  /*16ed0*/  STL.64 [R1+0x148], R18 ;  /* 0x0001481201007387 */ /* 0x0001e80000100a00 */
[----:B0-----:R-:W2:Y:S04]  /*16ee0*/  LDL.LU.64 R18, [R1+0xe80] ;  /* 0x000e800001127983 */ /* 0x001ea80000300a00 */
[----:B------:R-:W2:Y:S04]  /*16ef0*/  LDL.LU.64 R16, [R1+0xe78] ;  /* 0x000e780001107983 */ /* 0x000ea80000300a00 */
[----:B------:R-:W4:Y:S04]  /*16f00*/  LDL.LU.64 R14, [R1+0xe70] ;  /* 0x000e7000010e7983 */ /* 0x000f280000300a00 */
[----:B------:R-:W4:Y:S04]  /*16f10*/  LDL.LU.64 R12, [R1+0xe68] ;  /* 0x000e6800010c7983 */ /* 0x000f280000300a00 */
[----:B------:R-:W-:Y:S04]  /*16f20*/  STL.64 [R1+0xe50], R10 ;  /* 0x000e500a01007387 */ /* 0x000fe80000100a00 */
[----:B------:R0:W-:Y:S04]  /*16f30*/  STL.64 [R1+0xe48], R8 ;  /* 0x000e480801007387 */ /* 0x0001e80000100a00 */
[----:B0-----:R-:W2:Y:S01]  /*16f40*/  LDL.LU.64 R8, [R1+0x10] ;  /* 0x0000100001087983 */ /* 0x001ea20000300a00 */
[----:B----4-:R-:W-:Y:S03]  /*16f50*/  HMMA.16816.F32.BF16 R12, R4, R24, R12 ;  /* 0x00000018040c723c */ /* 0x010fe6000004180c */
[----:B--2---:R0:W-:Y:S04]  /*16f60*/  STL.64 [R1+0xe58], R8 ;  /* 0x000e580801007387 */ /* 0x0041e80000100a00 */
[----:B0-----:R-:W2:-:S12]  /*16f70*/  LDL.LU.64 R8, [R1+0x20] ;  /* 0x0000200001087983 */ /* 0x001e980000300a00 */
[----:B------:R0:W-:Y:S04]  /*16f80*/  STL.64 [R1+0x130], R12 ;  /* 0x0001300c01007387 */ /* 0x0001e80000100a00 */
[----:B------:R1:W-:Y:S04]  /*16f90*/  STL.64 [R1+0x138], R14 ;  /* 0x0001380e01007387 */ /* 0x0003e80000100a00 */
[----:B0-----:R-:W3:Y:S01]  /*16fa0*/  LDL.LU.64 R12, [R1+0xe60] ;  /* 0x000e6000010c7983 */ /* 0x001ee20000300a00 */
[----:B------:R-:W0:Y:S01]  /*16fb0*/  S2R R27, SR_TID.X ;  /* 0x00000000001b7919 */ /* 0x000e220000002100 */
[----:B-1----:R-:W1:Y:S01]  /*16fc0*/  S2R R14, SR_TID.X ;  /* 0x00000000000e7919 */ /* 0x002e620000002100 */
[C---:B0-----:R-:W-:Y:S01]  /*16fd0*/  IMAD.SHL.U32 R15, R27.reuse, 0x2, RZ ;  /* 0x000000021b0f7824 */ /* 0x041fe200078e00ff */
[----:B------:R-:W-:-:S04]  /*16fe0*/  LOP3.LUT R26, R27, 0x7, RZ, 0xc0, !PT ;  /* 0x000000071b1a7812 */ /* 0x000fc800078ec0ff */
[----:B------:R-:W-:Y:S01]  /*16ff0*/  LOP3.LUT R15, R15, 0x10, RZ, 0xc0, !PT ;  /* 0x000000100f0f7812 */ /* 0x000fe200078ec0ff */
[----:B------:R-:W-:-:S03]  /*17000*/  IMAD R27, R26, 0x110, RZ ;  /* 0x000001101a1b7824 */ /* 0x000fc600078e02ff */
[----:B-1----:R-:W-:Y:S01]  /*17010*/  LOP3.LUT R15, R15, 0x20, R14, 0xf8, !PT ;  /* 0x000000200f0f7812 */ /* 0x002fe200078ef80e */
[----:B------:R-:W-:-:S03]  /*17020*/  IMAD.SHL.U32 R26, R14, 0x80, RZ ;  /* 0x000000800e1a7824 */ /* 0x000fc600078e00ff */
[----:B------:R-:W-:-:S04]  /*17030*/  LOP3.LUT R15, R27, R15, RZ, 0x3c, !PT ;  /* 0x0000000f1b0f7212 */ /* 0x000fc800078e3cff */
[----:B------:R-:W-:Y:S01]  /*17040*/  LOP3.LUT R15, R15, 0x800, R26, 0xf8, !PT ;  /* 0x000008000f0f7812 */ /* 0x000fe200078ef81a */
[----:B---3--:R-:W-:-:S15]  /*17050*/  HMMA.16816.F32.BF16 R20, R4, R12, R20 ;  /* 0x0000000c0414723c */ /* 0x008fde0000041814 */
[----:B------:R-:W-:-:S04]  /*17060*/  NOP ;  /* 0x0000000000007918 */ /* 0x000fc80000000000 */
[----:B------:R-:W-:Y:S04]  /*17070*/  STL.64 [R1+0x120], R20 ;  /* 0x0001201401007387 */ /* 0x000fe80000100a00 */
[----:B------:R-:W-:Y:S04]  /*17080*/  STL.64 [R1+0x128], R22 ;  /* 0x0001281601007387 */ /* 0x000fe80000100a00 */
[----:B------:R-:W0:Y:S01]  /*17090*/  LDSM.16.MT88.4 R20, [R2+UR5+0x2080] ;  /* 0x002080050214783b */ /* 0x000e220008004200 */
[----:B--2---:R-:W-:Y:S01]  /*170a0*/  HMMA.16816.F32.BF16 R16, R4, R8, R16 ;  /* 0x000000080410723c */ /* 0x004fe20000041810 */
[----:B------:R-:W-:-:S02]  /*170b0*/  IMAD.MOV.U32 R0, RZ, RZ, R8 ;  /* 0x000000ffff007224 */ /* 0x000fc400078e0008 */
[----:B------:R-:W-:-:S15]  /*170c0*/  IMAD.MOV.U32 R28, RZ, RZ, R9 ;  /* 0x000000ffff1c7224 */ /* 0x000fde00078e0009 */
[----:B------:R-:W-:Y:S01]  /*170d0*/  NOP ;  /* 0x0000000000007918 */ /* 0x000fe20000000000 */
[----:B------:R-:W-:Y:S02]  /*170e0*/  IMAD.MOV.U32 R26, RZ, RZ, R18 ;  /* 0x000000ffff1a7224 */ /* 0x000fe400078e0012 */
[----:B------:R-:W-:Y:S01]  /*170f0*/  IMAD.MOV.U32 R27, RZ, RZ, R19 ;  /* 0x000000ffff1b7224 */ /* 0x000fe200078e0013 */
[----:B0-----:R-:W-:Y:S04]  /*17100*/  STL.64 [R1+0xe28], R22 ;  /* 0x000e281601007387 */ /* 0x001fe80000100a00 */
[----:B------:R0:W-:Y:S04]  /*17110*/  STL.64 [R1+0xe20], R20 ;  /* 0x000e201401007387 */ /* 0x0001e80000100a00 */
[----:B0-----:R-:W2:Y:S04]  /*17120*/  LDL.LU.64 R20, [R1] ;  /* 0x0000000001147983 */ /* 0x001ea80000300a00 */
[----:B------:R-:W3:Y:S04]  /*17130*/  LDL.LU.64 R8, [R1+0xe58] ;  /* 0x000e580001087983 */ /* 0x000ee80000300a00 */
[----:B------:R-:W-:Y:S04]  /*17140*/  STL.64 [R1+0x110], R16 ;  /* 0x0001101001007387 */ /* 0x000fe80000100a00 */
[----:B------:R-:W0:Y:S04]  /*17150*/  LDSM.16.MT88.4 R16, [R15+UR5+0x3000] ;  /* 0x003000050f10783b */ /* 0x000e280008004200 */
[----:B0-----:R-:W-:Y:S04]  /*17160*/  STL.64 [R1+0xd98], R18 ;  /* 0x000d981201007387 */ /* 0x001fe80000100a00 */
[----:B------:R0:W-:Y:S04]  /*17170*/  STL.64 [R1+0xd90], R16 ;  /* 0x000d901001007387 */ /* 0x0001e80000100a00 */
[----:B0-----:R-:W3:Y:S04]  /*17180*/  LDL.LU R16, [R1+0x380] ;  /* 0x0003800001107983 */ /* 0x001ee80000300800 */
[----:B------:R-:W3:Y:S04]  /*17190*/  LDL.LU R17, [R1+0x384] ;  /* 0x0003840001117983 */ /* 0x000ee80000300800 */
[----:B------:R-:W3:Y:S04]  /*171a0*/  LDL.LU R18, [R1+0x388] ;  /* 0x0003880001127983 */ /* 0x000ee80000300800 */
[----:B------:R-:W3:Y:S01]  /*171b0*/  LDL.LU R19, [R1+0x38c] ;  /* 0x00038c0001137983 */ /* 0x000ee20000300800 */
[----:B------:R-:W-:-:S02]  /*171c0*/  IMAD.MOV.U32 R29, RZ, RZ, R24 ;  /* 0x000000ffff1d7224 */ /* 0x000fc400078e0018 */
[----:B------:R-:W-:Y:S02]  /*171d0*/  IMAD.MOV.U32 R3, RZ, RZ, R25 ;  /* 0x000000ffff037224 */ /* 0x000fe400078e0019 */
[----:B------:R-:W-:Y:S02]  /*171e0*/  IMAD.MOV.U32 R24, RZ, RZ, R12 ;  /* 0x000000ffff187224 */ /* 0x000fe400078e000c */
[----:B------:R-:W-:Y:S02]  /*171f0*/  IMAD.MOV.U32 R25, RZ, RZ, R13 ;  /* 0x000000ffff197224 */ /* 0x000fe400078e000d */
[----:B------:R-:W0:Y:S01]  /*17200*/  LDSM.16.MT88.4 R12, [R15+UR5+0x3080] ;  /* 0x003080050f0c783b */ /* 0x000e220008004200 */
[----:B---3--:R-:W-:-:S15]  /*17210*/  HMMA.16816.F32.BF16 R16, R4, R8, R16 ;  /* 0x000000080410723c */ /* 0x008fde0000041810 */
[----:B------:R-:W-:-:S04]  /*17220*/  NOP ;  /* 0x0000000000007918 */ /* 0x000fc80000000000 */
[----:B------:R-:W-:Y:S04]  /*17230*/  STL.64 [R1+0x100], R16 ;  /* 0x0001001001007387 */ /* 0x000fe80000100a00 */
[----:B------:R1:W-:Y:S04]  /*17240*/  STL.64 [R1+0x108], R18 ;  /* 0x0001081201007387 */ /* 0x0003e80000100a00 */
[----:B------:R-:W3:Y:S01]  /*17250*/  LDL.LU.64 R10, [R1+0xe50] ;  /* 0x000e5000010a7983 */ /* 0x000ee20000300a00 */
[----:B-1----:R-:W-:Y:S02]  /*17260*/  IMAD.MOV.U32 R19, RZ, RZ, R8 ;  /* 0x000000ffff137224 */ /* 0x002fe400078e0008 */
[----:B------:R-:W-:-:S02]  /*17270*/  IMAD.MOV.U32 R18, RZ, RZ, R9 ;  /* 0x000000ffff127224 */ /* 0x000fc400078e0009 */
[----:B------:R-:W4:Y:S04]  /*17280*/  LDL.LU.64 R8, [R1+0xe48] ;  /* 0x000e480001087983 */ /* 0x000f280000300a00 */
[----:B0-----:R-:W-:Y:S04]  /*17290*/  STL.64 [R1+0xd18], R14 ;  /* 0x000d180e01007387 */ /* 0x001fe80000100a00 */
[----:B------:R0:W-:Y:S04]  /*172a0*/  STL.64 [R1+0xd10], R12 ;  /* 0x000d100c01007387 */ /* 0x0001e80000100a00 */
[----:B0-----:R-:W3:Y:S04]  /*172b0*/  LDL.LU R12, [R1+0x3a0] ;  /* 0x0003a000010c7983 */ /* 0x001ee80000300800 */
[----:B------:R-:W3:Y:S04]  /*172c0*/  LDL.LU R13, [R1+0x3a4] ;  /* 0x0003a400010d7983 */ /* 0x000ee80000300800 */
[----:B------:R-:W3:Y:S04]  /*172d0*/  LDL.LU R14, [R1+0x3a8] ;  /* 0x0003a800010e7983 */ /* 0x000ee80000300800 */
[----:B------:R-:W3:Y:S01]  /*172e0*/  LDL.LU R15, [R1+0x3ac] ;  /* 0x0003ac00010f7983 */ /* 0x000ee20000300800 */
[----:B--2---:R-:W-:-:S02]  /*172f0*/  IMAD.MOV.U32 R17, RZ, RZ, R20 ;  /* 0x000000ffff117224 */ /* 0x004fc400078e0014 */
[----:B------:R-:W-:Y:S01]  /*17300*/  IMAD.MOV.U32 R16, RZ, RZ, R21 ;  /* 0x000000ffff107224 */ /* 0x000fe200078e0015 */
[----:B---3--:R-:W-:-:S15]  /*17310*/  HMMA.16816.F32.BF16 R12, R4, R20, R12 ;  /* 0x00000014040c723c */ /* 0x008fde000004180c */
[----:B------:R-:W-:-:S04]  /*17320*/  NOP ;  /* 0x0000000000007918 */ /* 0x000fc80000000000 */
[----:B------:R-:W-:Y:S04]  /*17330*/  STL.64 [R1+0xf0], R12 ;  /* 0x0000f00c01007387 */ /* 0x000fe80000100a00 */
[----:B------:R-:W-:Y:S04]  /*17340*/  STL.64 [R1+0xf8], R14 ;  /* 0x0000f80e01007387 */ /* 0x000fe80000100a00 */
[----:B------:R0:W-:Y:S02]  /*17350*/  STL.64 [R1+0xdd8], R16 ;  /* 0x000dd81001007387 */ /* 0x0001e40000100a00 */
        /* <DEDUP_REMOVED lines=8> */
[----:B------:R0:W-:Y:S02]  /*173e0*/  STL.64 [R1+0xde0], R16 ;  /* 0x000de01001007387 */ /* 0x0001e40000100a00 */
[----:B0-----:R-:W-:-:S02]  /*173f0*/  IMAD.MOV.U32 R16, RZ, RZ, R29 ;  /* 0x000000ffff107224 */ /* 0x001fc400078e001d */
[----:B------:R-:W-:Y:S01]  /*17400*/  IMAD.MOV.U32 R17, RZ, RZ, R3 ;  /* 0x000000ffff117224 */ /* 0x000fe200078e0003 */
[----:B------:R-:W3:Y:S04]  /*17410*/  LDL.LU R29, [R1+0xe3c] ;  /* 0x000e3c00011d7983 */ /* 0x000ee80000300800 */
[----:B------:R-:W2:Y:S04]  /*17420*/  LDL.LU R3, [R1+0xe38] ;  /* 0x000e380001037983 */ /* 0x000ea80000300800 */
[----:B------:R0:W-:Y:S02]  /*17430*/  STL.64 [R1+0xdf8], R16 ;  /* 0x000df81001007387 */ /* 0x0001e40000100a00 */
[----:B0-----:R-:W-:-:S02]  /*17440*/  IMAD.MOV.U32 R16, RZ, RZ, R11 ;  /* 0x000000ffff107224 */ /* 0x001fc400078e000b */
[----:B------:R-:W-:-:S05]  /*17450*/  IMAD.MOV.U32 R17, RZ, RZ, R10 ;  /* 0x000000ffff117224 */ /* 0x000fca00078e000a */
[----:B------:R4:W-:Y:S02]  /*17460*/  STL.64 [R1+0xe00], R16 ;  /* 0x000e001001007387 */ /* 0x0009e40000100a00 */
[----:B----4-:R-:W-:Y:S02]  /*17470*/  IMAD.MOV.U32 R16, RZ, RZ, R9 ;  /* 0x000000ffff107224 */ /* 0x010fe400078e0009 */
[----:B------:R-:W-:Y:S02]  /*17480*/  IMAD.MOV.U32 R17, RZ, RZ, R8 ;  /* 0x000000ffff117224 */ /* 0x000fe400078e0008 */
[----:B------:R-:W0:Y:S04]  /*17490*/  LDSM.16.MT88.4 R8, [R2+UR5+0x3000] ;  /* 0x003000050208783b */ /* 0x000e280008004200 */
[----:B0-----:R0:W-:Y:S04]  /*174a0*/  STL.64 [R1+0xc98], R10 ;  /* 0x000c980a01007387 */ /* 0x0011e80000100a00 */
[----:B------:R1:W-:Y:S04]  /*174b0*/  STL.64 [R1+0xc90], R8 ;  /* 0x000c900801007387 */ /* 0x0003e80000100a00 */
[----:B0-----:R-:W4:Y:S04]  /*174c0*/  LDL R10, [R1+0x18] ;  /* 0x00001800010a7983 */ /* 0x001f280000100800 */
[----:B------:R-:W4:Y:S01]  /*174d0*/  LDL R11, [R1+0x1c] ;  /* 0x00001c00010b7983 */ /* 0x000f220000100800 */
[----:B-1----:R-:W-:-:S02]  /*174e0*/  IMAD.MOV.U32 R8, RZ, RZ, R19 ;  /* 0x000000ffff087224 */ /* 0x002fc400078e0013 */
[----:B------:R-:W-:Y:S01]  /*174f0*/  IMAD.MOV.U32 R9, RZ, RZ, R18 ;  /* 0x000000ffff097224 */ /* 0x000fe200078e0012 */
[----:B----4-:R-:W-:Y:S04]  /*17500*/  STL.64 [R1+0xdf0], R10 ;  /* 0x000df00a01007387 */ /* 0x010fe80000100a00 */
[----:B------:R0:W-:Y:S04]  /*17510*/  STL.64 [R1+0xde8], R8 ;  /* 0x000de80801007387 */ /* 0x0001e80000100a00 */
[----:B0-----:R-:W4:Y:S04]  /*17520*/  LDL.LU R8, [R1+0x2b0] ;  /* 0x0002b00001087983 */ /* 0x001f280000300800 */
[----:B------:R-:W4:Y:S04]  /*17530*/  LDL.LU R9, [R1+0x2b4] ;  /* 0x0002b40001097983 */ /* 0x000f280000300800 */
[----:B------:R-:W3:Y:S04]  /*17540*/  LDL.LU R10, [R1+0x2b8] ;  /* 0x0002b800010a7983 */ /* 0x000ee80000300800 */
[----:B------:R-:W3:Y:S01]  /*17550*/  LDL.LU R11, [R1+0x2bc] ;  /* 0x0002bc00010b7983 */ /* 0x000ee20000300800 */
[----:B------:R-:W-:-:S02]  /*17560*/  IMAD.MOV.U32 R12, RZ, RZ, R0 ;  /* 0x000000ffff0c7224 */ /* 0x000fc400078e0000 */
[----:B------:R-:W-:Y:S01]  /*17570*/  IMAD.MOV.U32 R13, RZ, RZ, R28 ;  /* 0x000000ffff0d7224 */ /* 0x000fe200078e001c */
[----:B--2---:R-:W-:Y:S01]  /*17580*/  HMMA.16816.F32.BF16 R4, R4, R24, R20 ;  /* 0x000000180404723c */ /* 0x004fe20000041814 */
[----:B---3--:R-:W-:Y:S04]  /*17590*/  STL.64 [R1+0xe10], R10 ;  /* 0x000e100a01007387 */ /* 0x008fe80000100a00 */
[----:B----4-:R0:W-:Y:S04]  /*175a0*/  STL.64 [R1+0xe08], R8 ;  /* 0x000e080801007387 */ /* 0x0101e80000100a00 */
[----:B0-----:R-:W2:Y:S04]  /*175b0*/  LDL.LU R8, [R1+0x310] ;  /* 0x0003100001087983 */ /* 0x001ea80000300800 */
[----:B------:R-:W2:Y:S04]  /*175c0*/  LDL.LU R9, [R1+0x314] ;  /* 0x0003140001097983 */ /* 0x000ea80000300800 */
[----:B------:R-:W2:Y:S04]  /*175d0*/  LDL.LU R10, [R1+0x318] ;  /* 0x00031800010a7983 */ /* 0x000ea80000300800 */
[----:B------:R-:W2:Y:S04]  /*175e0*/  LDL.LU R11, [R1+0x31c] ;  /* 0x00031c00010b7983 */ /* 0x000ea80000300800 */
[----:B------:R-:W3:Y:S04]  /*175f0*/  LDL.LU R0, [R1+0xe34] ;  /* 0x000e340001007983 */ /* 0x000ee80000300800 */
[----:B------:R-:W4:Y:S04]  /*17600*/  LDL.LU R28, [R1+0xe30] ;  /* 0x000e3000011c7983 */ /* 0x000f280000300800 */
[----:B------:R-:W2:Y:S04]  /*17610*/  LDL.LU.64 R22, [R1+0xe28] ;  /* 0x000e280001167983 */ /* 0x000ea80000300a00 */
[----:B------:R-:W2:Y:S04]  /*17620*/  LDL.LU.64 R20, [R1+0xe20] ;  /* 0x000e200001147983 */ /* 0x000ea80000300a00 */
[----:B------:R-:W-:Y:S04]  /*17630*/  STL.64 [R1+0xda8], R26 ;  /* 0x000da81a01007387 */ /* 0x000fe80000100a00 */
[----:B------:R0:W-:Y:S04]  /*17640*/  STL.64 [R1+0xda0], R24 ;  /* 0x000da01801007387 */ /* 0x0001e80000100a00 */
[----:B------:R-:W-:Y:S04]  /*17650*/  STL.64 [R1+0xe0], R4 ;  /* 0x0000e00401007387 */ /* 0x000fe80000100a00 */
[----:B------:R-:W-:Y:S04]  /*17660*/  STL.64 [R1+0xe8], R6 ;  /* 0x0000e80601007387 */ /* 0x000fe80000100a00 */
[----:B------:R1:W1:Y:S04]  /*17670*/  LDSM.16.MT88.4 R4, [R2+UR5+0x3080] ;  /* 0x003080050204783b */ /* 0x0002680008004200 */
[----:B0-----:R-:W3:Y:S04]  /*17680*/  LDL.LU R24, [R1+0x290] ;  /* 0x0002900001187983 */ /* 0x001ee80000300800 */
[----:B------:R-:W3:Y:S04]  /*17690*/  LDL.LU R25, [R1+0x294] ;  /* 0x0002940001197983 */ /* 0x000ee80000300800 */
[----:B------:R-:W3:Y:S04]  /*176a0*/  LDL.LU R26, [R1+0x298] ;  /* 0x00029800011a7983 */ /* 0x000ee80000300800 */
[----:B------:R-:W3:Y:S04]  /*176b0*/  LDL.LU R27, [R1+0x29c] ;  /* 0x00029c00011b7983 */ /* 0x000ee80000300800 */
[----:B-1----:R-:W3:Y:S04]  /*176c0*/  LDL.LU R2, [R1+0xe18] ;  /* 0x000e180001027983 */ /* 0x002ee80000300800 */
[----:B------:R0:W-:Y:S04]  /*176d0*/  STL [R1+0xbfc], R4 ;  /* 0x000bfc0401007387 */ /* 0x0001e80000100800 */
[----:B------:R1:W-:Y:S04]  /*176e0*/  STL [R1+0xbf8], R5 ;  /* 0x000bf80501007387 */ /* 0x0003e80000100800 */
[----:B------:R1:W-:Y:S04]  /*176f0*/  STL [R1+0xbf4], R6 ;  /* 0x000bf40601007387 */ /* 0x0003e80000100800 */
[----:B------:R1:W-:Y:S04]  /*17700*/  STL [R1+0xbf0], R7 ;  /* 0x000bf00701007387 */ /* 0x0003e80000100800 */
[----:B0-----:R-:W3:Y:S04]  /*17710*/  LDL.LU R4, [R1+0x2d0] ;  /* 0x0002d00001047983 */ /* 0x001ee80000300800 */
[----:B-1----:R-:W3:Y:S04]  /*17720*/  LDL.LU R5, [R1+0x2d4] ;  /* 0x0002d40001057983 */ /* 0x002ee80000300800 */
[----:B------:R-:W3:Y:S04]  /*17730*/  LDL.LU R6, [R1+0x2d8] ;  /* 0x0002d80001067983 */ /* 0x000ee80000300800 */
[----:B------:R-:W3:Y:S01]  /*17740*/  LDL.LU R7, [R1+0x2dc] ;  /* 0x0002dc0001077983 */ /* 0x000ee20000300800 */
[----:B--2---:R-:W-:Y:S03]  /*17750*/  HMMA.16816.F32.BF16 R16, R20, R16, R8 ;  /* 0x000000101410723c */ /* 0x004fe60000041808 */
[----:B------:R-:W2:Y:S04]  /*17760*/  LDL.LU.64 R10, [R1+0xe10] ;  /* 0x000e1000010a7983 */ /* 0x000ea80000300a00 */
[----:B------:R-:W2:-:S12]  /*17770*/  LDL.LU.64 R8, [R1+0xe08] ;  /* 0x000e080001087983 */ /* 0x000e980000300a00 */
[----:B------:R0:W-:Y:S04]  /*17780*/  STL.64 [R1+0xd0], R16 ;  /* 0x0000d01001007387 */ /* 0x0001e80000100a00 */
[----:B------:R3:W-:Y:S04]  /*17790*/  STL.64 [R1+0xd8], R18 ;  /* 0x0000d81201007387 */ /* 0x0007e80000100a00 */
[----:B0-----:R-:W3:Y:S02]  /*177a0*/  LDL.LU.64 R16, [R1+0xe00] ;  /* 0x000e000001107983 */ /* 0x001ee40000300a00 */
[----:B---3--:R-:W-:-:S15]  /*177b0*/  HMMA.16816.F32.BF16 R16, R20, R16, R4 ;  /* 0x000000101410723c */ /* 0x008fde0000041804 */
[----:B------:R-:W-:-:S04]  /*177c0*/  NOP ;  /* 0x0000000000007918 */ /* 0x000fc80000000000 */
[----:B------:R-:W-:Y:S02]  /*177d0*/  IMAD.MOV.U32 R4, RZ, RZ, R16 ;  /* 0x000000ffff047224 */ /* 0x000fe400078e0010 */
[----:B------:R-:W-:Y:S02]  /*177e0*/  IMAD.MOV.U32 R5, RZ, RZ, R17 ;  /* 0x000000ffff057224 */ /* 0x000fe400078e0011 */
[----:B------:R-:W2:Y:S01]  /*177f0*/  LDL.LU.64 R16, [R1+0xdf8] ;  /* 0x000df80001107983 */ /* 0x000ea20000300a00 */
[----:B------:R-:W-:Y:S02]  /*17800*/  IMAD.MOV.U32 R6, RZ, RZ, R18 ;  /* 0x000000ffff067224 */ /* 0x000fe400078e0012 */
[----:B------:R-:W-:-:S05]  /*17810*/  IMAD.MOV.U32 R7, RZ, RZ, R19 ;  /* 0x000000ffff077224 */ /* 0x000fca00078e0013 */
[----:B------:R-:W-:Y:S04]  /*17820*/  STL [R1+0xc0c], R7 ;  /* 0x000c0c0701007387 */ /* 0x000fe80000100800 */
[----:B------:R-:W-:Y:S04]  /*17830*/  STL [R1+0xc08], R6 ;  /* 0x000c080601007387 */ /* 0x000fe80000100800 */
[----:B------:R-:W-:Y:S04]  /*17840*/  STL [R1+0xc04], R5 ;  /* 0x000c040501007387 */ /* 0x000fe80000100800 */
[----:B------:R0:W-:Y:S04]  /*17850*/  STL [R1+0xc00], R4 ;  /* 0x000c000401007387 */ /* 0x0001e80000100800 */
[----:B0-----:R-:W3:Y:S04]  /*17860*/  LDL.LU R4, [R1+0x2a0] ;  /* 0x0002a00001047983 */ /* 0x001ee80000300800 */
[----:B------:R-:W3:Y:S04]  /*17870*/  LDL.LU R5, [R1+0x2a4] ;  /* 0x0002a40001057983 */ /* 0x000ee80000300800 */
        /* <DEDUP_REMOVED lines=12> */
[----:B------:R-:W-:Y:S02]  /*17940*/  IMAD.MOV.U32 R7, RZ, RZ, R16 ;  /* 0x000000ffff077224 */ /* 0x000fe400078e0010 */
[----:B------:R-:W-:Y:S01]  /*17950*/  IMAD.MOV.U32 R4, RZ, RZ, R19 ;  /* 0x000000ffff047224 */ /* 0x000fe200078e0013 */
[----:B------:R-:W3:Y:S04]  /*17960*/  LDL.LU.64 R16, [R1+0xdd8] ;  /* 0x000dd80001107983 */ /* 0x000ee80000300a00 */
[----:B------:R-:W-:Y:S04]  /*17970*/  STL [R1+0xc18], R5 ;  /* 0x000c180501007387 */ /* 0x000fe80000100800 */
[----:B------:R-:W-:Y:S04]  /*17980*/  STL [R1+0xc14], R6 ;  /* 0x000c140601007387 */ /* 0x000fe80000100800 */
[----:B------:R0:W-:Y:S04]  /*17990*/  STL [R1+0xc10], R7 ;  /* 0x000c100701007387 */ /* 0x0001e80000100800 */
[----:B------:R-:W-:Y:S04]  /*179a0*/  STL [R1+0xc70], R4 ;  /* 0x000c700401007387 */ /* 0x000fe80000100800 */
[----:B0-----:R-:W2:Y:S01]  /*179b0*/  LDL.LU.64 R6, [R1+0x48] ;  /* 0x0000480001067983 */ /* 0x001ea20000300a00 */
[----:B------:R-:W-:-:S02]  /*179c0*/  IMAD.MOV.U32 R14, RZ, RZ, R0 ;  /* 0x000000ffff0e7224 */ /* 0x000fc400078e0000 */
[----:B------:R-:W-:Y:S01]  /*179d0*/  IMAD.MOV.U32 R15, RZ, RZ, R3 ;  /* 0x000000ffff0f7224 */ /* 0x000fe200078e0003 */
[----:B--2---:R0:W-:Y:S02]  /*179e0*/  STL.64 [R1+0xdb0], R6 ;  /* 0x000db00601007387 */ /* 0x0041e40000100a00 */
[----:B0-----:R-:W-:Y:S01]  /*179f0*/  HMMA.16816.F32.BF16 R4, R20, R12, R24 ;  /* 0x0000000c1404723c */ /* 0x001fe20000041818 */
[----:B------:R-:W-:Y:S02]  /*17a00*/  IMAD.MOV.U32 R12, RZ, RZ, R2 ;  /* 0x000000ffff0c7224 */ /* 0x000fe400078e0002 */
[----:B---3--:R-:W-:Y:S01]  /*17a10*/  IMAD.MOV.U32 R24, RZ, RZ, R17 ;  /* 0x000000ffff187224 */ /* 0x008fe200078e0011 */
[----:B------:R-:W2:Y:S01]  /*17a20*/  LDL.LU R2, [R1+0xdd4] ;  /* 0x000dd40001027983 */ /* 0x000ea20000300800 */
[----:B------:R-:W-:Y:S02]  /*17a30*/  IMAD.MOV.U32 R25, RZ, RZ, R16 ;  /* 0x000000ffff197224 */ /* 0x000fe400078e0010 */
[----:B----4-:R-:W-:-:S12]  /*17a40*/  IMAD.MOV.U32 R13, RZ, RZ, R28 ;  /* 0x000000ffff0d7224 */ /* 0x010fd800078e001c */
[----:B------:R-:W-:Y:S04]  /*17a50*/  STL.64 [R1+0x90], R4 ;  /* 0x0000900401007387 */ /* 0x000fe80000100a00 */
[----:B------:R-:W-:Y:S04]  /*17a60*/  STL.64 [R1+0x98], R6 ;  /* 0x0000980601007387 */ /* 0x000fe80000100a00 */
[----:B------:R-:W3:Y:S04]  /*17a70*/  LDL.LU R28, [R1+0xdd0] ;  /* 0x000dd000011c7983 */ /* 0x000ee80000300800 */
[----:B------:R-:W4:Y:S04]  /*17a80*/  LDL.LU R0, [R1+0xdcc] ;  /* 0x000dcc0001007983 */ /* 0x000f280000300800 */
[----:B------:R-:W4:Y:S04]  /*17a90*/  LDL.LU R3, [R1+0xdc8] ;  /* 0x000dc80001037983 */ /* 0x000f280000300800 */
[----:B------:R0:W-:Y:S04]  /*17aa0*/  STL.64 [R1+0xdb8], R24 ;  /* 0x000db81801007387 */ /* 0x0001e80000100a00 */
        /* <DEDUP_REMOVED lines=12> */
[----:B------:R0:W-:Y:S04]  /*17b70*/  STL.64 [R1+0xd48], R14 ;  /* 0x000d480e01007387 */ /* 0x0001e80000100a00 */
[----:B------:R2:W-:Y:S04]  /*17b80*/  STL.64 [R1+0xd40], R12 ;  /* 0x000d400c01007387 */ /* 0x0005e80000100a00 */
[----:B0-----:R-:W4:Y:S01]  /*17b90*/  LDL.64 R14, [R1+0x38] ;  /* 0x00003800010e7983 */ /* 0x001f220000100a00 */
[----:B--2---:R-:W-:-:S02]  /*17ba0*/  IMAD.MOV.U32 R13, RZ, RZ, R2 ;  /* 0x000000ffff0d7224 */ /* 0x004fc400078e0002 */
[----:B---3--:R-:W-:Y:S01]  /*17bb0*/  IMAD.MOV.U32 R12, RZ, RZ, R28 ;  /* 0x000000ffff0c7224 */ /* 0x008fe200078e001c */
[----:B----4-:R0:W-:Y:S04]  /*17bc0*/  STL.64 [R1+0xd58], R14 ;  /* 0x000d580e01007387 */ /* 0x0101e80000100a00 */
[----:B------:R-:W2:Y:S04]  /*17bd0*/  LDL.LU R28, [R1+0xdc4] ;  /* 0x000dc400011c7983 */ /* 0x000ea80000300800 */
[----:B------:R-:W3:Y:S04]  /*17be0*/  LDL.LU R2, [R1+0xdc0] ;  /* 0x000dc00001027983 */ /* 0x000ee80000300800 */
[----:B0-----:R-:W4:Y:S04]  /*17bf0*/  LDL.LU R14, [R1+0x248] ;  /* 0x00024800010e7983 */ /* 0x001f280000300800 */
[----:B------:R-:W4:Y:S01]  /*17c00*/  LDL.LU R15, [R1+0x24c] ;  /* 0x00024c00010f7983 */ /* 0x000f220000300800 */
[----:B------:R-:W-:Y:S03]  /*17c10*/  HMMA.16816.F32.BF16 R24, R20, R8, R24 ;  /* 0x000000081418723c */ /* 0x000fe60000041818 */
[----:B----4-:R0:W-:Y:S04]  /*17c20*/  STL.64 [R1+0xd68], R14 ;  /* 0x000d680e01007387 */ /* 0x0101e80000100a00 */
[----:B------:R2:W-:Y:S04]  /*17c30*/  STL.64 [R1+0xd60], R12 ;  /* 0x000d600c01007387 */ /* 0x0005e80000100a00 */
[----:B0-----:R-:W4:Y:S01]  /*17c40*/  LDL.64 R14, [R1+0x58] ;  /* 0x00005800010e7983 */ /* 0x001f220000100a00 */
[----:B--2---:R-:W-:-:S07]  /*17c50*/  IMAD.MOV.U32 R12, RZ, RZ, R28 ;  /* 0x000000ffff0c7224 */ /* 0x004fce00078e001c */
[----:B------:R-:W-:Y:S01]  /*17c60*/  IMAD.MOV.U32 R28, RZ, RZ, R25 ;  /* 0x000000ffff1c7224 */ /* 0x000fe200078e0019 */
[----:B----4-:R0:W-:Y:S02]  /*17c70*/  STL.64 [R1+0xd78], R14 ;  /* 0x000d780e01007387 */ /* 0x0101e40000100a00 */
[----:B0-----:R-:W-:Y:S02]  /*17c80*/  IMAD.MOV.U32 R15, RZ, RZ, R0 ;  /* 0x000000ffff0f7224 */ /* 0x001fe400078e0000 */
[----:B------:R-:W-:Y:S02]  /*17c90*/  IMAD.MOV.U32 R0, RZ, RZ, R24 ;  /* 0x000000ffff007224 */ /* 0x000fe400078e0018 */
[----:B------:R-:W2:Y:S04]  /*17ca0*/  LDL.LU.64 R24, [R1+0xdb8] ;  /* 0x000db80001187983 */ /* 0x000ea80000300a00 */
[----:B------:R0:W-:Y:S04]  /*17cb0*/  STL.64 [R1+0xd70], R10 ;  /* 0x000d700a01007387 */ /* 0x0001e80000100a00 */
[----:B------:R-:W4:Y:S04]  /*17cc0*/  LDL.LU R8, [R1+0x250] ;  /* 0x0002500001087983 */ /* 0x000f280000300800 */
[----:B------:R-:W4:Y:S04]  /*17cd0*/  LDL.LU R9, [R1+0x254] ;  /* 0x0002540001097983 */ /* 0x000f280000300800 */
[----:B0-----:R-:W4:Y:S04]  /*17ce0*/  LDL.LU R10, [R1+0x258] ;  /* 0x00025800010a7983 */ /* 0x001f280000300800 */
[----:B------:R-:W4:Y:S01]  /*17cf0*/  LDL.LU R11, [R1+0x25c] ;  /* 0x00025c00010b7983 */ /* 0x000f220000300800 */
[----:B------:R-:W-:-:S02]  /*17d00*/  IMAD.MOV.U32 R13, RZ, RZ, R3 ;  /* 0x000000ffff0d7224 */ /* 0x000fc400078e0003 */
[----:B---3--:R-:W-:Y:S02]  /*17d10*/  IMAD.MOV.U32 R14, RZ, RZ, R2 ;  /* 0x000000ffff0e7224 */ /* 0x008fe400078e0002 */
[----:B------:R-:W-:Y:S02]  /*17d20*/  IMAD.MOV.U32 R3, RZ, RZ, R26 ;  /* 0x000000ffff037224 */ /* 0x000fe400078e001a */
[----:B------:R-:W-:Y:S02]  /*17d30*/  IMAD.MOV.U32 R2, RZ, RZ, R27 ;  /* 0x000000ffff027224 */ /* 0x000fe400078e001b */
[C---:B--2---:R-:W-:Y:S01]  /*17d40*/  HMMA.16816.F32.BF16 R24, R20.reuse, R24, R4 ;  /* 0x000000181418723c */ /* 0x044fe20000041804 */
[----:B----4-:R0:W-:Y:S04]  /*17d50*/  STL.64 [R1+0xd88], R10 ;  /* 0x000d880a01007387 */ /* 0x0101e80000100a00 */
[----:B------:R-:W-:Y:S04]  /*17d60*/  STL.64 [R1+0xd80], R8 ;  /* 0x000d800801007387 */ /* 0x000fe80000100a00 */
[----:B0-----:R-:W2:Y:S04]  /*17d70*/  LDL.64 R10, [R1+0x68] ;  /* 0x00006800010a7983 */ /* 0x001ea80000100a00 */
[----:B------:R-:W3:Y:S06]  /*17d80*/  LDL.LU.64 R6, [R1+0xdb0] ;  /* 0x000db00001067983 */ /* 0x000eec0000300a00 */
[----:B------:R-:W-:Y:S04]  /*17d90*/  STL.64 [R1+0x70], R24 ;  /* 0x0000701801007387 */ /* 0x000fe80000100a00 */
[----:B------:R0:W-:Y:S04]  /*17da0*/  STL.64 [R1+0x78], R26 ;  /* 0x0000781a01007387 */ /* 0x0001e80000100a00 */
[----:B0-----:R-:W4:Y:S04]  /*17db0*/  LDL.LU.64 R26, [R1+0xda8] ;  /* 0x000da800011a7983 */ /* 0x001f280000300a00 */
[----:B------:R-:W2:Y:S02]  /*17dc0*/  LDL.LU.64 R24, [R1+0xda0] ;  /* 0x000da00001187983 */ /* 0x000ea40000300a00 */
[----:B--2---:R-:W-:Y:S02]  /*17dd0*/  HMMA.16816.F32.BF16 R20, R20, R24, R16 ;  /* 0x000000181414723c */ /* 0x004fe40000041810 */
[----:B------:R-:W2:Y:S04]  /*17de0*/  LDL.LU.64 R18, [R1+0xd98] ;  /* 0x000d980001127983 */ /* 0x000ea80000300a00 */
[----:B------:R-:W2:Y:S04]  /*17df0*/  LDL.LU.64 R16, [R1+0xd90] ;  /* 0x000d900001107983 */ /* 0x000ea80000300a00 */
[----:B----4-:R0:W-:Y:S04]  /*17e00*/  STL.64 [R1+0xd38], R26 ;  /* 0x000d381a01007387 */ /* 0x0101e80000100a00 */
[----:B0-----:R-:W4:Y:S04]  /*17e10*/  LDL.64 R26, [R1+0x28] ;  /* 0x00002800011a7983 */ /* 0x001f280000100a00 */
[----:B----4-:R0:W-:Y:S04]  /*17e20*/  STL.64 [R1+0xd50], R26 ;  /* 0x000d501a01007387 */ /* 0x0101e80000100a00 */
[----:B------:R-:W4:Y:S04]  /*17e30*/  LDL.LU R24, [R1+0x230] ;  /* 0x0002300001187983 */ /* 0x000f280000300800 */
[----:B------:R-:W4:Y:S04]  /*17e40*/  LDL.LU R25, [R1+0x234] ;  /* 0x0002340001197983 */ /* 0x000f280000300800 */
[----:B0-----:R-:W4:Y:S04]  /*17e50*/  LDL.LU R26, [R1+0x238] ;  /* 0x00023800011a7983 */ /* 0x001f280000300800 */
[----:B------:R-:W4:Y:S04]  /*17e60*/  LDL.LU R27, [R1+0x23c] ;  /* 0x00023c00011b7983 */ /* 0x000f280000300800 */
[----:B------:R0:W-:Y:S04]  /*17e70*/  STL.64 [R1+0xb50], R22 ;  /* 0x000b501601007387 */ /* 0x0001e80000100a00 */
[----:B------:R1:W-:Y:S04]  /*17e80*/  STL.64 [R1+0xb48], R20 ;  /* 0x000b481401007387 */ /* 0x0003e80000100a00 */
[----:B0-----:R-:W3:Y:S04]  /*17e90*/  LDL.LU R22, [R1+0x8] ;  /* 0x0000080001167983 */ /* 0x001ee80000300800 */
[----:B------:R-:W3:Y:S01]  /*17ea0*/  LDL.LU R23, [R1+0xc] ;  /* 0x00000c0001177983 */ /* 0x000ee20000300800 */
[----:B--2---:R-:W-:Y:S01]  /*17eb0*/  HMMA.16816.F32.BF16 R12, R16, R10, R12 ;  /* 0x0000000a100c723c */ /* 0x004fe2000004180c */
[----:B------:R-:W-:-:S02]  /*17ec0*/  IMAD.MOV.U32 R5, RZ, RZ, R10 ;  /* 0x000000ffff057224 */ /* 0x000fc400078e000a */
[----:B------:R-:W-:Y:S01]  /*17ed0*/  IMAD.MOV.U32 R4, RZ, RZ, R11 ;  /* 0x000000ffff047224 */ /* 0x000fe200078e000b */
[----:B---3--:R0:W-:Y:S04]  /*17ee0*/  STL.64 [R1+0xd30], R22 ;  /* 0x000d301601007387 */ /* 0x0081e80000100a00 */
[----:B-1----:R-:W2:Y:S04]  /*17ef0*/  LDL.LU R20, [R1+0x210] ;  /* 0x0002100001147983 */ /* 0x002ea80000300800 */
[----:B------:R-:W2:Y:S04]  /*17f00*/  LDL.LU R21, [R1+0x214] ;  /* 0x0002140001157983 */ /* 0x000ea80000300800 */
[----:B0-----:R-:W2:Y:S04]  /*17f10*/  LDL.LU R22, [R1+0x218] ;  /* 0x0002180001167983 */ /* 0x001ea80000300800 */
[----:B------:R-:W3:Y:S04]  /*17f20*/  LDL.LU.64 R10, [R1+0xd88] ;  /* 0x000d8800010a7983 */ /* 0x000ee80000300a00 */
[----:B------:R-:W3:Y:S04]  /*17f30*/  LDL.LU.64 R8, [R1+0xd80] ;  /* 0x000d800001087983 */ /* 0x000ee80000300a00 */
[----:B------:R-:W-:Y:S04]  /*17f40*/  STL.64 [R1+0x2d0], R12 ;  /* 0x0002d00c01007387 */ /* 0x000fe80000100a00 */
[----:B------:R0:W-:Y:S04]  /*17f50*/  STL.64 [R1+0x2d8], R14 ;  /* 0x0002d80e01007387 */ /* 0x0001e80000100a00 */
[----:B0-----:R-:W3:Y:S01]  /*17f60*/  LDL.LU.64 R14, [R1+0xd78] ;  /* 0x000d7800010e7983 */ /* 0x001ee20000300a00 */
[----:B------:R-:W-:-:S02]  /*17f70*/  IMAD.MOV.U32 R23, RZ, RZ, R29 ;  /* 0x000000ffff177224 */ /* 0x000fc400078e001d */
[----:B------:R-:W-:-:S05]  /*17f80*/  IMAD.MOV.U32 R29, RZ, RZ, R12 ;  /* 0x000000ffff1d7224 */ /* 0x000fca00078e000c */
[----:B------:R-:W-:Y:S01]  /*17f90*/  STL [R1+0xa54], R29 ;  /* 0x000a541d01007387 */ /* 0x000fe20000100800 */
[----:B---3--:R-:W-:-:S15]  /*17fa0*/  HMMA.16816.F32.BF16 R8, R16, R14, R8 ;  /* 0x0000000e1008723c */ /* 0x008fde0000041808 */
[----:B------:R-:W-:-:S04]  /*17fb0*/  NOP ;  /* 0x0000000000007918 */ /* 0x000fc80000000000 */
[----:B------:R0:W-:Y:S04]  /*17fc0*/  STL.64 [R1+0x2c0], R8 ;  /* 0x0002c00801007387 */ /* 0x0001e80000100a00 */
[----:B------:R1:W-:Y:S01]  /*17fd0*/  STL.64 [R1+0x2c8], R10 ;  /* 0x0002c80a01007387 */ /* 0x0003e20000100a00 */
[----:B0-----:R-:W-:-:S03]  /*17fe0*/  IMAD.MOV.U32 R9, RZ, RZ, R14 ;  /* 0x000000ffff097224 */ /* 0x001fc600078e000e */
[----:B-1----:R-:W2:Y:S01]  /*17ff0*/  LDL.LU.64 R10, [R1+0xd70] ;  /* 0x000d7000010a7983 */ /* 0x002ea20000300a00 */
[----:B------:R-:W-:-:S03]  /*18000*/  IMAD.MOV.U32 R8, RZ, RZ, R15 ;  /* 0x000000ffff087224 */ /* 0x000fc600078e000f */
[----:B------:R-:W3:Y:S04]  /*18010*/  LDL.LU.64 R14, [R1+0xd68] ;  /* 0x000d6800010e7983 */ /* 0x000ee80000300a00 */
[----:B------:R-:W3:Y:S02]  /*18020*/  LDL.LU.64 R12, [R1+0xd60] ;  /* 0x000d6000010c7983 */ /* 0x000ee40000300a00 */
[----:B---3--:R-:W-:-:S15]  /*18030*/  HMMA.16816.F32.BF16 R12, R16, R6, R12 ;  /* 0x00000006100c723c */ /* 0x008fde000004180c */
[----:B------:R-:W-:-:S04]  /*18040*/  NOP ;  /* 0x0000000000007918 */ /* 0x000fc80000000000 */
[----:B------:R-:W-:Y:S04]  /*18050*/  STL.64 [R1+0x2a0], R12 ;  /* 0x0002a00c01007387 */ /* 0x000fe80000100a00 */
[----:B------:R0:W-:Y:S04]  /*18060*/  STL.64 [R1+0x2a8], R14 ;  /* 0x0002a80e01007387 */ /* 0x0001e80000100a00 */
[----:B0-----:R-:W4:Y:S04]  /*18070*/  LDL.LU.64 R14, [R1+0xd58] ;  /* 0x000d5800010e7983 */ /* 0x001f280000300a00 */
[----:B------:R0:W-:Y:S01]  /*18080*/  STL.64 [R1+0xce0], R6 ;  /* 0x000ce00601007387 */ /* 0x0001e20000100a00 */
[----:B----4-:R-:W-:Y:S01]  /*18090*/  HMMA.16816.F32.BF16 R24, R16, R14, R24 ;  /* 0x0000000e1018723c */ /* 0x010fe20000041818 */
        /* <DEDUP_REMOVED lines=8> */
[----:B--2---:R-:W-:-:S15]  /*18120*/  HMMA.16816.F32.BF16 R20, R16, R10, R20 ;  /* 0x0000000a1014723c */ /* 0x004fde0000041814 */
[----:B------:R-:W-:-:S04]  /*18130*/  NOP ;  /* 0x0000000000007918 */ /* 0x000fc80000000000 */
[----:B------:R-:W-:Y:S01]  /*18140*/  IMAD.MOV.U32 R25, RZ, RZ, R22 ;  /* 0x000000ffff197224 */ /* 0x000fe200078e0016 */
[----:B---3--:R-:W-:-:S15]  /*18150*/  HMMA.16816.F32.BF16 R12, R16, R26, R12 ;  /* 0x0000001a100c723c */ /* 0x008fde000004180c */
[----:B------:R-:W-:-:S04]  /*18160*/  NOP ;  /* 0x0000000000007918 */ /* 0x000fc80000000000 */
[----:B------:R0:W-:Y:S04]  /*18170*/  STL.64 [R1+0x220], R12 ;  /* 0x0002200c01007387 */ /* 0x0001e80000100a00 */
[----:B------:R-:W-:Y:S01]  /*18180*/  STL.64 [R1+0x228], R14 ;  /* 0x0002280e01007387 */ /* 0x000fe20000100a00 */
[----:B0-----:R-:W-:Y:S02]  /*18190*/  IMAD.MOV.U32 R13, RZ, RZ, R26 ;  /* 0x000000ffff0d7224 */ /* 0x001fe400078e001a */
[----:B------:R-:W-:Y:S02]  /*181a0*/  IMAD.MOV.U32 R12, RZ, RZ, R27 ;  /* 0x000000ffff0c7224 */ /* 0x000fe400078e001b */
[----:B------:R-:W2:Y:S04]  /*181b0*/  LDL.LU.64 R26, [R1+0xd38] ;  /* 0x000d3800011a7983 */ /* 0x000ea80000300a00 */
[----:B------:R-:W-:Y:S04]  /*181c0*/  STL.64 [R1+0x210], R20 ;  /* 0x0002101401007387 */ /* 0x000fe80000100a00 */
[----:B------:R0:W-:Y:S04]  /*181d0*/  STL.64 [R1+0x218], R22 ;  /* 0x0002181601007387 */ /* 0x0001e80000100a00 */
[----:B0-----:R-:W3:Y:S04]  /*181e0*/  LDL.LU.64 R22, [R1+0xd30] ;  /* 0x000d300001167983 */ /* 0x001ee80000300a00 */
[----:B------:R0:W-:Y:S02]  /*181f0*/  STL.64 [R1+0xca8], R10 ;  /* 0x000ca80a01007387 */ /* 0x0001e40000100a00 */
[----:B0-----:R-:W-:-:S02]  /*18200*/  IMAD.MOV.U32 R10, RZ, RZ, R13 ;  /* 0x000000ffff0a7224 */ /* 0x001fc400078e000d */
[----:B------:R-:W-:-:S05]  /*18210*/  IMAD.MOV.U32 R11, RZ, RZ, R12 ;  /* 0x000000ffff0b7224 */ /* 0x000fca00078e000c */
[----:B------:R0:W-:Y:S02]  /*18220*/  STL.64 [R1+0xcc0], R10 ;  /* 0x000cc00a01007387 */ /* 0x0001e40000100a00 */
[----:B0-----:R-:W-:Y:S02]  /*18230*/  IMAD.MOV.U32 R10, RZ, RZ, R7 ;  /* 0x000000ffff0a7224 */ /* 0x001fe400078e0007 */
[----:B------:R-:W-:Y:S02]  /*18240*/  IMAD.MOV.U32 R11, RZ, RZ, R6 ;  /* 0x000000ffff0b7224 */ /* 0x000fe400078e0006 */
[----:B------:R-:W-:Y:S02]  /*18250*/  IMAD.MOV.U32 R6, RZ, RZ, R9 ;  /* 0x000000ffff067224 */ /* 0x000fe400078e0009 */
[----:B------:R-:W-:-:S05]  /*18260*/  IMAD.MOV.U32 R7, RZ, RZ, R8 ;  /* 0x000000ffff077224 */ /* 0x000fca00078e0008 */
[----:B------:R-:W-:Y:S04]  /*18270*/  STL.64 [R1+0xcf8], R6 ;  /* 0x000cf80601007387 */ /* 0x000fe80000100a00 */
[----:B------:R0:W-:Y:S04]  /*18280*/  STL.64 [R1+0xcd8], R10 ;  /* 0x000cd80a01007387 */ /* 0x0001e80000100a00 */
[----:B------:R-:W4:Y:S04]  /*18290*/  LDL.LU R8, [R1+0x130] ;  /* 0x0001300001087983 */ /* 0x000f280000300800 */
[----:B------:R-:W4:Y:S04]  /*182a0*/  LDL.LU R9, [R1+0x134] ;  /* 0x0001340001097983 */ /* 0x000f280000300800 */
[----:B0-----:R-:W2:Y:S04]  /*182b0*/  LDL.LU R10, [R1+0x138] ;  /* 0x00013800010a7983 */ /* 0x001ea80000300800 */
[----:B------:R-:W2:Y:S01]  /*182c0*/  LDL.LU R11, [R1+0x13c] ;  /* 0x00013c00010b7983 */ /* 0x000ea20000300800 */
[----:B------:R-:W-:-:S02]  /*182d0*/  IMAD.MOV.U32 R6, RZ, RZ, R5 ;  /* 0x000000ffff067224 */ /* 0x000fc400078e0005 */
[----:B------:R-:W-:-:S05]  /*182e0*/  IMAD.MOV.U32 R7, RZ, RZ, R4 ;  /* 0x000000ffff077224 */ /* 0x000fca00078e0004 */
[----:B------:R0:W-:Y:S04]  /*182f0*/  STL.64 [R1+0xd28], R6 ;  /* 0x000d280601007387 */ /* 0x0001e80000100a00 */
[----:B------:R-:W3:Y:S04]  /*18300*/  LDL.LU R4, [R1+0x200] ;  /* 0x0002000001047983 */ /* 0x000ee80000300800 */
[----:B------:R-:W3:Y:S04]  /*18310*/  LDL.LU R5, [R1+0x204] ;  /* 0x0002040001057983 */ /* 0x000ee80000300800 */
[----:B0-----:R-:W3:Y:S04]  /*18320*/  LDL.LU R6, [R1+0x208] ;  /* 0x0002080001067983 */ /* 0x001ee80000300800 */
[----:B------:R-:W3:Y:S04]  /*18330*/  LDL.LU R7, [R1+0x20c] ;  /* 0x00020c0001077983 */ /* 0x000ee80000300800 */
[----:B------:R-:W3:Y:S04]  /*18340*/  LDL.LU R12, [R1+0x1e0] ;  /* 0x0001e000010c7983 */ /* 0x000ee80000300800 */
[----:B------:R-:W3:Y:S04]  /*18350*/  LDL.LU R13, [R1+0x1e4] ;  /* 0x0001e400010d7983 */ /* 0x000ee80000300800 */
[----:B------:R-:W3:Y:S04]  /*18360*/  LDL.LU R14, [R1+0x1e8] ;  /* 0x0001e800010e7983 */ /* 0x000ee80000300800 */
[----:B------:R-:W3:Y:S04]  /*18370*/  LDL.LU R15, [R1+0x1ec] ;  /* 0x0001ec00010f7983 */ /* 0x000ee80000300800 */
[----:B--2---:R-:W-:Y:S04]  /*18380*/  STL.64 [R1+0xcf0], R10 ;  /* 0x000cf00a01007387 */ /* 0x004fe80000100a00 */
[----:B----4-:R0:W-:Y:S04]  /*18390*/  STL.64 [R1+0xce8], R8 ;  /* 0x000ce80801007387 */ /* 0x0101e80000100a00 */
[----:B0-----:R-:W2:Y:S04]  /*183a0*/  LDL.LU R8, [R1+0x140] ;  /* 0x0001400001087983 */ /* 0x001ea80000300800 */
[----:B------:R-:W2:Y:S04]  /*183b0*/  LDL.LU R9, [R1+0x144] ;  /* 0x0001440001097983 */ /* 0x000ea80000300800 */
[----:B------:R-:W4:Y:S04]  /*183c0*/  LDL.LU R10, [R1+0x148] ;  /* 0x00014800010a7983 */ /* 0x000f280000300800 */
[----:B------:R-:W4:Y:S01]  /*183d0*/  LDL.LU R11, [R1+0x14c] ;  /* 0x00014c00010b7983 */ /* 0x000f220000300800 */
[----:B---3--:R-:W-:Y:S01]  /*183e0*/  HMMA.16816.F32.BF16 R4, R16, R22, R4 ;  /* 0x000000161004723c */ /* 0x008fe20000041804 */
[----:B------:R-:W-:-:S02]  /*183f0*/  IMAD.MOV.U32 R24, RZ, RZ, R20 ;  /* 0x000000ffff187224 */ /* 0x000fc400078e0014 */
[----:B----4-:R-:W-:Y:S04]  /*18400*/  STL.64 [R1+0xd08], R10 ;  /* 0x000d080a01007387 */ /* 0x010fe80000100a00 */
[----:B--2---:R0:W-:Y:S04]  /*18410*/  STL.64 [R1+0xd00], R8 ;  /* 0x000d000801007387 */ /* 0x0041e80000100a00 */
[----:B0-----:R-:W2:Y:S04]  /*18420*/  LDL.LU R8, [R1+0x150] ;  /* 0x0001500001087983 */ /* 0x001ea80000300800 */
[----:B------:R-:W2:Y:S04]  /*18430*/  LDL.LU R9, [R1+0x154] ;  /* 0x0001540001097983 */ /* 0x000ea80000300800 */
[----:B------:R-:W2:Y:S04]  /*18440*/  LDL.LU R10, [R1+0x158] ;  /* 0x00015800010a7983 */ /* 0x000ea80000300800 */
[----:B------:R-:W2:Y:S04]  /*18450*/  LDL.LU R11, [R1+0x15c] ;  /* 0x00015c00010b7983 */ /* 0x000ea80000300800 */
[----:B------:R-:W-:Y:S04]  /*18460*/  STL [R1+0xa5c], R24 ;  /* 0x000a5c1801007387 */ /* 0x000fe80000100800 */
[----:B------:R-:W-:Y:S04]  /*18470*/  STL [R1+0xa58], R25 ;  /* 0x000a581901007387 */ /* 0x000fe80000100800 */
[----:B------:R-:W-:Y:S04]  /*18480*/  STL.64 [R1+0x200], R4 ;  /* 0x0002000401007387 */ /* 0x000fe80000100a00 */
[----:B------:R0:W-:Y:S04]  /*18490*/  STL.64 [R1+0x208], R6 ;  /* 0x0002080601007387 */ /* 0x0001e80000100a00 */
[----:B0-----:R-:W2:Y:S04]  /*184a0*/  LDL.LU.64 R6, [R1+0xd28] ;  /* 0x000d280001067983 */ /* 0x001ea80000300a00 */
[----:B------:R0:W-:Y:S04]  /*184b0*/  STL.64 [R1+0xca0], R22 ;  /* 0x000ca01601007387 */ /* 0x0001e80000100a00 */
[----:B------:R-:W3:Y:S04]  /*184c0*/  LDL.LU R20, [R1+0x100] ;  /* 0x0001000001147983 */ /* 0x000ee80000300800 */
[----:B------:R-:W3:Y:S04]  /*184d0*/  LDL.LU R21, [R1+0x104] ;  /* 0x0001040001157983 */ /* 0x000ee80000300800 */
[----:B0-----:R-:W4:Y:S04]  /*184e0*/  LDL.LU R22, [R1+0x108] ;  /* 0x0001080001167983 */ /* 0x001f280000300800 */
[----:B------:R-:W4:Y:S04]  /*184f0*/  LDL.LU R23, [R1+0x10c] ;  /* 0x00010c0001177983 */ /* 0x000f280000300800 */
[----:B----4-:R-:W-:Y:S04]  /*18500*/  STL.64 [R1+0xcb8], R22 ;  /* 0x000cb81601007387 */ /* 0x010fe80000100a00 */
[----:B---3--:R0:W-:Y:S04]  /*18510*/  STL.64 [R1+0xcb0], R20 ;  /* 0x000cb01401007387 */ /* 0x0081e80000100a00 */
[----:B0-----:R-:W3:Y:S04]  /*18520*/  LDL.LU R20, [R1+0x110] ;  /* 0x0001100001147983 */ /* 0x001ee80000300800 */
[----:B------:R-:W3:Y:S01]  /*18530*/  LDL.LU R21, [R1+0x114] ;  /* 0x0001140001157983 */ /* 0x000ee20000300800 */
[----:B------:R-:W-:-:S02]  /*18540*/  IMAD.MOV.U32 R22, RZ, RZ, R26 ;  /* 0x000000ffff167224 */ /* 0x000fc400078e001a */
[----:B------:R-:W-:Y:S01]  /*18550*/  IMAD.MOV.U32 R23, RZ, RZ, R27 ;  /* 0x000000ffff177224 */ /* 0x000fe200078e001b */
[----:B------:R-:W4:Y:S04]  /*18560*/  LDL.LU R26, [R1+0xd24] ;  /* 0x000d2400011a7983 */ /* 0x000f280000300800 */
[----:B------:R-:W4:Y:S04]  /*18570*/  LDL.LU R27, [R1+0xd20] ;  /* 0x000d2000011b7983 */ /* 0x000f280000300800 */
[----:B------:R-:W-:Y:S04]  /*18580*/  STL.64 [R1+0xcd0], R22 ;  /* 0x000cd01601007387 */ /* 0x000fe80000100a00 */
[----:B---3--:R0:W-:Y:S01]  /*18590*/  STL.64 [R1+0xcc8], R20 ;  /* 0x000cc81401007387 */ /* 0x0081e20000100a00 */
[----:B----4-:R-:W-:Y:S03]  /*185a0*/  HMMA.16816.F32.BF16 R16, R16, R26, R12 ;  /* 0x0000001a1010723c */ /* 0x010fe6000004180c */
[----:B0-----:R-:W3:Y:S04]  /*185b0*/  LDL.LU R20, [R1+0x120] ;  /* 0x0001200001147983 */ /* 0x001ee80000300800 */
[----:B------:R-:W3:Y:S04]  /*185c0*/  LDL.LU R21, [R1+0x124] ;  /* 0x0001240001157983 */ /* 0x000ee80000300800 */
[----:B------:R-:W3:Y:S04]  /*185d0*/  LDL.LU R22, [R1+0x128] ;  /* 0x0001280001167983 */ /* 0x000ee80000300800 */
[----:B------:R-:W3:Y:S04]  /*185e0*/  LDL.LU R23, [R1+0x12c] ;  /* 0x00012c0001177983 */ /* 0x000ee80000300800 */
[----:B------:R-:W2:Y:S04]  /*185f0*/  LDL.LU.64 R14, [R1+0xd18] ;  /* 0x000d1800010e7983 */ /* 0x000ea80000300a00 */
[----:B------:R-:W2:Y:S04]  /*18600*/  LDL.LU.64 R12, [R1+0xd10] ;  /* 0x000d1000010c7983 */ /* 0x000ea80000300a00 */
[----:B------:R0:W-:Y:S04]  /*18610*/  STL.64 [R1+0x1e0], R16 ;  /* 0x0001e01001007387 */ /* 0x0001e80000100a00 */
[----:B------:R-:W-:Y:S04]  /*18620*/  STL.64 [R1+0x1e8], R18 ;  /* 0x0001e81201007387 */ /* 0x000fe80000100a00 */
[----:B------:R1:W-:Y:S04]  /*18630*/  STL [R1+0xa60], R17 ;  /* 0x000a601101007387 */ /* 0x0003e80000100800 */
[----:B0-----:R-:W4:Y:S04]  /*18640*/  LDL.LU R16, [R1+0xf0] ;  /* 0x0000f00001107983 */ /* 0x001f280000300800 */
[----:B-1----:R-:W4:Y:S04]  /*18650*/  LDL.LU R17, [R1+0xf4] ;  /* 0x0000f40001117983 */ /* 0x002f280000300800 */
[----:B------:R-:W4:Y:S04]  /*18660*/  LDL.LU R18, [R1+0xf8] ;  /* 0x0000f80001127983 */ /* 0x000f280000300800 */
[----:B------:R-:W4:Y:S01]  /*18670*/  LDL.LU R19, [R1+0xfc] ;  /* 0x0000fc0001137983 */ /* 0x000f220000300800 */
        /* <DEDUP_REMOVED lines=12> */
[----:B--2---:R-:W-:-:S15]  /*18740*/  HMMA.16816.F32.BF16 R8, R12, R6, R8 ;  /* 0x000000060c08723c */ /* 0x004fde0000041808 */
[----:B------:R-:W-:-:S04]  /*18750*/  NOP ;  /* 0x0000000000007918 */ /* 0x000fc80000000000 */
[----:B------:R-:W-:Y:S04]  /*18760*/  STL.64 [R1+0x340], R8 ;  /* 0x0003400801007387 */ /* 0x000fe80000100a00 */
[----:B------:R0:W-:Y:S04]  /*18770*/  STL.64 [R1+0x348], R10 ;  /* 0x0003480a01007387 */ /* 0x0001e80000100a00 */
[----:B0-----:R-:W3:Y:S04]  /*18780*/  LDL.LU.64 R10, [R1+0xcd8] ;  /* 0x000cd800010a7983 */ /* 0x001ee80000300a00 */
[----:B------:R0:W-:Y:S04]  /*18790*/  STL.64 [R1+0xc80], R6 ;  /* 0x000c800601007387 */ /* 0x0001e80000100a00 */
[----:B0-----:R-:W2:Y:S01]  /*187a0*/  LDL.LU.64 R6, [R1+0x58] ;  /* 0x0000580001067983 */ /* 0x001ea20000300a00 */
[C---:B---3--:R-:W-:Y:S03]  /*187b0*/  HMMA.16816.F32.BF16 R8, R12.reuse, R10, R20 ;  /* 0x0000000a0c08723c */ /* 0x048fe60000041814 */
[----:B--2---:R0:W-:Y:S04]  /*187c0*/  STL.64 [R1+0xc88], R6 ;  /* 0x000c880601007387 */ /* 0x0041e80000100a00 */
[----:B0-----:R-:W2:Y:S04]  /*187d0*/  LDL.LU.64 R6, [R1+0x68] ;  /* 0x0000680001067983 */ /* 0x001ea80000300a00 */
[----:B------:R-:W3:Y:S04]  /*187e0*/  LDL.LU.64 R22, [R1+0xcd0] ;  /* 0x000cd00001167983 */ /* 0x000ee80000300a00 */
[----:B------:R-:W3:Y:S04]  /*187f0*/  LDL.LU.64 R20, [R1+0xcc8] ;  /* 0x000cc80001147983 */ /* 0x000ee80000300a00 */
[----:B------:R-:W-:Y:S04]  /*18800*/  STL.64 [R1+0x330], R8 ;  /* 0x0003300801007387 */ /* 0x000fe80000100a00 */
[----:B------:R0:W-:Y:S04]  /*18810*/  STL.64 [R1+0x338], R10 ;  /* 0x0003380a01007387 */ /* 0x0001e80000100a00 */
[----:B0-----:R-:W3:Y:S02]  /*18820*/  LDL.LU.64 R10, [R1+0xcc0] ;  /* 0x000cc000010a7983 */ /* 0x001ee40000300a00 */
[----:B---3--:R-:W-:Y:S02]  /*18830*/  HMMA.16816.F32.BF16 R8, R12, R10, R20 ;  /* 0x0000000a0c08723c */ /* 0x008fe40000041814 */
[----:B------:R-:W3:Y:S04]  /*18840*/  LDL.LU.64 R22, [R1+0xcb8] ;  /* 0x000cb80001167983 */ /* 0x000ee80000300a00 */
[----:B------:R-:W3:-:S13]  /*18850*/  LDL.LU.64 R20, [R1+0xcb0] ;  /* 0x000cb00001147983 */ /* 0x000eda0000300a00 */
[----:B------:R-:W-:Y:S04]  /*18860*/  STL.64 [R1+0x320], R8 ;  /* 0x0003200801007387 */ /* 0x000fe80000100a00 */
[----:B------:R0:W-:Y:S04]  /*18870*/  STL.64 [R1+0x328], R10 ;  /* 0x0003280a01007387 */ /* 0x0001e80000100a00 */
[----:B0-----:R-:W3:Y:S02]  /*18880*/  LDL.LU.64 R10, [R1+0xca8] ;  /* 0x000ca800010a7983 */ /* 0x001ee40000300a00 */
[----:B---3--:R-:W-:Y:S02]  /*18890*/  HMMA.16816.F32.BF16 R8, R12, R10, R20 ;  /* 0x0000000a0c08723c */ /* 0x008fe40000041814 */
[----:B------:R-:W4:-:S15]  /*188a0*/  LDL.LU.64 R22, [R1+0xca0] ;  /* 0x000ca00001167983 */ /* 0x000f1e0000300a00 */
[----:B------:R-:W-:Y:S02]  /*188b0*/  NOP ;  /* 0x0000000000007918 */ /* 0x000fe40000000000 */
[----:B------:R-:W-:Y:S04]  /*188c0*/  STL.64 [R1+0x310], R8 ;  /* 0x0003100801007387 */ /* 0x000fe80000100a00 */
[----:B------:R0:W-:Y:S04]  /*188d0*/  STL.64 [R1+0x318], R10 ;  /* 0x0003180a01007387 */ /* 0x0001e80000100a00 */
[----:B0-----:R-:W2:Y:S04]  /*188e0*/  LDL.LU.64 R10, [R1+0xc98] ;  /* 0x000c9800010a7983 */ /* 0x001ea80000300a00 */
[----:B------:R-:W2:Y:S01]  /*188f0*/  LDL.LU.64 R8, [R1+0xc90] ;  /* 0x000c900001087983 */ /* 0x000ea20000300a00 */
[----:B----4-:R-:W-:-:S15]  /*18900*/  HMMA.16816.F32.BF16 R16, R12, R22, R16 ;  /* 0x000000160c10723c */ /* 0x010fde0000041810 */
[----:B------:R-:W-:-:S04]  /*18910*/  NOP ;  /* 0x0000000000007918 */ /* 0x000fc80000000000 */
[----:B------:R-:W-:Y:S04]  /*18920*/  STL.64 [R1+0x300], R16 ;  /* 0x0003001001007387 */ /* 0x000fe80000100a00 */
[----:B------:R-:W-:Y:S04]  /*18930*/  STL.64 [R1+0x308], R18 ;  /* 0x0003081201007387 */ /* 0x000fe80000100a00 */
[----:B------:R0:W-:Y:S04]  /*18940*/  STL.64 [R1+0xc30], R22 ;  /* 0x000c301601007387 */ /* 0x0001e80000100a00 */
[----:B0-----:R-:W3:Y:S04]  /*18950*/  LDL.LU.64 R22, [R1+0x18] ;  /* 0x0000180001167983 */ /* 0x001ee80000300a00 */
[----:B---3--:R0:W-:Y:S04]  /*18960*/  STL.64 [R1+0xc48], R22 ;  /* 0x000c481601007387 */ /* 0x0081e80000100a00 */
[----:B------:R-:W3:Y:S04]  /*18970*/  LDL.LU R20, [R1+0xe0] ;  /* 0x0000e00001147983 */ /* 0x000ee80000300800 */
[----:B------:R-:W3:Y:S04]  /*18980*/  LDL.LU R21, [R1+0xe4] ;  /* 0x0000e40001157983 */ /* 0x000ee80000300800 */
[----:B0-----:R-:W3:Y:S04]  /*18990*/  LDL.LU R22, [R1+0xe8] ;  /* 0x0000e80001167983 */ /* 0x001ee80000300800 */
[----:B------:R-:W3:Y:S01]  /*189a0*/  LDL.LU R23, [R1+0xec] ;  /* 0x0000ec0001177983 */ /* 0x000ee20000300800 */
[----:B------:R-:W-:-:S05]  /*189b0*/  IMAD.MOV.U32 R16, RZ, RZ, R17 ;  /* 0x000000ffff107224 */ /* 0x000fca00078e0011 */
[----:B------:R0:W-:Y:S04]  /*189c0*/  STL [R1+0xa64], R16 ;  /* 0x000a641001007387 */ /* 0x0001e80000100800 */
[----:B0-----:R-:W4:Y:S04]  /*189d0*/  LDL.LU R16, [R1+0x1c0] ;  /* 0x0001c00001107983 */ /* 0x001f280000300800 */
[----:B------:R-:W4:Y:S04]  /*189e0*/  LDL.LU R17, [R1+0x1c4] ;  /* 0x0001c40001117983 */ /* 0x000f280000300800 */
[----:B------:R-:W4:Y:S04]  /*189f0*/  LDL.LU R18, [R1+0x1c8] ;  /* 0x0001c80001127983 */ /* 0x000f280000300800 */
[----:B------:R-:W4:Y:S01]  /*18a00*/  LDL.LU R19, [R1+0x1cc] ;  /* 0x0001cc0001137983 */ /* 0x000f220000300800 */
[----:B---3--:R-:W-:Y:S03]  /*18a10*/  HMMA.16816.F32.BF16 R20, R12, R26, R20 ;  /* 0x0000001a0c14723c */ /* 0x008fe60000041814 */
[----:B------:R-:W2:-:S15]  /*18a20*/  LDL.LU R12, [R1+0x1d0] ;  /* 0x0001d000010c7983 */ /* 0x000e9e0000300800 */
[----:B------:R-:W-:Y:S01]  /*18a30*/  NOP ;  /* 0x0000000000007918 */ /* 0x000fe20000000000 */
[----:B------:R-:W-:Y:S04]  /*18a40*/  STL.64 [R1+0x2f0], R20 ;  /* 0x0002f01401007387 */ /* 0x000fe80000100a00 */
[----:B------:R-:W-:Y:S04]  /*18a50*/  STL.64 [R1+0x2f8], R22 ;  /* 0x0002f81601007387 */ /* 0x000fe80000100a00 */
[----:B------:R-:W2:Y:S04]  /*18a60*/  LDL.LU R13, [R1+0x1d4] ;  /* 0x0001d400010d7983 */ /* 0x000ea80000300800 */
[----:B------:R-:W2:Y:S04]  /*18a70*/  LDL.LU R14, [R1+0x1d8] ;  /* 0x0001d800010e7983 */ /* 0x000ea80000300800 */
[----:B------:R-:W2:Y:S04]  /*18a80*/  LDL.LU R15, [R1+0x1dc] ;  /* 0x0001dc00010f7983 */ /* 0x000ea80000300800 */
        /* <DEDUP_REMOVED lines=8> */
[----:B------:R-:W3:Y:S01]  /*18b10*/  LDL.LU R23, [R1+0x19c] ;  /* 0x00019c0001177983 */ /* 0x000ee20000300800 */
[----:B--2---:R-:W-:Y:S03]  /*18b20*/  HMMA.16816.F32.BF16 R12, R8, R6, R12 ;  /* 0x00000006080c723c */ /* 0x004fe6000004180c */
[----:B---3--:R-:W-:Y:S04]  /*18b30*/  STL.64 [R1+0xc60], R22 ;  /* 0x000c601601007387 */ /* 0x008fe80000100a00 */
[----:B------:R0:W-:Y:S04]  /*18b40*/  STL.64 [R1+0xc58], R20 ;  /* 0x000c581401007387 */ /* 0x0001e80000100a00 */
[----:B0-----:R-:W2:Y:S04]  /*18b50*/  LDL.LU R20, [R1+0x1a0] ;  /* 0x0001a00001147983 */ /* 0x001ea80000300800 */
[----:B------:R-:W2:Y:S04]  /*18b60*/  LDL.LU R21, [R1+0x1a4] ;  /* 0x0001a40001157983 */ /* 0x000ea80000300800 */
[----:B------:R-:W2:Y:S04]  /*18b70*/  LDL.LU R22, [R1+0x1a8] ;  /* 0x0001a80001167983 */ /* 0x000ea80000300800 */
[----:B------:R-:W2:Y:S04]  /*18b80*/  LDL.LU R23, [R1+0x1ac] ;  /* 0x0001ac0001177983 */ /* 0x000ea80000300800 */
[----:B------:R0:W-:Y:S04]  /*18b90*/  STL.64 [R1+0x280], R12 ;  /* 0x0002800c01007387 */ /* 0x0001e80000100a00 */
[----:B------:R1:W-:Y:S01]  /*18ba0*/  STL.64 [R1+0x288], R14 ;  /* 0x0002880e01007387 */ /* 0x0003e20000100a00 */
[----:B0-----:R-:W-:-:S02]  /*18bb0*/  IMAD.MOV.U32 R13, RZ, RZ, R6 ;  /* 0x000000ffff0d7224 */ /* 0x001fc400078e0006 */
[----:B------:R-:W-:Y:S02]  /*18bc0*/  IMAD.MOV.U32 R12, RZ, RZ, R7 ;  /* 0x000000ffff0c7224 */ /* 0x000fe400078e0007 */
[----:B------:R-:W4:Y:S04]  /*18bd0*/  LDL.LU.64 R6, [R1+0xc88] ;  /* 0x000c880001067983 */ /* 0x000f280000300a00 */
[----:B------:R-:W-:Y:S04]  /*18be0*/  STL.64 [R1+0xc68], R12 ;  /* 0x000c680c01007387 */ /* 0x000fe80000100a00 */
[----:B-1----:R-:W2:Y:S01]  /*18bf0*/  LDL.LU.64 R14, [R1+0x38] ;  /* 0x00003800010e7983 */ /* 0x002ea20000300a00 */
[----:B----4-:R-:W-:-:S15]  /*18c00*/  HMMA.16816.F32.BF16 R16, R8, R6, R16 ;  /* 0x000000060810723c */ /* 0x010fde0000041810 */
[----:B------:R-:W-:-:S04]  /*18c10*/  NOP ;  /* 0x0000000000007918 */ /* 0x000fc80000000000 */
[----:B------:R0:W-:Y:S04]  /*18c20*/  STL.64 [R1+0x1d0], R16 ;  /* 0x0001d01001007387 */ /* 0x0001e80000100a00 */
[----:B------:R1:W-:Y:S01]  /*18c30*/  STL.64 [R1+0x1d8], R18 ;  /* 0x0001d81201007387 */ /* 0x0003e20000100a00 */
[----:B0-----:R-:W-:Y:S02]  /*18c40*/  IMAD.MOV.U32 R17, RZ, RZ, R6 ;  /* 0x000000ffff117224 */ /* 0x001fe400078e0006 */
[----:B------:R-:W-:Y:S02]  /*18c50*/  IMAD.MOV.U32 R16, RZ, RZ, R7 ;  /* 0x000000ffff107224 */ /* 0x000fe400078e0007 */
[----:B------:R-:W3:Y:S04]  /*18c60*/  LDL.LU.64 R6, [R1+0xc80] ;  /* 0x000c800001067983 */ /* 0x000ee80000300a00 */
[----:B------:R-:W-:Y:S04]  /*18c70*/  STL.64 [R1+0xc50], R16 ;  /* 0x000c501001007387 */ /* 0x000fe80000100a00 */
[----:B-1----:R-:W4:Y:S01]  /*18c80*/  LDL.LU.64 R18, [R1+0x28] ;  /* 0x0000280001127983 */ /* 0x002f220000300a00 */
[----:B---3--:R-:W-:-:S15]  /*18c90*/  HMMA.16816.F32.BF16 R24, R8, R6, R24 ;  /* 0x000000060818723c */ /* 0x008fde0000041818 */
[----:B------:R-:W-:-:S04]  /*18ca0*/  NOP ;  /* 0x0000000000007918 */ /* 0x000fc80000000000 */
[----:B------:R-:W-:Y:S04]  /*18cb0*/  STL.64 [R1+0x1c0], R24 ;  /* 0x0001c01801007387 */ /* 0x000fe80000100a00 */
[----:B------:R0:W-:Y:S04]  /*18cc0*/  STL.64 [R1+0x1c8], R26 ;  /* 0x0001c81a01007387 */ /* 0x0001e80000100a00 */
[----:B0-----:R-:W3:Y:S01]  /*18cd0*/  LDL.LU.64 R26, [R1+0xc78] ;  /* 0x000c7800011a7983 */ /* 0x001ee20000300a00 */
[----:B------:R-:W-:Y:S02]  /*18ce0*/  IMAD.MOV.U32 R25, RZ, RZ, R6 ;  /* 0x000000ffff197224 */ /* 0x000fe400078e0006 */
[----:B------:R-:W-:Y:S01]  /*18cf0*/  IMAD.MOV.U32 R24, RZ, RZ, R7 ;  /* 0x000000ffff187224 */ /* 0x000fe200078e0007 */
[----:B------:R-:W4:Y:S01]  /*18d00*/  LDL.LU R4, [R1+0xc70] ;  /* 0x000c700001047983 */ /* 0x000f220000300800 */
[----:B--2---:R-:W-:Y:S03]  /*18d10*/  HMMA.16816.F32.BF16 R20, R8, R14, R20 ;  /* 0x0000000e0814723c */ /* 0x004fe60000041814 */
[----:B---3--:R-:W-:Y:S04]  /*18d20*/  STL.64 [R1+0xc28], R26 ;  /* 0x000c281a01007387 */ /* 0x008fe80000100a00 */
[----:B------:R0:W-:Y:S04]  /*18d30*/  STL.64 [R1+0xc20], R24 ;  /* 0x000c201801007387 */ /* 0x0001e80000100a00 */
[----:B0-----:R-:W2:Y:S04]  /*18d40*/  LDL.LU R24, [R1+0x170] ;  /* 0x0001700001187983 */ /* 0x001ea80000300800 */
[----:B------:R-:W2:Y:S04]  /*18d50*/  LDL.LU R25, [R1+0x174] ;  /* 0x0001740001197983 */ /* 0x000ea80000300800 */
[----:B------:R-:W3:Y:S04]  /*18d60*/  LDL.LU R26, [R1+0x178] ;  /* 0x00017800011a7983 */ /* 0x000ee80000300800 */
[----:B------:R-:W3:Y:S01]  /*18d70*/  LDL.LU R27, [R1+0x17c] ;  /* 0x00017c00011b7983 */ /* 0x000ee20000300800 */
[----:B------:R-:W-:-:S02]  /*18d80*/  IMAD.MOV.U32 R29, RZ, RZ, R15 ;  /* 0x000000ffff1d7224 */ /* 0x000fc400078e000f */
[----:B------:R-:W-:Y:S02]  /*18d90*/  IMAD.MOV.U32 R7, RZ, RZ, R14 ;  /* 0x000000ffff077224 */ /* 0x000fe400078e000e */
[----:B------:R-:W-:Y:S02]  /*18da0*/  IMAD.MOV.U32 R15, RZ, RZ, R23 ;  /* 0x000000ffff0f7224 */ /* 0x000fe400078e0017 */
[----:B------:R-:W-:Y:S01]  /*18db0*/  IMAD.MOV.U32 R14, RZ, RZ, R21 ;  /* 0x000000ffff0e7224 */ /* 0x000fe200078e0015 */
[----:B---3--:R-:W-:Y:S04]  /*18dc0*/  STL.64 [R1+0xc40], R26 ;  /* 0x000c401a01007387 */ /* 0x008fe80000100a00 */
[----:B--2---:R0:W-:Y:S04]  /*18dd0*/  STL.64 [R1+0xc38], R24 ;  /* 0x000c381801007387 */ /* 0x0041e80000100a00 */
[----:B0-----:R-:W2:Y:S04]  /*18de0*/  LDL.LU R24, [R1+0x180] ;  /* 0x0001800001187983 */ /* 0x001ea80000300800 */
[----:B------:R-:W2:Y:S04]  /*18df0*/  LDL.LU R25, [R1+0x184] ;  /* 0x0001840001197983 */ /* 0x000ea80000300800 */
[----:B------:R-:W2:Y:S04]  /*18e00*/  LDL.LU R26, [R1+0x188] ;  /* 0x00018800011a7983 */ /* 0x000ea80000300800 */
[----:B------:R-:W2:Y:S04]  /*18e10*/  LDL.LU R27, [R1+0x18c] ;  /* 0x00018c00011b7983 */ /* 0x000ea80000300800 */
[----:B------:R-:W3:Y:S04]  /*18e20*/  LDL.LU.64 R12, [R1+0xc68] ;  /* 0x000c6800010c7983 */ /* 0x000ee80000300a00 */
[----:B------:R-:W-:Y:S04]  /*18e30*/  STL.64 [R1+0x1b0], R20 ;  /* 0x0001b01401007387 */ /* 0x000fe80000100a00 */
[----:B------:R0:W-:Y:S04]  /*18e40*/  STL.64 [R1+0x1b8], R22 ;  /* 0x0001b81601007387 */ /* 0x0001e80000100a00 */
[----:B0-----:R-:W2:Y:S04]  /*18e50*/  LDL.LU.64 R22, [R1+0xc60] ;  /* 0x000c600001167983 */ /* 0x001ea80000300a00 */
[----:B------:R-:W2:Y:S04]  /*18e60*/  LDL.LU.64 R20, [R1+0xc58] ;  /* 0x000c580001147983 */ /* 0x000ea80000300a00 */
[----:B------:R-:W-:Y:S04]  /*18e70*/  STL [R1+0xa6c], R14 ;  /* 0x000a6c0e01007387 */ /* 0x000fe80000100800 */
[----:B------:R-:W-:Y:S04]  /*18e80*/  STL [R1+0xa68], R15 ;  /* 0x000a680f01007387 */ /* 0x000fe80000100800 */
[----:B------:R-:W3:Y:S01]  /*18e90*/  LDL.LU.64 R16, [R1+0xc50] ;  /* 0x000c500001107983 */ /* 0x000ee20000300a00 */
[----:B----4-:R-:W-:Y:S01]  /*18ea0*/  IMAD.MOV.U32 R6, RZ, RZ, R19 ;  /* 0x000000ffff067224 */ /* 0x010fe200078e0013 */
[----:B--2---:R-:W-:-:S15]  /*18eb0*/  HMMA.16816.F32.BF16 R20, R8, R18, R20 ;  /* 0x000000120814723c */ /* 0x004fde0000041814 */
[----:B------:R-:W-:-:S04]  /*18ec0*/  NOP ;  /* 0x0000000000007918 */ /* 0x000fc80000000000 */
[----:B------:R-:W-:Y:S01]  /*18ed0*/  STL.64 [R1+0x1a0], R20 ;  /* 0x0001a01401007387 */ /* 0x000fe20000100a00 */
[----:B------:R-:W-:-:S03]  /*18ee0*/  IMAD.MOV.U32 R19, RZ, RZ, R22 ;  /* 0x000000ffff137224 */ /* 0x000fc600078e0016 */
[----:B------:R0:W-:Y:S04]  /*18ef0*/  STL.64 [R1+0x1a8], R22 ;  /* 0x0001a81601007387 */ /* 0x0001e80000100a00 */
[----:B0-----:R-:W2:Y:S01]  /*18f00*/  LDL.LU.64 R22, [R1+0xc48] ;  /* 0x000c480001167983 */ /* 0x001ea20000300a00 */
[----:B------:R-:W-:Y:S02]  /*18f10*/  IMAD.MOV.U32 R5, RZ, RZ, R18 ;  /* 0x000000ffff057224 */ /* 0x000fe400078e0012 */
[----:B------:R-:W-:-:S05]  /*18f20*/  IMAD.MOV.U32 R18, RZ, RZ, R20 ;  /* 0x000000ffff127224 */ /* 0x000fca00078e0014 */
[----:B------:R-:W-:Y:S04]  /*18f30*/  STL [R1+0xa74], R18 ;  /* 0x000a741201007387 */ /* 0x000fe80000100800 */
[----:B------:R-:W-:Y:S01]  /*18f40*/  STL [R1+0xa70], R19 ;  /* 0x000a701301007387 */ /* 0x000fe20000100800 */
[----:B--2---:R-:W-:Y:S01]  /*18f50*/  HMMA.16816.F32.BF16 R24, R8, R22, R24 ;  /* 0x000000160818723c */ /* 0x004fe20000041818 */
[----:B------:R-:W-:Y:S02]  /*18f60*/  IMAD.MOV.U32 R15, RZ, RZ, R22 ;  /* 0x000000ffff0f7224 */ /* 0x000fe400078e0016 */
[----:B------:R-:W-:-:S15]  /*18f70*/  IMAD.MOV.U32 R14, RZ, RZ, R23 ;  /* 0x000000ffff0e7224 */ /* 0x000fde00078e0017 */
[----:B------:R-:W-:Y:S01]  /*18f80*/  NOP ;  /* 0x0000000000007918 */ /* 0x000fe20000000000 */
[----:B------:R-:W-:Y:S04]  /*18f90*/  STL.64 [R1+0x150], R24 ;  /* 0x0001501801007387 */ /* 0x000fe80000100a00 */
[----:B------:R0:W-:Y:S04]  /*18fa0*/  STL.64 [R1+0x158], R26 ;  /* 0x0001581a01007387 */ /* 0x0001e80000100a00 */
[----:B0-----:R-:W2:Y:S04]  /*18fb0*/  LDL.LU.64 R26, [R1+0xc40] ;  /* 0x000c4000011a7983 */ /* 0x001ea80000300a00 */
[----:B------:R-:W2:Y:S04]  /*18fc0*/  LDL.LU.64 R24, [R1+0xc38] ;  /* 0x000c380001187983 */ /* 0x000ea80000300a00 */
[----:B------:R-:W2:Y:S02]  /*18fd0*/  LDL.LU.64 R22, [R1+0xc30] ;  /* 0x000c300001167983 */ /* 0x000ea40000300a00 */
[----:B--2---:R-:W-:-:S15]  /*18fe0*/  HMMA.16816.F32.BF16 R24, R8, R22, R24 ;  /* 0x000000160818723c */ /* 0x004fde0000041818 */
[----:B------:R-:W-:-:S04]  /*18ff0*/  NOP ;  /* 0x0000000000007918 */ /* 0x000fc80000000000 */
[----:B------:R-:W-:Y:S04]  /*19000*/  STL.64 [R1+0x140], R24 ;  /* 0x0001401801007387 */ /* 0x000fe80000100a00 */
[----:B------:R0:W-:Y:S04]  /*19010*/  STL.64 [R1+0x148], R26 ;  /* 0x0001481a01007387 */ /* 0x0001e80000100a00 */
[----:B0-----:R-:W2:Y:S04]  /*19020*/  LDL.LU.64 R26, [R1+0xc28] ;  /* 0x000c2800011a7983 */ /* 0x001ea80000300a00 */
[----:B------:R-:W4:Y:S04]  /*19030*/  LDL.LU.64 R24, [R1+0xc20] ;  /* 0x000c200001187983 */ /* 0x000f280000300a00 */
[----:B------:R0:W-:Y:S04]  /*19040*/  STL.64 [R1+0xb68], R22 ;  /* 0x000b681601007387 */ /* 0x0001e80000100a00 */
[----:B------:R-:W2:Y:S04]  /*19050*/  LDL.LU R20, [R1+0x160] ;  /* 0x0001600001147983 */ /* 0x000ea80000300800 */
[----:B------:R-:W2:Y:S04]  /*19060*/  LDL.LU R21, [R1+0x164] ;  /* 0x0001640001157983 */ /* 0x000ea80000300800 */
[----:B0-----:R-:W2:Y:S04]  /*19070*/  LDL.LU R22, [R1+0x168] ;  /* 0x0001680001167983 */ /* 0x001ea80000300800 */
[----:B------:R-:W2:Y:S04]  /*19080*/  LDL.LU R23, [R1+0x16c] ;  /* 0x00016c0001177983 */ /* 0x000ea80000300800 */
[----:B------:R-:W2:Y:S01]  /*19090*/  LDL.LU R19, [R1+0x434] ;  /* 0x0004340001137983 */ /* 0x000ea20000300800 */
[----:B------:R-:W-:-:S03]  /*190a0*/  IMAD.MOV.U32 R18, RZ, RZ, R5 ;  /* 0x000000ffff127224 */ /* 0x000fc600078e0005 */
[----:B--2---:R0:W-:Y:S04]  /*190b0*/  STL [R1+0xb84], R19 ;  /* 0x000b841301007387 */ /* 0x0041e80000100800 */
[----:B------:R-:W2:Y:S01]  /*190c0*/  LDL.LU R5, [R1+0xc18] ;  /* 0x000c180001057983 */ /* 0x000ea20000300800 */
[----:B------:R-:W-:Y:S01]  /*190d0*/  HMMA.16816.F32.BF16 R8, R8, R26, R20 ;  /* 0x0000001a0808723c */ /* 0x000fe20000041814 */
[----:B0-----:R-:W-:Y:S01]  /*190e0*/  IMAD.MOV.U32 R19, RZ, RZ, R6 ;  /* 0x000000ffff137224 */ /* 0x001fe200078e0006 */
[----:B------:R-:W0:Y:S01]  /*190f0*/  LDC R21, c[0x0][0x3a8] ;  /* 0x0000ea00ff157b82 */ /* 0x000e220000000800 */
[----:B------:R-:W2:Y:S04]  /*19100*/  LDL.LU R6, [R1+0xc14] ;  /* 0x000c140001067983 */ /* 0x000ea80000300800 */
[----:B------:R1:W-:Y:S02]  /*19110*/  STL.64 [R1+0xb90], R18 ;  /* 0x000b901201007387 */ /* 0x0003e40000100a00 */
[----:B-1----:R-:W-:-:S02]  /*19120*/  IMAD.MOV.U32 R18, RZ, RZ, R7 ;  /* 0x000000ffff127224 */ /* 0x002fc400078e0007 */
[----:B------:R-:W-:Y:S01]  /*19130*/  IMAD.MOV.U32 R19, RZ, RZ, R29 ;  /* 0x000000ffff137224 */ /* 0x000fe200078e001d */
[----:B------:R-:W2:Y:S04]  /*19140*/  LDL.LU R7, [R1+0xc10] ;  /* 0x000c100001077983 */ /* 0x000ea80000300800 */
[----:B------:R4:W-:Y:S02]  /*19150*/  STL.64 [R1+0xba8], R18 ;  /* 0x000ba81201007387 */ /* 0x0009e40000100a00 */
[----:B----4-:R-:W-:Y:S02]  /*19160*/  IMAD.MOV.U32 R18, RZ, RZ, R25 ;  /* 0x000000ffff127224 */ /* 0x010fe400078e0019 */
[----:B------:R-:W-:-:S05]  /*19170*/  IMAD.MOV.U32 R19, RZ, RZ, R24 ;  /* 0x000000ffff137224 */ /* 0x000fca00078e0018 */
[----:B------:R3:W-:Y:S02]  /*19180*/  STL.64 [R1+0xbc0], R18 ;  /* 0x000bc01201007387 */ /* 0x0007e40000100a00 */
[----:B---3--:R-:W-:Y:S02]  /*19190*/  IMAD.MOV.U32 R18, RZ, RZ, R17 ;  /* 0x000000ffff127224 */ /* 0x008fe400078e0011 */
[----:B------:R-:W-:-:S05]  /*191a0*/  IMAD.MOV.U32 R19, RZ, RZ, R16 ;  /* 0x000000ffff137224 */ /* 0x000fca00078e0010 */
[----:B------:R-:W-:Y:S04]  /*191b0*/  STL.64 [R1+0xbd8], R18 ;  /* 0x000bd81201007387 */ /* 0x000fe80000100a00 */
[----:B------:R-:W-:Y:S04]  /*191c0*/  STL.64 [R1+0x130], R8 ;  /* 0x0001300801007387 */ /* 0x000fe80000100a00 */
[----:B------:R-:W-:Y:S04]  /*191d0*/  STL.64 [R1+0x138], R10 ;  /* 0x0001380a01007387 */ /* 0x000fe80000100a00 */
[----:B------:R1:W-:Y:S04]  /*191e0*/  STL.64 [R1+0xb88], R26 ;  /* 0x000b881a01007387 */ /* 0x0003e80000100a00 */
[----:B------:R-:W3:Y:S04]  /*191f0*/  LDL.LU R24, [R1+0x90] ;  /* 0x0000900001187983 */ /* 0x000ee80000300800 */
[----:B------:R-:W3:Y:S04]  /*19200*/  LDL.LU R25, [R1+0x94] ;  /* 0x0000940001197983 */ /* 0x000ee80000300800 */
[----:B-1----:R-:W4:Y:S04]  /*19210*/  LDL.LU R26, [R1+0x98] ;  /* 0x00009800011a7983 */ /* 0x002f280000300800 */
[----:B------:R-:W4:Y:S04]  /*19220*/  LDL.LU R27, [R1+0x9c] ;  /* 0x00009c00011b7983 */ /* 0x000f280000300800 */
[----:B----4-:R2:W-:Y:S04]  /*19230*/  STL.64 [R1+0xba0], R26 ;  /* 0x000ba01a01007387 */ /* 0x0105e80000100a00 */
[----:B---3--:R1:W-:Y:S01]  /*19240*/  STL.64 [R1+0xb98], R24 ;  /* 0x000b981801007387 */ /* 0x0083e20000100a00 */
[----:B--2---:R-:W-:-:S02]  /*19250*/  IMAD.MOV.U32 R26, RZ, RZ, R5 ;  /* 0x000000ffff1a7224 */ /* 0x004fc400078e0005 */
[----:B-1----:R-:W-:Y:S02]  /*19260*/  IMAD.MOV.U32 R24, RZ, RZ, R7 ;  /* 0x000000ffff187224 */ /* 0x002fe400078e0007 */
[----:B------:R-:W-:Y:S01]  /*19270*/  IMAD.MOV.U32 R27, RZ, RZ, R4 ;  /* 0x000000ffff1b7224 */ /* 0x000fe200078e0004 */
[----:B------:R-:W2:Y:S01]  /*19280*/  LDL.LU R7, [R1+0xc0c] ;  /* 0x000c0c0001077983 */ /* 0x000ea20000300800 */
[----:B------:R-:W-:-:S03]  /*19290*/  IMAD.MOV.U32 R25, RZ, RZ, R6 ;  /* 0x000000ffff197224 */ /* 0x000fc600078e0006 */
[----:B------:R-:W3:Y:S04]  /*192a0*/  LDL.LU R6, [R1+0xc08] ;  /* 0x000c080001067983 */ /* 0x000ee80000300800 */
[----:B------:R-:W4:Y:S04]  /*192b0*/  LDL.LU R5, [R1+0xc04] ;  /* 0x000c040001057983 */ /* 0x000f280000300800 */
[----:B------:R-:W2:Y:S04]  /*192c0*/  LDL.LU R4, [R1+0xc00] ;  /* 0x000c000001047983 */ /* 0x000ea80000300800 */
[----:B------:R-:W-:Y:S04]  /*192d0*/  STL.64 [R1+0xbb8], R26 ;  /* 0x000bb81a01007387 */ /* 0x000fe80000100a00 */
[----:B------:R1:W-:Y:S04]  /*192e0*/  STL.64 [R1+0xbb0], R24 ;  /* 0x000bb01801007387 */ /* 0x0003e80000100a00 */
[----:B-1----:R-:W2:Y:S04]  /*192f0*/  LDL.LU R24, [R1+0xb0] ;  /* 0x0000b00001187983 */ /* 0x002ea80000300800 */
[----:B------:R-:W2:Y:S04]  /*19300*/  LDL.LU R25, [R1+0xb4] ;  /* 0x0000b40001197983 */ /* 0x000ea80000300800 */
[----:B------:R-:W2:Y:S04]  /*19310*/  LDL.LU R26, [R1+0xb8] ;  /* 0x0000b800011a7983 */ /* 0x000ea80000300800 */
[----:B------:R-:W2:Y:S04]  /*19320*/  LDL.LU R27, [R1+0xbc] ;  /* 0x0000bc00011b7983 */ /* 0x000ea80000300800 */
[----:B--2---:R3:W-:Y:S04]  /*19330*/  STL.64 [R1+0xbd0], R26 ;  /* 0x000bd01a01007387 */ /* 0x0047e80000100a00 */
[----:B------:R1:W-:Y:S01]  /*19340*/  STL.64 [R1+0xbc8], R24 ;  /* 0x000bc81801007387 */ /* 0x0003e20000100a00 */
[----:B---3--:R-:W-:-:S02]  /*19350*/  IMAD.MOV.U32 R26, RZ, RZ, R6 ;  /* 0x000000ffff1a7224 */ /* 0x008fc400078e0006 */
[----:B-1----:R-:W-:Y:S02]  /*19360*/  IMAD.MOV.U32 R24, RZ, RZ, R4 ;  /* 0x000000ffff187224 */ /* 0x002fe400078e0004 */
[----:B------:R-:W-:Y:S01]  /*19370*/  IMAD.MOV.U32 R27, RZ, RZ, R7 ;  /* 0x000000ffff1b7224 */ /* 0x000fe200078e0007 */
[----:B------:R-:W2:Y:S01]  /*19380*/  LDL.LU R4, [R1+0xbfc] ;  /* 0x000bfc0001047983 */ /* 0x000ea20000300800 */
[----:B----4-:R-:W-:-:S03]  /*19390*/  IMAD.MOV.U32 R25, RZ, RZ, R5 ;  /* 0x000000ffff197224 */ /* 0x010fc600078e0005 */
[----:B------:R-:W2:Y:S04]  /*193a0*/  LDL.LU R5, [R1+0xbf8] ;  /* 0x000bf80001057983 */ /* 0x000ea80000300800 */
[----:B------:R-:W2:Y:S04]  /*193b0*/  LDL.LU R6, [R1+0xbf4] ;  /* 0x000bf40001067983 */ /* 0x000ea80000300800 */
[----:B------:R-:W2:Y:S04]  /*193c0*/  LDL.LU R7, [R1+0xbf0] ;  /* 0x000bf00001077983 */ /* 0x000ea80000300800 */
[----:B------:R-:W-:Y:S04]  /*193d0*/  STL.64 [R1+0xbe8], R26 ;  /* 0x000be81a01007387 */ /* 0x000fe80000100a00 */
[----:B------:R1:W-:Y:S04]  /*193e0*/  STL.64 [R1+0xbe0], R24 ;  /* 0x000be01801007387 */ /* 0x0003e80000100a00 */
[----:B-1----:R-:W2:Y:S04]  /*193f0*/  LDL.LU R24, [R1+0xd0] ;  /* 0x0000d00001187983 */ /* 0x002ea80000300800 */
[----:B------:R-:W2:Y:S04]  /*19400*/  LDL.LU R25, [R1+0xd4] ;  /* 0x0000d40001197983 */ /* 0x000ea80000300800 */
[----:B------:R-:W2:Y:S04]  /*19410*/  LDL.LU R26, [R1+0xd8] ;  /* 0x0000d800011a7983 */ /* 0x000ea80000300800 */
[----:B------:R-:W2:Y:S01]  /*19420*/  LDL.LU R27, [R1+0xdc] ;  /* 0x0000dc00011b7983 */ /* 0x000ea20000300800 */
[----:B------:R-:W-:-:S02]  /*19430*/  IMAD.MOV.U32 R18, RZ, RZ, R13 ;  /* 0x000000ffff127224 */ /* 0x000fc400078e000d */
[----:B------:R-:W-:Y:S02]  /*19440*/  IMAD.MOV.U32 R19, RZ, RZ, R12 ;  /* 0x000000ffff137224 */ /* 0x000fe400078e000c */
[----:B------:R-:W-:Y:S02]  /*19450*/  IMAD.MOV.U32 R12, RZ, RZ, R8 ;  /* 0x000000ffff0c7224 */ /* 0x000fe400078e0008 */
[----:B------:R-:W-:Y:S01]  /*19460*/  IMAD.MOV.U32 R13, RZ, RZ, R10 ;  /* 0x000000ffff0d7224 */ /* 0x000fe200078e000a */
[----:B------:R-:W3:Y:S04]  /*19470*/  LDL.LU.64 R8, [R1+0x3b8] ;  /* 0x0003b80001087983 */ /* 0x000ee80000300a00 */
[----:B------:R-:W-:Y:S04]  /*19480*/  STL [R1+0xa7c], R12 ;  /* 0x000a7c0c01007387 */ /* 0x000fe80000100800 */
[----:B------:R1:W-:Y:S04]  /*19490*/  STL [R1+0xa78], R13 ;  /* 0x000a780d01007387 */ /* 0x0003e80000100800 */
[----:B-1----:R-:W4:Y:S01]  /*194a0*/  LDL.LU.64 R12, [R1+0x3b0] ;  /* 0x0003b000010c7983 */ /* 0x002f220000300a00 */
[----:B--2---:R-:W-:Y:S03]  /*194b0*/  HMMA.16816.F32.BF16 R16, R4, R18, R24 ;  /* 0x000000120410723c */ /* 0x004fe60000041818 */
[----:B------:R-:W2:Y:S04]  /*194c0*/  LDL.LU.64 R26, [R1+0xbe8] ;  /* 0x000be800011a7983 */ /* 0x000ea80000300a00 */
[----:B------:R-:W2:-:S12]  /*194d0*/  LDL.LU.64 R24, [R1+0xbe0] ;  /* 0x000be00001187983 */ /* 0x000e980000300a00 */
[----:B------:R-:W-:Y:S04]  /*194e0*/  STL.64 [R1+0x2e0], R16 ;  /* 0x0002e01001007387 */ /* 0x000fe80000100a00 */
[----:B------:R1:W-:Y:S04]  /*194f0*/  STL.64 [R1+0x2e8], R18 ;  /* 0x0002e81201007387 */ /* 0x0003e80000100a00 */
[----:B-1----:R-:W2:Y:S02]  /*19500*/  LDL.LU.64 R18, [R1+0xbd8] ;  /* 0x000bd80001127983 */ /* 0x002ea40000300a00 */
[----:B--2---:R-:W-:Y:S02]  /*19510*/  HMMA.16816.F32.BF16 R16, R4, R18, R24 ;  /* 0x000000120410723c */ /* 0x004fe40000041818 */
[----:B------:R-:W2:Y:S04]  /*19520*/  LDL.LU.64 R26, [R1+0xbd0] ;  /* 0x000bd000011a7983 */ /* 0x000ea80000300a00 */
[----:B------:R-:W2:-:S13]  /*19530*/  LDL.LU.64 R24, [R1+0xbc8] ;  /* 0x000bc80001187983 */ /* 0x000e9a0000300a00 */
        /* <DEDUP_REMOVED lines=13> */
[----:B------:R1:W-:Y:S01]  /*19610*/  STL.64 [R1+0x268], R18 ;  /* 0x0002681201007387 */ /* 0x0003e20000100a00 */
[----:B------:R-:W-:-:S03]  /*19620*/  IMAD.MOV.U32 R10, RZ, RZ, R19 ;  /* 0x000000ffff0a7224 */ /* 0x000fc600078e0013 */
[----:B-1----:R-:W2:Y:S04]  /*19630*/  LDL.LU.64 R18, [R1+0xb90] ;  /* 0x000b900001127983 */ /* 0x002ea80000300a00 */
[----:B------:R-:W-:Y:S01]  /*19640*/  STL [R1+0xa80], R10 ;  /* 0x000a800a01007387 */ /* 0x000fe20000100800 */
[----:B------:R-:W-:Y:S02]  /*19650*/  IMAD.MOV.U32 R22, RZ, RZ, R15 ;  /* 0x000000ffff167224 */ /* 0x000fe400078e000f */
[----:B------:R-:W-:Y:S01]  /*19660*/  IMAD.MOV.U32 R23, RZ, RZ, R14 ;  /* 0x000000ffff177224 */ /* 0x000fe200078e000e */
[----:B--2---:R-:W-:Y:S01]  /*19670*/  HMMA.16816.F32.BF16 R16, R4, R18, R24 ;  /* 0x000000120410723c */ /* 0x004fe20000041818 */
[----:B------:R-:W2:-:S15]  /*19680*/  LDL.LU.64 R26, [R1+0xb88] ;  /* 0x000b8800011a7983 */ /* 0x000e9e0000300a00 */
[----:B------:R-:W-:-:S03]  /*19690*/  NOP ;  /* 0x0000000000007918 */ /* 0x000fc60000000000 */
[----:B------:R-:W-:Y:S04]  /*196a0*/  STL.64 [R1+0x250], R16 ;  /* 0x0002501001007387 */ /* 0x000fe80000100a00 */
[----:B------:R1:W-:Y:S04]  /*196b0*/  STL.64 [R1+0x258], R18 ;  /* 0x0002581201007387 */ /* 0x0003e80000100a00 */
[----:B-1----:R-:W2:Y:S04]  /*196c0*/  LDL.LU R19, [R1+0xb84] ;  /* 0x000b840001137983 */ /* 0x002ea80000300800 */
[----:B------:R-:W2:Y:S04]  /*196d0*/  LDL.LU R18, [R1+0x830] ;  /* 0x0008300001127983 */ /* 0x000ea80000300800 */
[----:B------:R-:W2:Y:S04]  /*196e0*/  LDL.LU R15, [R1+0x828] ;  /* 0x00082800010f7983 */ /* 0x000ea80000300800 */
[----:B------:R-:W2:Y:S04]  /*196f0*/  LDL.LU R14, [R1+0x820] ;  /* 0x00082000010e7983 */ /* 0x000ea80000300800 */
[----:B--2---:R-:W-:Y:S04]  /*19700*/  STL.64 [R1+0xb60], R14 ;  /* 0x000b600e01007387 */ /* 0x004fe80000100a00 */
[----:B----4-:R1:W-:Y:S04]  /*19710*/  STL.64 [R1+0xb58], R12 ;  /* 0x000b580c01007387 */ /* 0x0103e80000100a00 */
[----:B-1----:R-:W2:Y:S04]  /*19720*/  LDL.LU R12, [R1+0x70] ;  /* 0x00007000010c7983 */ /* 0x002ea80000300800 */
[----:B------:R-:W2:Y:S04]  /*19730*/  LDL.LU R13, [R1+0x74] ;  /* 0x00007400010d7983 */ /* 0x000ea80000300800 */
[----:B------:R-:W4:Y:S04]  /*19740*/  LDL.LU R14, [R1+0x78] ;  /* 0x00007800010e7983 */ /* 0x000f280000300800 */
[----:B------:R-:W4:Y:S01]  /*19750*/  LDL.LU R15, [R1+0x7c] ;  /* 0x00007c00010f7983 */ /* 0x000f220000300800 */
[----:B0-----:R-:W-:-:S02]  /*19760*/  IMAD.SHL.U32 R10, R21, 0x40, RZ ;  /* 0x00000040150a7824 */ /* 0x001fc400078e00ff */
[----:B------:R-:W-:Y:S01]  /*19770*/  IMAD.MOV.U32 R11, RZ, RZ, R16 ;  /* 0x000000ffff0b7224 */ /* 0x000fe200078e0010 */
[----:B----4-:R0:W-:Y:S04]  /*19780*/  STL.64 [R1+0xb78], R14 ;  /* 0x000b780e01007387 */ /* 0x0101e80000100a00 */
[----:B--2---:R1:W-:Y:S01]  /*19790*/  STL.64 [R1+0xb70], R12 ;  /* 0x000b700c01007387 */ /* 0x0043e20000100a00 */
[----:B0-----:R-:W-:Y:S02]  /*197a0*/  IMAD.MOV.U32 R14, RZ, RZ, R3 ;  /* 0x000000ffff0e7224 */ /* 0x001fe400078e0003 */
[----:B-1----:R-:W-:Y:S02]  /*197b0*/  IMAD.MOV.U32 R12, RZ, RZ, R0 ;  /* 0x000000ffff0c7224 */ /* 0x002fe400078e0000 */
[----:B------:R-:W-:-:S02]  /*197c0*/  IMAD.MOV.U32 R13, RZ, RZ, R28 ;  /* 0x000000ffff0d7224 */ /* 0x000fc400078e001c */
[----:B------:R-:W-:Y:S01]  /*197d0*/  IMAD.MOV.U32 R15, RZ, RZ, R2 ;  /* 0x000000ffff0f7224 */ /* 0x000fe200078e0002 */
[----:B------:R-:W2:Y:S04]  /*197e0*/  LDL.LU R0, [R1+0xb80] ;  /* 0x000b800001007983 */ /* 0x000ea80000300800 */
[----:B------:R-:W4:Y:S04]  /*197f0*/  LDL.LU R16, [R1+0x818] ;  /* 0x0008180001107983 */ /* 0x000f280000300800 */
[----:B------:R-:W2:Y:S04]  /*19800*/  LDL.LU R17, [R1+0x810] ;  /* 0x0008100001117983 */ /* 0x000ea80000300800 */
[----:B------:R-:W2:Y:S04]  /*19810*/  LDL.LU R25, [R1+0x808] ;  /* 0x0008080001197983 */ /* 0x000ea80000300800 */
[----:B------:R-:W2:Y:S04]  /*19820*/  LDL.LU R24, [R1+0x82c] ;  /* 0x00082c0001187983 */ /* 0x000ea80000300800 */
[----:B------:R-:W2:Y:S01]  /*19830*/  LDL.LU R29, [R1+0x800] ;  /* 0x00080000011d7983 */ /* 0x000ea20000300800 */
[C---:B------:R-:W-:Y:S03]  /*19840*/  HMMA.16816.F32.BF16 R20, R4.reuse, R22, R12 ;  /* 0x000000160414723c */ /* 0x040fe6000004180c */
[----:B------:R-:W2:Y:S04]  /*19850*/  LDL.LU R28, [R1+0x824] ;  /* 0x00082400011c7983 */ /* 0x000ea80000300800 */
[----:B------:R-:W-:Y:S04]  /*19860*/  STL [R1+0xa84], R11 ;  /* 0x000a840b01007387 */ /* 0x000fe80000100800 */
[----:B------:R-:W2:Y:S04]  /*19870*/  LDL.LU.64 R14, [R1+0xb78] ;  /* 0x000b7800010e7983 */ /* 0x000ea80000300a00 */
[----:B------:R-:W2:Y:S04]  /*19880*/  LDL.LU.64 R12, [R1+0xb70] ;  /* 0x000b7000010c7983 */ /* 0x000ea80000300a00 */
        /* <DEDUP_REMOVED lines=8> */
[----:B0-----:R-:W2:Y:S04]  /*19910*/  LDL.LU.64 R22, [R1+0xb50] ;  /* 0x000b500001167983 */ /* 0x001ea80000300a00 */
[----:B------:R-:W2:Y:S01]  /*19920*/  LDL.LU.64 R20, [R1+0xb48] ;  /* 0x000b480001147983 */ /* 0x000ea20000300a00 */
[----:B------:R-:W-:-:S05]  /*19930*/  IMAD.SHL.U32 R10, R10, 0x2, RZ ;  /* 0x000000020a0a7824 */ /* 0x000fca00078e00ff */
[----:B---3--:R-:W-:Y:S01]  /*19940*/  IADD3 R2, P0, PT, R8, R10, RZ ;  /* 0x0000000a08027210 */ /* 0x008fe20007f1e0ff */
[----:B------:R-:W-:-:S04]  /*19950*/  VIADD R19, R19, 0x1 ;  /* 0x0000000113137836 */ /* 0x000fc80000000000 */
[--C-:B------:R-:W-:Y:S01]  /*19960*/  IMAD.X R8, R9, 0x1, R0.reuse, P0 ;  /* 0x0000000109087824 */ /* 0x100fe200000e0600 */
[----:B------:R-:W-:Y:S01]  /*19970*/  STL [R1+0xa88], R2 ;  /* 0x000a880201007387 */ /* 0x000fe20000100800 */
[-C--:B------:R-:W-:Y:S02]  /*19980*/  IADD3 R18, P5, PT, R18, R10.reuse, RZ ;  /* 0x0000000a12127210 */ /* 0x080fe40007fbe0ff */
[-C--:B----4-:R-:W-:Y:S02]  /*19990*/  IADD3 R16, P2, PT, R16, R10.reuse, RZ ;  /* 0x0000000a10107210 */ /* 0x090fe40007f5e0ff */
[-C--:B------:R-:W-:Y:S02]  /*199a0*/  IADD3 R17, P3, PT, R17, R10.reuse, RZ ;  /* 0x0000000a11117210 */ /* 0x080fe40007f7e0ff */
[-C--:B------:R-:W-:Y:S01]  /*199b0*/  IADD3 R25, P4, PT, R25, R10.reuse, RZ ;  /* 0x0000000a19197210 */ /* 0x080fe20007f9e0ff */
[----:B------:R-:W-:Y:S01]  /*199c0*/  IMAD.X R24, R24, 0x1, R0, P5 ;  /* 0x0000000118187824 */ /* 0x000fe200028e0600 */
[----:B------:R-:W-:-:S02]  /*199d0*/  IADD3 R29, P5, PT, R29, R10, RZ ;  /* 0x0000000a1d1d7210 */ /* 0x000fc40007fbe0ff */
[----:B--2---:R-:W-:-:S05]  /*199e0*/  IADD3 R3, P1, PT, R12, R10, RZ ;  /* 0x0000000a0c037210 */ /* 0x004fca0007f3e0ff */
[----:B------:R-:W-:Y:S01]  /*199f0*/  IMAD.X R9, R13, 0x1, R0, P1 ;  /* 0x000000010d097824 */ /* 0x000fe200008e0600 */
[----:B------:R-:W-:Y:S04]  /*19a00*/  STL [R1+0xa8c], R3 ;  /* 0x000a8c0301007387 */ /* 0x000fe80000100800 */
[----:B------:R-:W-:Y:S04]  /*19a10*/  STL [R1+0xa90], R8 ;  /* 0x000a900801007387 */ /* 0x000fe80000100800 */
[----:B------:R-:W-:Y:S04]  /*19a20*/  STL [R1+0x434], R19 ;  /* 0x0004341301007387 */ /* 0x000fe80000100800 */
[----:B------:R-:W-:Y:S01]  /*19a30*/  STL [R1+0xa94], R9 ;  /* 0x000a940901007387 */ /* 0x000fe20000100800 */
[----:B------:R-:W-:Y:S01]  /*19a40*/  HMMA.16816.F32.BF16 R20, R4, R26, R20 ;  /* 0x0000001a0414723c */ /* 0x000fe20000041814 */
[----:B------:R-:W-:-:S02]  /*19a50*/  IADD3 R15, P6, PT, R15, R10, RZ ;  /* 0x0000000a0f0f7210 */ /* 0x000fc40007fde0ff */
[----:B------:R-:W-:-:S15]  /*19a60*/  IADD3 R14, P1, PT, R14, R10, RZ ;  /* 0x0000000a0e0e7210 */ /* 0x000fde0007f3e0ff */
[----:B------:R-:W-:Y:S01]  /*19a70*/  NOP ;  /* 0x0000000000007918 */ /* 0x000fe20000000000 */
[----:B------:R-:W-:Y:S02]  /*19a80*/  IMAD.MOV.U32 R4, RZ, RZ, R20 ;  /* 0x000000ffff047224 */ /* 0x000fe400078e0014 */
[----:B------:R-:W-:Y:S02]  /*19a90*/  IMAD.MOV.U32 R5, RZ, RZ, R22 ;  /* 0x000000ffff057224 */ /* 0x000fe400078e0016 */
[----:B------:R-:W-:Y:S02]  /*19aa0*/  IMAD.MOV.U32 R6, RZ, RZ, R21 ;  /* 0x000000ffff067224 */ /* 0x000fe400078e0015 */
[----:B------:R-:W-:Y:S01]  /*19ab0*/  IMAD.MOV.U32 R7, RZ, RZ, R23 ;  /* 0x000000ffff077224 */ /* 0x000fe200078e0017 */
[----:B------:R-:W-:Y:S04]  /*19ac0*/  STL.64 [R1+0x1f0], R20 ;  /* 0x0001f01401007387 */ /* 0x000fe80000100a00 */
[----:B------:R-:W-:Y:S04]  /*19ad0*/  STL.64 [R1+0x1f8], R22 ;  /* 0x0001f81601007387 */ /* 0x000fe80000100a00 */
        /* <DEDUP_REMOVED lines=10> */
[----:B------:R0:W-:Y:S01]  /*19b80*/  STL [R1+0xb44], R0 ;  /* 0x000b440001007387 */ /* 0x0001e20000100800 */
[----:B------:R-:W-:-:S03]  /*19b90*/  IMAD.X R28, R28, 0x1, R0, P6 ;  /* 0x000000011c1c7824 */ /* 0x000fc600030e0600 */
[----:B------:R-:W-:Y:S04]  /*19ba0*/  STL [R1+0x82c], R24 ;  /* 0x00082c1801007387 */ /* 0x000fe80000100800 */
[----:B0-----:R-:W2:Y:S04]  /*19bb0*/  LDL.LU R0, [R1+0x7f8] ;  /* 0x0007f80001007983 */ /* 0x001ea80000300800 */
[----:B------:R-:W-:Y:S04]  /*19bc0*/  STL [R1+0x800], R29 ;  /* 0x0008001d01007387 */ /* 0x000fe80000100800 */
[----:B------:R-:W3:Y:S04]  /*19bd0*/  LDL.LU R7, [R1+0x7e8] ;  /* 0x0007e80001077983 */ /* 0x000ee80000300800 */
[----:B------:R-:W-:Y:S04]  /*19be0*/  STL [R1+0x824], R28 ;  /* 0x0008241c01007387 */ /* 0x000fe80000100800 */
[----:B---3--:R0:W-:Y:S04]  /*19bf0*/  STL [R1+0xb38], R7 ;  /* 0x000b380701007387 */ /* 0x0081e80000100800 */
[----:B0-----:R-:W3:Y:S04]  /*19c00*/  LDL.LU R7, [R1+0x814] ;  /* 0x0008140001077983 */ /* 0x001ee80000300800 */
[----:B---3--:R0:W-:Y:S04]  /*19c10*/  STL [R1+0xb3c], R7 ;  /* 0x000b3c0701007387 */ /* 0x0081e80000100800 */
[----:B0-----:R-:W3:Y:S01]  /*19c20*/  LDL.LU R7, [R1+0x7f0] ;  /* 0x0007f00001077983 */ /* 0x001ee20000300800 */
[----:B------:R-:W-:-:S02]  /*19c30*/  ISETP.NE.U32.AND P0, PT, R19, UR7, PT ;  /* 0x0000000713007c0c */ /* 0x000fc4000bf05070 */
[----:B--2---:R-:W-:Y:S01]  /*19c40*/  IADD3 R0, P6, PT, R0, R10, RZ ;  /* 0x0000000a00007210 */ /* 0x004fe20007fde0ff */
[----:B---3--:R0:W-:Y:S04]  /*19c50*/  STL [R1+0xb40], R7 ;  /* 0x000b400701007387 */ /* 0x0081e80000100800 */
[----:B0-----:R-:W2:Y:S04]  /*19c60*/  LDL.LU R7, [R1+0x81c] ;  /* 0x00081c0001077983 */ /* 0x001ea80000300800 */
[----:B------:R-:W3:Y:S04]  /*19c70*/  LDL.LU R6, [R1+0x80c] ;  /* 0x00080c0001067983 */ /* 0x000ee80000300800 */
[----:B------:R-:W4:Y:S04]  /*19c80*/  LDL.LU R5, [R1+0x7e0] ;  /* 0x0007e00001057983 */ /* 0x000f280000300800 */
[----:B------:R-:W2:Y:S04]  /*19c90*/  LDL.LU R4, [R1+0x804] ;  /* 0x0008040001047983 */ /* 0x000ea80000300800 */
        /* <DEDUP_REMOVED lines=23> */
[----:B------:R0:W-:Y:S04]  /*19e10*/  STL [R1+0x7f8], R0 ;  /* 0x0007f80001007387 */ /* 0x0001e80000100800 */
[----:B0-----:R-:W2:Y:S02]  /*19e20*/  LDL.LU R0, [R1+0xb44] ;  /* 0x000b440001007983 */ /* 0x001ea40000300800 */
[----:B--2---:R-:W-:-:S05]  /*19e30*/  IMAD.X R7, R7, 0x1, R0, P1 ;  /* 0x0000000107077824 */ /* 0x004fca00008e0600 */
[----:B------:R0:W-:Y:S04]  /*19e40*/  STL [R1+0x81c], R7 ;  /* 0x00081c0701007387 */ /* 0x0001e80000100800 */
[----:B0-----:R-:W2:Y:S02]  /*19e50*/  LDL.LU R7, [R1+0xb40] ;  /* 0x000b400001077983 */ /* 0x001ea40000300800 */
[----:B--2---:R-:W-:-:S05]  /*19e60*/  IADD3 R7, P1, PT, R7, R10, RZ ;  /* 0x0000000a07077210 */ /* 0x004fca0007f3e0ff */
[----:B------:R0:W-:Y:S04]  /*19e70*/  STL [R1+0x7f0], R7 ;  /* 0x0007f00701007387 */ /* 0x0001e80000100800 */
[----:B0-----:R-:W2:Y:S02]  /*19e80*/  LDL.LU R7, [R1+0xb3c] ;  /* 0x000b3c0001077983 */ /* 0x001ea40000300800 */
[----:B--2---:R-:W-:-:S05]  /*19e90*/  IMAD.X R7, R7, 0x1, R0, P2 ;  /* 0x0000000107077824 */ /* 0x004fca00010e0600 */
[----:B------:R0:W-:Y:S04]  /*19ea0*/  STL [R1+0x814], R7 ;  /* 0x0008140701007387 */ /* 0x0001e80000100800 */
[----:B0-----:R-:W2:Y:S01]  /*19eb0*/  LDL.LU R7, [R1+0xb38] ;  /* 0x000b380001077983 */ /* 0x001ea20000300800 */
[--C-:B---3--:R-:W-:Y:S01]  /*19ec0*/  IMAD.X R6, R6, 0x1, R0.reuse, P3 ;  /* 0x0000000106067824 */ /* 0x108fe200018e0600 */
[-C--:B----4-:R-:W-:Y:S01]  /*19ed0*/  IADD3 R5, P3, PT, R5, R10.reuse, RZ ;  /* 0x0000000a05057210 */ /* 0x090fe20007f7e0ff */
[--C-:B------:R-:W-:Y:S01]  /*19ee0*/  IMAD.X R4, R4, 0x1, R0.reuse, P4 ;  /* 0x0000000104047824 */ /* 0x100fe200020e0600 */
[-C--:B------:R-:W-:Y:S01]  /*19ef0*/  IADD3 R26, P4, PT, R26, R10.reuse, RZ ;  /* 0x0000000a1a1a7210 */ /* 0x080fe20007f9e0ff */
        /* <DEDUP_REMOVED lines=16> */
[----:B------:R-:W-:Y:S01]  /*1a000*/  IMAD.X R29, R29, 0x1, R0, P3 ;  /* 0x000000011d1d7824 */ /* 0x000fe200018e0600 */
[----:B------:R-:W-:-:S02]  /*1a010*/  IADD3 R28, P3, PT, R28, R10, RZ ;  /* 0x0000000a1c1c7210 */ /* 0x000fc40007f7e0ff */
[----:B--2---:R-:W-:-:S05]  /*1a020*/  IADD3 R7, P2, PT, R7, R10, RZ ;  /* 0x0000000a07077210 */ /* 0x004fca0007f5e0ff */
[----:B------:R-:W-:Y:S04]  /*1a030*/  STL [R1+0x7e8], R7 ;  /* 0x0007e80701007387 */ /* 0x000fe80000100800 */
[----:B------:R-:W-:Y:S04]  /*1a040*/  STL [R1+0x80c], R6 ;  /* 0x00080c0601007387 */ /* 0x000fe80000100800 */
[----:B------:R-:W-:Y:S04]  /*1a050*/  STL [R1+0x7e0], R5 ;  /* 0x0007e00501007387 */ /* 0x000fe80000100800 */
[----:B------:R-:W-:Y:S04]  /*1a060*/  STL [R1+0x804], R4 ;  /* 0x0008040401007387 */ /* 0x000fe80000100800 */
[----:B------:R-:W-:Y:S04]  /*1a070*/  STL [R1+0x7d8], R26 ;  /* 0x0007d81a01007387 */ /* 0x000fe80000100800 */
[----:B------:R-:W-:Y:S04]  /*1a080*/  STL [R1+0x7fc], R27 ;  /* 0x0007fc1b01007387 */ /* 0x000fe80000100800 */
[----:B------:R-:W-:Y:S01]  /*1a090*/  STL [R1+0x7d0], R20 ;  /* 0x0007d01401007387 */ /* 0x000fe20000100800 */
[----:B------:R-:W-:-:S03]  /*1a0a0*/  IMAD.X R8, R8, 0x1, R0, P2 ;  /* 0x0000000108087824 */ /* 0x000fc600010e0600 */
[----:B------:R-:W-:Y:S01]  /*1a0b0*/  STL [R1+0x7f4], R21 ;  /* 0x0007f41501007387 */ /* 0x000fe20000100800 */
[----:B------:R-:W-:-:S03]  /*1a0c0*/  IADD3 R3, P2, PT, R3, R10, RZ ;  /* 0x0000000a03037210 */ /* 0x000fc60007f5e0ff */
        /* <DEDUP_REMOVED lines=12> */
[----:B------:R-:W-:Y:S04]  /*1a190*/  STL [R1+0x7c4], R15 ;  /* 0x0007c40f01007387 */ /* 0x000fe80000100800 */
[----:B------:R-:W-:Y:S01]  /*1a1a0*/  STL [R1+0x798], R14 ;  /* 0x0007980e01007387 */ /* 0x000fe20000100800 */
[----:B------:R-:W-:-:S03]  /*1a1b0*/  IADD3 R24, P2, PT, R24, R10, RZ ;  /* 0x0000000a18187210 */ /* 0x000fc60007f5e0ff */
[----:B------:R-:W-:Y:S04]  /*1a1c0*/  STL [R1+0x7bc], R16 ;  /* 0x0007bc1001007387 */ /* 0x000fe80000100800 */
[----:B------:R-:W-:Y:S04]  /*1a1d0*/  STL [R1+0x790], R17 ;  /* 0x0007901101007387 */ /* 0x000fe80000100800 */
[----:B------:R-:W-:Y:S04]  /*1a1e0*/  STL [R1+0x7b4], R25 ;  /* 0x0007b41901007387 */ /* 0x000fe80000100800 */
[----:B------:R0:W-:Y:S04]  /*1a1f0*/  STL [R1+0xb34], R10 ;  /* 0x000b340a01007387 */ /* 0x0001e80000100800 */
        /* <DEDUP_REMOVED lines=9> */
[----:B--2---:R-:W-:-:S03]  /*1a290*/  IMAD.X R10, R10, 0x1, R0, P4 ;  /* 0x000000010a0a7824 */ /* 0x004fc600020e0600 */
        /* <DEDUP_REMOVED lines=30> */
[----:B--2---:R-:W-:-:S05]  /*1a480*/  IADD3 R7, P4, PT, R7, R10, RZ ;  /* 0x0000000a07077210 */ /* 0x004fca0007f9e0ff */
[----:B------:R0:W-:Y:S04]  /*1a490*/  STL [R1+0x778], R7 ;  /* 0x0007780701007387 */ /* 0x0001e80000100800 */
[----:B0-----:R-:W2:Y:S02]  /*1a4a0*/  LDL.LU R7, [R1+0xb30] ;  /* 0x000b300001077983 */ /* 0x001ea40000300800 */
[----:B--2---:R-:W-:-:S05]  /*1a4b0*/  IMAD.X R7, R7, 0x1, R0, P5 ;  /* 0x0000000107077824 */ /* 0x004fca00028e0600 */
[----:B------:R0:W-:Y:S04]  /*1a4c0*/  STL [R1+0x79c], R7 ;  /* 0x00079c0701007387 */ /* 0x0001e80000100800 */
[----:B0-----:R-:W2:Y:S02]  /*1a4d0*/  LDL.LU R7, [R1+0xb2c] ;  /* 0x000b2c0001077983 */ /* 0x001ea40000300800 */
[----:B--2---:R-:W-:-:S05]  /*1a4e0*/  IADD3 R7, P5, PT, R7, R10, RZ ;  /* 0x0000000a07077210 */ /* 0x004fca0007fbe0ff */
[----:B------:R0:W-:Y:S04]  /*1a4f0*/  STL [R1+0x770], R7 ;  /* 0x0007700701007387 */ /* 0x0001e80000100800 */
[----:B0-----:R-:W2:Y:S01]  /*1a500*/  LDL.LU R7, [R1+0xb28] ;  /* 0x000b280001077983 */ /* 0x001ea20000300800 */
[--C-:B----4-:R-:W-:Y:S01]  /*1a510*/  IMAD.X R5, R5, 0x1, R0.reuse, P1 ;  /* 0x0000000105057824 */ /* 0x110fe200008e0600 */
        /* <DEDUP_REMOVED lines=18> */
[----:B------:R-:W-:Y:S01]  /*1a640*/  IADD3 R25, P5, PT, R25, R10, RZ ;  /* 0x0000000a19197210 */ /* 0x000fe20007fbe0ff */
[----:B------:R-:W-:-:S02]  /*1a650*/  IMAD.X R28, R28, 0x1, R0, P1 ;  /* 0x000000011c1c7824 */ /* 0x000fc400008e0600 */
[----:B--2---:R-:W-:Y:S01]  /*1a660*/  IMAD.X R7, R7, 0x1, R0, P6 ;  /* 0x0000000107077824 */ /* 0x004fe200030e0600 */
[----:B---3--:R-:W-:-:S04]  /*1a670*/  IADD3 R6, P6, PT, R6, R10, RZ ;  /* 0x0000000a06067210 */ /* 0x008fc80007fde0ff */
        /* <DEDUP_REMOVED lines=38> */
[----:B--2---:R-:W-:-:S03]  /*1a8e0*/  IADD3 R0, P1, PT, R0, R10, RZ ;  /* 0x0000000a00007210 */ /* 0x004fc60007f3e0ff */
        /* <DEDUP_REMOVED lines=557> */
[----:B------:R-:W-:Y:S01]  /*1cbc0*/  IADD3 R19, P5, PT, R19, UR8, RZ ;  /* 0x0000000813137c10 */ /* 0x000fe2000ffbe0ff */
[--C-:B------:R-:W-:Y:S01]  /*1cbd0*/  IMAD.X R18, R18, 0x1, R0.reuse, P6 ;  /* 0x0000000112127824 */ /* 0x100fe200030e0600 */
[----:B------:R-:W-:Y:S01]  /*1cbe0*/  IADD3 R15, P6, PT, R15, UR8, RZ ;  /* 0x000000080f0f7c10 */ /* 0x000fe2000ffde0ff */
[--C-:B------:R-:W-:Y:S01]  /*1cbf0*/  IMAD.X R14, R14, 0x1, R0.reuse, P1 ;  /* 0x000000010e0e7824 */ /* 0x100fe200008e0600 */
[----:B------:R-:W-:Y:S01]  /*1cc00*/  IADD3 R16, P1, PT, R16, UR8, RZ ;  /* 0x0000000810107c10 */ /* 0x000fe2000ff3e0ff */
[--C-:B------:R-:W-:Y:S01]  /*1cc10*/  IMAD.X R17, R17, 0x1, R0.reuse, P2 ;  /* 0x0000000111117824 */ /* 0x100fe200010e0600 */
[----:B------:R-:W-:Y:S01]  /*1cc20*/  IADD3 R25, P2, PT, R25, UR8, RZ ;  /* 0x0000000819197c10 */ /* 0x000fe2000ff5e0ff */
[----:B--2---:R-:W-:Y:S01]  /*1cc30*/  IMAD.X R7, R7, 0x1, R0, P3 ;  /* 0x0000000107077824 */ /* 0x004fe200018e0600 */
[----:B---3--:R-:W-:-:S04]  /*1cc40*/  IADD3 R6, P3, PT, R6, R10, RZ ;  /* 0x0000000a06067210 */ /* 0x008fc80007f7e0ff */
[----:B------:R0:W-:Y:S04]  /*1cc50*/  STL [R1+0x4ac], R7 ;  /* 0x0004ac0701007387 */ /* 0x0001e80000100800 */
        /* <DEDUP_REMOVED lines=25> */
[----:B0-----:R-:W2:Y:S01]  /*1cdf0*/  LDL.LU R7, [R1+0x9c0] ;  /* 0x0009c00001077983 */ /* 0x001ea20000300800 */
[----:B------:R-:W-:Y:S01]  /*1ce00*/  IMAD.X R24, R24, 0x1, R0, P3 ;  /* 0x0000000118187824 */ /* 0x000fe200018e0600 */
[----:B------:R-:W-:-:S04]  /*1ce10*/  IADD3 R29, P3, PT, R29, UR8, RZ ;  /* 0x000000081d1d7c10 */ /* 0x000fc8000ff7e0ff */
[----:B------:R-:W-:Y:S01]  /*1ce20*/  STL [R1+0x44c], R24 ;  /* 0x00044c1801007387 */ /* 0x000fe20000100800 */
[----:B------:R-:W-:-:S03]  /*1ce30*/  IMAD.X R28, R28, 0x1, R0, P4 ;  /* 0x000000011c1c7824 */ /* 0x000fc600020e0600 */
[----:B--2---:R0:W-:Y:S04]  /*1ce40*/  STL [R1+0xac4], R7 ;  /* 0x000ac40701007387 */ /* 0x0041e80000100800 */
[----:B------:R1:W-:Y:S04]  /*1ce50*/  STL [R1+0x9c8], R29 ;  /* 0x0009c81d01007387 */ /* 0x0003e80000100800 */
[----:B0-----:R-:W2:Y:S04]  /*1ce60*/  LDL.LU R7, [R1+0x9c4] ;  /* 0x0009c40001077983 */ /* 0x001ea80000300800 */
[----:B------:R0:W-:Y:S04]  /*1ce70*/  STL [R1+0x444], R28 ;  /* 0x0004441c01007387 */ /* 0x0001e80000100800 */
[----:B------:R-:W3:Y:S04]  /*1ce80*/  LDL.LU R6, [R1+0x844] ;  /* 0x0008440001067983 */ /* 0x000ee80000300800 */
[----:B------:R-:W4:Y:S04]  /*1ce90*/  LDL.LU R5, [R1+0x9b8] ;  /* 0x0009b80001057983 */ /* 0x000f280000300800 */
[----:B------:R-:W3:Y:S04]  /*1cea0*/  LDL.LU R4, [R1+0x840] ;  /* 0x0008400001047983 */ /* 0x000ee80000300800 */
        /* <DEDUP_REMOVED lines=22> */
[----:B-1----:R-:W4:Y:S04]  /*1d010*/  LDL.LU R29, [R1+0x958] ;  /* 0x00095800011d7983 */ /* 0x002f280000300800 */
[----:B0-----:R-:W4:Y:S04]  /*1d020*/  LDL.LU R28, [R1+0x97c] ;  /* 0x00097c00011c7983 */ /* 0x001f280000300800 */
[----:B------:R0:W-:Y:S04]  /*1d030*/  STL [R1+0xaa8], R0 ;  /* 0x000aa80001007387 */ /* 0x0001e80000100800 */
[----:B0-----:R-:W4:Y:S01]  /*1d040*/  LDL.LU R0, [R1+0x440] ;  /* 0x0004400001007983 */ /* 0x001f220000300800 */
[----:B--2---:R-:W-:-:S05]  /*1d050*/  IADD3 R7, P4, PT, R7, UR8, RZ ;  /* 0x0000000807077c10 */ /* 0x004fca000ff9e0ff */
[----:B------:R0:W-:Y:S04]  /*1d060*/  STL [R1+0x9c4], R7 ;  /* 0x0009c40701007387 */ /* 0x0001e80000100800 */
[----:B0-----:R-:W2:Y:S01]  /*1d070*/  LDL.LU R7, [R1+0xac4] ;  /* 0x000ac40001077983 */ /* 0x001ea20000300800 */
[----:B---3--:R-:W-:Y:S02]  /*1d080*/  IADD3.X R6, PT, PT, R6, UR4, RZ, P6, !PT ;  /* 0x0000000406067c10 */ /* 0x008fe4000b7fe4ff */
[----:B----4-:R-:W-:Y:S02]  /*1d090*/  IADD3 R5, P6, PT, R5, UR8, RZ ;  /* 0x0000000805057c10 */ /* 0x010fe4000ffde0ff */
[----:B------:R-:W-:Y:S02]  /*1d0a0*/  IADD3.X R4, PT, PT, R4, UR4, RZ, P1, !PT ;  /* 0x0000000404047c10 */ /* 0x000fe40008ffe4ff */
[----:B------:R-:W-:-:S02]  /*1d0b0*/  IADD3 R26, P1, PT, R26, UR8, RZ ;  /* 0x000000081a1a7c10 */ /* 0x000fc4000ff3e0ff */
[----:B------:R-:W-:Y:S02]  /*1d0c0*/  IADD3.X R27, PT, PT, R27, UR4, RZ, P2, !PT ;  /* 0x000000041b1b7c10 */ /* 0x000fe400097fe4ff */
[----:B------:R-:W-:Y:S02]  /*1d0d0*/  IADD3 R20, P2, PT, R20, UR8, RZ ;  /* 0x0000000814147c10 */ /* 0x000fe4000ff5e0ff */
[----:B------:R-:W-:Y:S02]  /*1d0e0*/  IADD3.X R21, PT, PT, R21, UR4, RZ, P3, !PT ;  /* 0x0000000415157c10 */ /* 0x000fe40009ffe4ff */
[----:B------:R-:W-:Y:S02]  /*1d0f0*/  IADD3 R22, P3, PT, R22, UR8, RZ ;  /* 0x0000000816167c10 */ /* 0x000fe4000ff7e0ff */
[----:B------:R-:W-:Y:S02]  /*1d100*/  IADD3.X R23, PT, PT, R23, UR4, RZ, P4, !PT ;  /* 0x0000000417177c10 */ /* 0x000fe4000a7fe4ff */
[----:B------:R-:W-:-:S02]  /*1d110*/  IADD3 R9, P4, PT, R9, UR8, RZ ;  /* 0x0000000809097c10 */ /* 0x000fc4000ff9e0ff */
[----:B------:R-:W-:-:S05]  /*1d120*/  IADD3.X R0, PT, PT, R0, UR4, RZ, P5, !PT ;  /* 0x0000000400007c10 */ /* 0x000fca000affe4ff */
[----:B------:R0:W-:Y:S01]  /*1d130*/  STL [R1+0x440], R0 ;  /* 0x0004400001007387 */ /* 0x0001e20000100800 */
[----:B------:R-:W-:Y:S02]  /*1d140*/  IADD3.X R2, PT, PT, R2, UR4, RZ, P6, !PT ;  /* 0x0000000402027c10 */ /* 0x000fe4000b7fe4ff */
[----:B------:R-:W-:Y:S02]  /*1d150*/  IADD3 R11, P6, PT, R11, UR8, RZ ;  /* 0x000000080b0b7c10 */ /* 0x000fe4000ffde0ff */
[----:B------:R-:W-:Y:S02]  /*1d160*/  IADD3.X R10, PT, PT, R10, UR4, RZ, P1, !PT ;  /* 0x000000040a0a7c10 */ /* 0x000fe40008ffe4ff */
[----:B------:R-:W-:Y:S02]  /*1d170*/  IADD3 R13, P1, PT, R13, UR8, RZ ;  /* 0x000000080d0d7c10 */ /* 0x000fe4000ff3e0ff */
[----:B------:R-:W-:Y:S02]  /*1d180*/  IADD3.X R12, PT, PT, R12, UR4, RZ, P2, !PT ;  /* 0x000000040c0c7c10 */ /* 0x000fe400097fe4ff */
[----:B------:R-:W-:-:S02]  /*1d190*/  IADD3 R19, P2, PT, R19, UR8, RZ ;  /* 0x0000000813137c10 */ /* 0x000fc4000ff5e0ff */
[----:B------:R-:W-:Y:S02]  /*1d1a0*/  IADD3.X R18, PT, PT, R18, UR4, RZ, P3, !PT ;  /* 0x0000000412127c10 */ /* 0x000fe40009ffe4ff */
[----:B------:R-:W-:Y:S02]  /*1d1b0*/  IADD3 R15, P3, PT, R15, UR8, RZ ;  /* 0x000000080f0f7c10 */ /* 0x000fe4000ff7e0ff */
[----:B------:R-:W-:Y:S02]  /*1d1c0*/  IADD3.X R14, PT, PT, R14, UR4, RZ, P4, !PT ;  /* 0x000000040e0e7c10 */ /* 0x000fe4000a7fe4ff */
[----:B------:R-:W-:Y:S02]  /*1d1d0*/  IADD3 R16, P4, PT, R16, UR8, RZ ;  /* 0x0000000810107c10 */ /* 0x000fe4000ff9e0ff */
[----:B--2---:R-:W-:-:S05]  /*1d1e0*/  IADD3 R7, P5, PT, R7, UR8, RZ ;  /* 0x0000000807077c10 */ /* 0x004fca000ffbe0ff */
[----:B------:R-:W-:Y:S04]  /*1d1f0*/  STL [R1+0x9c0], R7 ;  /* 0x0009c00701007387 */ /* 0x000fe80000100800 */
[----:B------:R-:W-:Y:S04]  /*1d200*/  STL [R1+0x844], R6 ;  /* 0x0008440601007387 */ /* 0x000fe80000100800 */
[----:B------:R-:W-:Y:S04]  /*1d210*/  STL [R1+0x9b8], R5 ;  /* 0x0009b80501007387 */ /* 0x000fe80000100800 */
[----:B------:R-:W-:Y:S04]  /*1d220*/  STL [R1+0x840], R4 ;  /* 0x0008400401007387 */ /* 0x000fe80000100800 */
[----:B------:R-:W-:Y:S04]  /*1d230*/  STL [R1+0x9b0], R26 ;  /* 0x0009b01a01007387 */ /* 0x000fe80000100800 */
[----:B------:R-:W-:Y:S04]  /*1d240*/  STL [R1+0x83c], R27 ;  /* 0x00083c1b01007387 */ /* 0x000fe80000100800 */
[----:B------:R-:W-:Y:S01]  /*1d250*/  STL [R1+0x9a8], R20 ;  /* 0x0009a81401007387 */ /* 0x000fe20000100800 */
[----:B------:R-:W-:-:S03]  /*1d260*/  IADD3.X R8, PT, PT, R8, UR4, RZ, P5, !PT ;  /* 0x0000000408087c10 */ /* 0x000fc6000affe4ff */
[----:B------:R-:W-:Y:S01]  /*1d270*/  STL [R1+0x838], R21 ;  /* 0x0008381501007387 */ /* 0x000fe20000100800 */
[----:B------:R-:W-:-:S03]  /*1d280*/  IADD3 R3, P5, PT, R3, UR8, RZ ;  /* 0x0000000803037c10 */ /* 0x000fc6000ffbe0ff */
        /* <DEDUP_REMOVED lines=19> */
[----:B0-----:R-:W2:Y:S01]  /*1d3c0*/  LDL.LU R0, [R1+0x948] ;  /* 0x0009480001007983 */ /* 0x001ea20000300800 */
[----:B------:R-:W-:-:S02]  /*1d3d0*/  IADD3.X R24, PT, PT, R24, UR4, RZ, P6, !PT ;  /* 0x0000000418187c10 */ /* 0x000fc4000b7fe4ff */
[----:B------:R-:W-:-:S03]  /*1d3e0*/  IADD3 R29, P6, PT, R29, UR8, RZ ;  /* 0x000000081d1d7c10 */ /* 0x000fc6000ffde0ff */
[----:B------:R-:W-:Y:S04]  /*1d3f0*/  STL [R1+0x984], R24 ;  /* 0x0009841801007387 */ /* 0x000fe80000100800 */
[----:B--2---:R0:W-:Y:S04]  /*1d400*/  STL [R1+0xabc], R0 ;  /* 0x000abc0001007387 */ /* 0x0041e80000100800 */
[----:B------:R-:W-:Y:S04]  /*1d410*/  STL [R1+0x958], R29 ;  /* 0x0009581d01007387 */ /* 0x000fe80000100800 */
[----:B0-----:R-:W2:Y:S01]  /*1d420*/  LDL.LU R0, [R1+0x974] ;  /* 0x0009740001007983 */ /* 0x001ea20000300800 */
[----:B------:R-:W-:-:S05]  /*1d430*/  IADD3.X R28, PT, PT, R28, UR4, RZ, P1, !PT ;  /* 0x000000041c1c7c10 */ /* 0x000fca0008ffe4ff */
[----:B------:R-:W-:Y:S04]  /*1d440*/  STL [R1+0x97c], R28 ;  /* 0x00097c1c01007387 */ /* 0x000fe80000100800 */
        /* <DEDUP_REMOVED lines=30> */
[----:B--2---:R-:W-:-:S05]  /*1d630*/  IADD3 R0, P1, PT, R0, UR8, RZ ;  /* 0x0000000800007c10 */ /* 0x004fca000ff3e0ff */
[----:B------:R0:W-:Y:S04]  /*1d640*/  STL [R1+0x950], R0 ;  /* 0x0009500001007387 */ /* 0x0001e80000100800 */
[----:B0-----:R-:W2:Y:S02]  /*1d650*/  LDL.LU R0, [R1+0xac0] ;  /* 0x000ac00001007983 */ /* 0x001ea40000300800 */
[----:B--2---:R-:W-:-:S05]  /*1d660*/  IADD3.X R0, PT, PT, R0, UR4, RZ, P2, !PT ;  /* 0x0000000400007c10 */ /* 0x004fca00097fe4ff */
        /* <DEDUP_REMOVED lines=23> */
[----:B--2---:R-:W-:-:S05]  /*1d7e0*/  IADD3 R0, P2, PT, R0, UR8, RZ ;  /* 0x0000000800007c10 */ /* 0x004fca000ff5e0ff */
[----:B------:R0:W-:Y:S04]  /*1d7f0*/  STL [R1+0x948], R0 ;  /* 0x0009480001007387 */ /* 0x0001e80000100800 */
        /* <DEDUP_REMOVED lines=29> */
[----:B0-----:R-:W2:Y:S01]  /*1d9d0*/  LDL.LU R0, [R1+0x8f4] ;  /* 0x0008f40001007983 */ /* 0x001ea20000300800 */
[----:B------:R-:W-:-:S02]  /*1d9e0*/  IADD3 R24, P3, PT, R24, UR8, RZ ;  /* 0x0000000818187c10 */ /* 0x000fc4000ff7e0ff */
[----:B------:R-:W-:-:S03]  /*1d9f0*/  IADD3.X R29, PT, PT, R29, UR4, RZ, P4, !PT ;  /* 0x000000041d1d7c10 */ /* 0x000fc6000a7fe4ff */
[----:B------:R-:W-:Y:S04]  /*1da00*/  STL [R1+0x8e0], R24 ;  /* 0x0008e01801007387 */ /* 0x000fe80000100800 */
[----:B--2---:R0:W-:Y:S04]  /*1da10*/  STL [R1+0xab4], R0 ;  /* 0x000ab40001007387 */ /* 0x0041e80000100800 */
[----:B------:R-:W-:Y:S04]  /*1da20*/  STL [R1+0x904], R29 ;  /* 0x0009041d01007387 */ /* 0x000fe80000100800 */
[----:B0-----:R-:W2:Y:S01]  /*1da30*/  LDL.LU R0, [R1+0x8d0] ;  /* 0x0008d00001007983 */ /* 0x001ea20000300800 */
[----:B------:R-:W-:-:S05]  /*1da40*/  IADD3 R28, P4, PT, R28, UR8, RZ ;  /* 0x000000081c1c7c10 */ /* 0x000fca000ff9e0ff */
        /* <DEDUP_REMOVED lines=31> */
[----:B--2---:R-:W-:-:S05]  /*1dc40*/  IADD3.X R0, PT, PT, R0, UR4, RZ, P5, !PT ;  /* 0x0000000400007c10 */ /* 0x004fca000affe4ff */
[----:B------:R0:W-:Y:S04]  /*1dc50*/  STL [R1+0x8fc], R0 ;  /* 0x0008fc0001007387 */ /* 0x0001e80000100800 */
[----:B0-----:R-:W2:Y:S02]  /*1dc60*/  LDL.LU R0, [R1+0xab8] ;  /* 0x000ab80001007983 */ /* 0x001ea40000300800 */
[----:B--2---:R-:W-:-:S05]  /*1dc70*/  IADD3 R0, P5, PT, R0, UR8, RZ ;  /* 0x0000000800007c10 */ /* 0x004fca000ffbe0ff */
[----:B------:R0:W-:Y:S04]  /*1dc80*/  STL [R1+0x8d0], R0 ;  /* 0x0008d00001007387 */ /* 0x0001e80000100800 */
[----:B0-----:R-:W2:Y:S01]  /*1dc90*/  LDL.LU R0, [R1+0xab4] ;  /* 0x000ab40001007983 */ /* 0x001ea20000300800 */
[----:B----4-:R-:W-:Y:S02]  /*1dca0*/  IADD3.X R6, PT, PT, R6, UR4, RZ, P1, !PT ;  /* 0x0000000406067c10 */ /* 0x010fe40008ffe4ff */
[----:B---3--:R-:W-:Y:S02]  /*1dcb0*/  IADD3 R5, P1, PT, R5, UR8, RZ ;  /* 0x0000000805057c10 */ /* 0x008fe4000ff3e0ff */
        /* <DEDUP_REMOVED lines=18> */
[----:B--2---:R-:W-:Y:S02]  /*1dde0*/  IADD3.X R0, PT, PT, R0, UR4, RZ, P6, !PT ;  /* 0x0000000400007c10 */ /* 0x004fe4000b7fe4ff */
[----:B------:R-:W-:-:S03]  /*1ddf0*/  IADD3 R7, P6, PT, R7, UR8, RZ ;  /* 0x0000000807077c10 */ /* 0x000fc6000ffde0ff */
        /* <DEDUP_REMOVED lines=85> */
[----:B--2---:R-:W-:-:S05]  /*1e350*/  IADD3 R0, P3, PT, R0, UR8, RZ ;  /* 0x0000000800007c10 */ /* 0x004fca000ff7e0ff */
[----:B------:R0:W-:Y:S04]  /*1e360*/  STL [R1+0x9ec], R0 ;  /* 0x0009ec0001007387 */ /* 0x0001e80000100800 */
[----:B0-----:R0:W5:Y:S04]  /*1e370*/  LDL.LU R0, [R1+0xaa8] ;  /* 0x000aa80001007983 */ /* 0x0011680000300800 */
[----:B------:R1:W-:Y:S04]  /*1e380*/  STL [R1+0x874], R4 ;  /* 0x0008740401007387 */ /* 0x0003e80000100800 */
[----:B-1----:R0:W5:Y:S04]  /*1e390*/  LDL.LU R4, [R1+0xaa4] ;  /* 0x000aa40001047983 */ /* 0x0021680000300800 */
[----:B------:R1:W-:Y:S04]  /*1e3a0*/  STL [R1+0x9f4], R5 ;  /* 0x0009f40501007387 */ /* 0x0003e80000100800 */
[----:B-1----:R0:W5:Y:S04]  /*1e3b0*/  LDL.LU R5, [R1+0xaa0] ;  /* 0x000aa00001057983 */ /* 0x0021680000300800 */
[----:B------:R1:W-:Y:S04]  /*1e3c0*/  STL [R1+0x86c], R6 ;  /* 0x00086c0601007387 */ /* 0x0003e80000100800 */
[----:B-1----:R0:W5:Y:S04]  /*1e3d0*/  LDL.LU R6, [R1+0xa9c] ;  /* 0x000a9c0001067983 */ /* 0x0021680000300800 */
[----:B------:R1:W-:Y:S04]  /*1e3e0*/  STL [R1+0x9fc], R7 ;  /* 0x0009fc0701007387 */ /* 0x0003e80000100800 */
[----:B-1----:R0:W5:Y:S04]  /*1e3f0*/  LDL.LU R7, [R1+0xa98] ;  /* 0x000a980001077983 */ /* 0x0021680000300800 */
[----:B------:R1:W-:Y:S04]  /*1e400*/  STL [R1+0x864], R9 ;  /* 0x0008640901007387 */ /* 0x0003e80000100800 */
[----:B-1----:R-:W2:Y:S04]  /*1e410*/  LDL.LU R9, [R1+0xa94] ;  /* 0x000a940001097983 */ /* 0x002ea80000300800 */
[----:B------:R1:W-:Y:S04]  /*1e420*/  STL [R1+0xa04], R8 ;  /* 0x000a040801007387 */ /* 0x0003e80000100800 */
[----:B-1----:R-:W3:Y:S04]  /*1e430*/  LDL.LU R8, [R1+0xa90] ;  /* 0x000a900001087983 */ /* 0x002ee80000300800 */
[----:B------:R1:W-:Y:S04]  /*1e440*/  STL [R1+0x860], R3 ;  /* 0x0008600301007387 */ /* 0x0003e80000100800 */
[----:B-1----:R-:W4:Y:S04]  /*1e450*/  LDL.LU R3, [R1+0xa8c] ;  /* 0x000a8c0001037983 */ /* 0x002f280000300800 */
[----:B------:R1:W-:Y:S04]  /*1e460*/  STL [R1+0xa0c], R2 ;  /* 0x000a0c0201007387 */ /* 0x0003e80000100800 */
[----:B-1----:R-:W2:Y:S01]  /*1e470*/  LDL.LU R2, [R1+0xa88] ;  /* 0x000a880001027983 */ /* 0x002ea20000300800 */
[----:B------:R-:W-:-:S03]  /*1e480*/  IADD3.X R12, PT, PT, R12, UR4, RZ, P3, !PT ;  /* 0x000000040c0c7c10 */ /* 0x000fc60009ffe4ff */
[----:B------:R1:W-:Y:S01]  /*1e490*/  STL [R1+0x85c], R11 ;  /* 0x00085c0b01007387 */ /* 0x0003e20000100800 */
[----:B------:R-:W-:Y:S02]  /*1e4a0*/  IADD3 R13, P3, PT, R13, UR8, RZ ;  /* 0x000000080d0d7c10 */ /* 0x000fe4000ff7e0ff */
[----:B------:R-:W-:Y:S02]  /*1e4b0*/  IADD3.X R18, PT, PT, R18, UR4, RZ, P4, !PT ;  /* 0x0000000412127c10 */ /* 0x000fe4000a7fe4ff */
[----:B------:R-:W-:Y:S02]  /*1e4c0*/  IADD3 R19, P4, PT, R19, UR8, RZ ;  /* 0x0000000813137c10 */ /* 0x000fe4000ff9e0ff */
[----:B------:R-:W-:Y:S01]  /*1e4d0*/  IADD3.X R14, PT, PT, R14, UR4, RZ, P5, !PT ;  /* 0x000000040e0e7c10 */ /* 0x000fe2000affe4ff */
[----:B-1----:R0:W5:Y:S04]  /*1e4e0*/  LDL.LU R11, [R1+0xa84] ;  /* 0x000a8400010b7983 */ /* 0x0021680000300800 */
[----:B------:R1:W-:Y:S01]  /*1e4f0*/  STL [R1+0xa14], R10 ;  /* 0x000a140a01007387 */ /* 0x0003e20000100800 */
[----:B------:R-:W-:-:S02]  /*1e500*/  IADD3 R15, P5, PT, R15, UR8, RZ ;  /* 0x000000080f0f7c10 */ /* 0x000fc4000ffbe0ff */
[----:B------:R-:W-:Y:S01]  /*1e510*/  IADD3.X R16, PT, PT, R16, UR4, RZ, P6, !PT ;  /* 0x0000000410107c10 */ /* 0x000fe2000b7fe4ff */
[----:B-1----:R0:W5:Y:S04]  /*1e520*/  LDL.LU R10, [R1+0xa80] ;  /* 0x000a8000010a7983 */ /* 0x0021680000300800 */
[----:B------:R1:W-:Y:S01]  /*1e530*/  STL [R1+0x858], R12 ;  /* 0x0008580c01007387 */ /* 0x0003e20000100800 */
[----:B------:R-:W-:-:S03]  /*1e540*/  IADD3 R17, P6, PT, R17, UR8, RZ ;  /* 0x0000000811117c10 */ /* 0x000fc6000ffde0ff */
[----:B-1----:R0:W5:Y:S04]  /*1e550*/  LDL.LU R12, [R1+0xa7c] ;  /* 0x000a7c00010c7983 */ /* 0x0021680000300800 */
[----:B------:R1:W-:Y:S01]  /*1e560*/  STL [R1+0xa2c], R13 ;  /* 0x000a2c0d01007387 */ /* 0x0003e20000100800 */
[----:B------:R-:W-:-:S03]  /*1e570*/  IADD3.X R24, PT, PT, R24, UR4, RZ, P1, !PT ;  /* 0x0000000418187c10 */ /* 0x000fc60008ffe4ff */
        /* <DEDUP_REMOVED lines=10> */
[----:B------:R1:W-:Y:S04]  /*1e620*/  STL [R1+0xa24], R15 ;  /* 0x000a240f01007387 */ /* 0x0003e80000100800 */
[----:B-1----:R0:W5:Y:S04]  /*1e630*/  LDL.LU R15, [R1+0xa68] ;  /* 0x000a6800010f7983 */ /* 0x0021680000300800 */
[----:B------:R1:W-:Y:S04]  /*1e640*/  STL [R1+0x84c], R16 ;  /* 0x00084c1001007387 */ /* 0x0003e80000100800 */
[----:B-1----:R0:W5:Y:S04]  /*1e650*/  LDL.LU R16, [R1+0xa64] ;  /* 0x000a640001107983 */ /* 0x0021680000300800 */
[----:B------:R1:W-:Y:S01]  /*1e660*/  STL [R1+0xa20], R17 ;  /* 0x000a201101007387 */ /* 0x0003e20000100800 */
[----:B------:R-:W-:-:S03]  /*1e670*/  IADD3.X R26, PT, PT, R26, UR4, RZ, P3, !PT ;  /* 0x000000041a1a7c10 */ /* 0x000fc60009ffe4ff */
[----:B-1----:R0:W5:Y:S04]  /*1e680*/  LDL.LU R17, [R1+0xa60] ;  /* 0x000a600001117983 */ /* 0x0021680000300800 */
[----:B------:R1:W-:Y:S01]  /*1e690*/  STL [R1+0x9d8], R24 ;  /* 0x0009d81801007387 */ /* 0x0003e20000100800 */
[----:B------:R-:W-:Y:S02]  /*1e6a0*/  IADD3.X R27, PT, PT, R27, UR4, RZ, P4, !PT ;  /* 0x000000041b1b7c10 */ /* 0x000fe4000a7fe4ff */
[----:B------:R-:W-:Y:S01]  /*1e6b0*/  IADD3.X R20, PT, PT, R20, UR4, RZ, P5, !PT ;  /* 0x0000000414147c10 */ /* 0x000fe2000affe4ff */
[----:B-1----:R0:W5:Y:S04]  /*1e6c0*/  LDL.LU R24, [R1+0xa5c] ;  /* 0x000a5c0001187983 */ /* 0x0021680000300800 */
[----:B------:R1:W-:Y:S04]  /*1e6d0*/  STL [R1+0xa1c], R25 ;  /* 0x000a1c1901007387 */ /* 0x0003e80000100800 */
[----:B-1----:R0:W5:Y:S04]  /*1e6e0*/  LDL.LU R25, [R1+0xa58] ;  /* 0x000a580001197983 */ /* 0x0021680000300800 */
[----:B------:R1:W-:Y:S01]  /*1e6f0*/  STL [R1+0x9e0], R29 ;  /* 0x0009e01d01007387 */ /* 0x0003e20000100800 */
[----:B------:R-:W-:-:S03]  /*1e700*/  IADD3.X R21, PT, PT, R21, UR4, RZ, P6, !PT ;  /* 0x0000000415157c10 */ /* 0x000fc6000b7fe4ff */
[----:B-1----:R0:W5:Y:S04]  /*1e710*/  LDL.LU R29, [R1+0xa54] ;  /* 0x000a5400011d7983 */ /* 0x0021680000300800 */
[----:B------:R1:W-:Y:S04]  /*1e720*/  STL [R1+0xa18], R28 ;  /* 0x000a181c01007387 */ /* 0x0003e80000100800 */
[----:B------:R-:W-:Y:S04]  /*1e730*/  STL [R1+0x9e8], R26 ;  /* 0x0009e81a01007387 */ /* 0x000fe80000100800 */
[----:B------:R-:W-:Y:S04]  /*1e740*/  STL [R1+0x9f0], R27 ;  /* 0x0009f01b01007387 */ /* 0x000fe80000100800 */
[----:B------:R-:W-:Y:S01]  /*1e750*/  STL [R1+0x9f8], R20 ;  /* 0x0009f81401007387 */ /* 0x000fe20000100800 */
[----:B-1----:R-:W1:Y:S01]  /*1e760*/  S2R R28, SR_TID.X ;  /* 0x00000000001c7919 */ /* 0x002e620000002100 */
[----:B------:R-:W-:-:S02]  /*1e770*/  IADD3.X R22, PT, PT, R22, UR4, RZ, P1, !PT ;  /* 0x0000000416167c10 */ /* 0x000fc40008ffe4ff */
[----:B------:R-:W-:Y:S01]  /*1e780*/  IADD3.X R23, PT, PT, R23, UR4, RZ, P2, !PT ;  /* 0x0000000417177c10 */ /* 0x000fe200097fe4ff */
[----:B------:R3:W-:Y:S04]  /*1e790*/  STL [R1+0xa00], R21 ;  /* 0x000a001501007387 */ /* 0x0007e80000100800 */
[----:B------:R0:W-:Y:S01]  /*1e7a0*/  STL [R1+0xa08], R22 ;  /* 0x000a081601007387 */ /* 0x0001e20000100800 */
[----:B-1----:R-:W-:-:S05]  /*1e7b0*/  LOP3.LUT R28, R28, 0x3f, RZ, 0xc0, !PT ;  /* 0x0000003f1c1c7812 */ /* 0x002fca00078ec0ff */
[----:B------:R-:W-:Y:S02]  /*1e7c0*/  IMAD.SHL.U32 R28, R28, 0x2, RZ ;  /* 0x000000021c1c7824 */ /* 0x000fe400078e00ff */
[----:B---3--:R-:W-:Y:S02]  /*1e7d0*/  IMAD.MOV.U32 R21, RZ, RZ, R8 ;  /* 0x000000ffff157224 */ /* 0x008fe400078e0008 */
[----:B--2---:R-:W-:Y:S02]  /*1e7e0*/  IMAD.MOV.U32 R20, RZ, RZ, R2 ;  /* 0x000000ffff147224 */ /* 0x004fe400078e0002 */
[----:B----4-:R-:W-:Y:S02]  /*1e7f0*/  IMAD.MOV.U32 R2, RZ, RZ, R3 ;  /* 0x000000ffff027224 */ /* 0x010fe400078e0003 */
[----:B------:R-:W-:-:S05]  /*1e800*/  IMAD.MOV.U32 R3, RZ, RZ, R9 ;  /* 0x000000ffff037224 */ /* 0x000fca00078e0009 */
[----:B------:R0:W-:Y:S04]  /*1e810*/  STL.64 [R1+0x3b0], R2 ;  /* 0x0003b00201007387 */ /* 0x0001e80000100a00 */
[----:B------:R0:W-:Y:S04]  /*1e820*/  STL [R1+0xa10], R23 ;  /* 0x000a101701007387 */ /* 0x0001e80000100800 */
[----:B------:R0:W-:Y:S01]  /*1e830*/  STL.64 [R1+0x3b8], R20 ;  /* 0x0003b81401007387 */ /* 0x0001e20000100a00 */
[----:B------:R-:W-:Y:S05]  /*1e840*/  @P0 BRA `(.L_x_1) ;  /* 0xfffffeb000d80947 */ /* 0x000fea000383ffff */
[----:B------:R-:W2:Y:S04]  /*1e850*/  LDL.LU R27, [R1+0x13c] ;  /* 0x00013c00011b7983 */ /* 0x000ea80000300800 */
[----:B0-----:R-:W3:Y:S04]  /*1e860*/  LDL.LU R20, [R1+0x134] ;  /* 0x0001340001147983 */ /* 0x001ee80000300800 */
[----:B------:R-:W4:Y:S04]  /*1e870*/  LDL.LU R21, [R1+0x2fc] ;  /* 0x0002fc0001157983 */ /* 0x000f280000300800 */
[----:B------:R-:W4:Y:S04]  /*1e880*/  LDL.LU R22, [R1+0x1ec] ;  /* 0x0001ec0001167983 */ /* 0x000f280000300800 */
[----:B------:R-:W4:Y:S04]  /*1e890*/  LDL.LU R23, [R1+0x2f4] ;  /* 0x0002f40001177983 */ /* 0x000f280000300800 */
[----:B-----5:R-:W-:Y:S04]  /*1e8a0*/  STL [R1+0xb44], R16 ;  /* 0x000b441001007387 */ /* 0x020fe80000100800 */
        /* <DEDUP_REMOVED lines=9> */
[----:B--2---:R-:W-:-:S02]  /*1e940*/  F2FP.BF16.F32.PACK_AB R3, R7, R27 ;  /* 0x0000001b0703723e */ /* 0x004fc400000010ff */
[----:B---3--:R-:W-:-:S03]  /*1e950*/  F2FP.BF16.F32.PACK_AB R2, R6, R20 ;  /* 0x000000140602723e */ /* 0x008fc600000010ff */
[----:B------:R0:W-:Y:S04]  /*1e960*/  STL [R1+0x9c], R3 ;  /* 0x00009c0301007387 */ /* 0x0001e80000100800 */
[----:B------:R1:W-:Y:S01]  /*1e970*/  STL [R1+0x98], R2 ;  /* 0x0000980201007387 */ /* 0x0003e20000100800 */
[----:B----4-:R-:W-:Y:S02]  /*1e980*/  F2FP.BF16.F32.PACK_AB R0, R21, R22 ;  /* 0x000000161500723e */ /* 0x010fe400000010ff */
[----:B0-----:R-:W-:-:S03]  /*1e990*/  F2FP.BF16.F32.PACK_AB R3, R23, R17 ;  /* 0x000000111703723e */ /* 0x001fc600000010ff */
[----:B------:R0:W-:Y:S01]  /*1e9a0*/  STL [R1+0x94], R0 ;  /* 0x0000940001007387 */ /* 0x0001e20000100800 */
[----:B-1----:R-:W-:-:S03]  /*1e9b0*/  F2FP.BF16.F32.PACK_AB R2, R5, R13 ;  /* 0x0000000d0502723e */ /* 0x002fc600000010ff */
[----:B------:R-:W-:Y:S04]  /*1e9c0*/  STL [R1+0x90], R3 ;  /* 0x0000900301007387 */ /* 0x000fe80000100800 */
[----:B------:R-:W2:Y:S01]  /*1e9d0*/  LDL.LU R20, [R1+0x2f8] ;  /* 0x0002f80001147983 */ /* 0x000ea20000300800 */
[----:B0-----:R-:W-:-:S03]  /*1e9e0*/  F2FP.BF16.F32.PACK_AB R0, R4, R12 ;  /* 0x0000000c0400723e */ /* 0x001fc600000010ff */
[----:B------:R-:W-:Y:S04]  /*1e9f0*/  STL [R1+0x8c], R2 ;  /* 0x00008c0201007387 */ /* 0x000fe80000100800 */
[----:B------:R-:W2:Y:S04]  /*1ea00*/  LDL.LU R21, [R1+0x1e8] ;  /* 0x0001e80001157983 */ /* 0x000ea80000300800 */
[----:B------:R-:W-:Y:S04]  /*1ea10*/  STL [R1+0x88], R0 ;  /* 0x0000880001007387 */ /* 0x000fe80000100800 */
[----:B------:R-:W3:Y:S04]  /*1ea20*/  LDL.LU R22, [R1+0x2f0] ;  /* 0x0002f00001167983 */ /* 0x000ee80000300800 */
[----:B------:R-:W3:Y:S04]  /*1ea30*/  LDL.LU R23, [R1+0x1e0] ;  /* 0x0001e00001177983 */ /* 0x000ee80000300800 */
[----:B------:R-:W4:Y:S04]  /*1ea40*/  LDL.LU R16, [R1+0x144] ;  /* 0x0001440001107983 */ /* 0x000f280000300800 */
[----:B----4-:R0:W-:Y:S04]  /*1ea50*/  STL [R1+0xb4c], R16 ;  /* 0x000b4c1001007387 */ /* 0x0101e80000100800 */
[----:B0-----:R-:W4:Y:S04]  /*1ea60*/  LDL.LU R16, [R1+0x14c] ;  /* 0x00014c0001107983 */ /* 0x001f280000300800 */
[----:B------:R-:W2:Y:S04]  /*1ea70*/  LDL.LU R12, [R1+0x30c] ;  /* 0x00030c00010c7983 */ /* 0x000ea80000300800 */
[----:B--2---:R0:W-:Y:S04]  /*1ea80*/  STL [R1+0xb48], R12 ;  /* 0x000b480c01007387 */ /* 0x0041e80000100800 */
[----:B0-----:R-:W2:Y:S04]  /*1ea90*/  LDL.LU R12, [R1+0x234] ;  /* 0x00023400010c7983 */ /* 0x001ea80000300800 */
[----:B--2---:R0:W-:Y:S04]  /*1eaa0*/  STL [R1+0xb50], R12 ;  /* 0x000b500c01007387 */ /* 0x0041e80000100800 */
[----:B0-----:R-:W4:Y:S04]  /*1eab0*/  LDL.LU R12, [R1+0x23c] ;  /* 0x00023c00010c7983 */ /* 0x001f280000300800 */
[----:B------:R-:W2:Y:S04]  /*1eac0*/  LDL.LU R13, [R1+0x20c] ;  /* 0x00020c00010d7983 */ /* 0x000ea80000300800 */
[----:B------:R-:W2:Y:S04]  /*1ead0*/  LDL.LU R17, [R1+0x204] ;  /* 0x0002040001117983 */ /* 0x000ea80000300800 */
[----:B------:R-:W2:Y:S04]  /*1eae0*/  LDL.LU R25, [R1+0x300] ;  /* 0x0003000001197983 */ /* 0x000ea80000300800 */
[----:B--2---:R0:W-:Y:S04]  /*1eaf0*/  STL [R1+0xb2c], R25 ;  /* 0x000b2c1901007387 */ /* 0x0041e80000100800 */
[----:B0-----:R-:W2:Y:S04]  /*1eb00*/  LDL.LU R25, [R1+0x208] ;  /* 0x0002080001197983 */ /* 0x001ea80000300800 */
[----:B--2---:R0:W-:Y:S04]  /*1eb10*/  STL [R1+0xb34], R25 ;  /* 0x000b341901007387 */ /* 0x0041e80000100800 */
[----:B0-----:R-:W2:Y:S04]  /*1eb20*/  LDL.LU R25, [R1+0x140] ;  /* 0x0001400001197983 */ /* 0x001ea80000300800 */
[----:B--2---:R0:W-:Y:S04]  /*1eb30*/  STL [R1+0xb3c], R25 ;  /* 0x000b3c1901007387 */ /* 0x0041e80000100800 */
[----:B0-----:R-:W2:Y:S04]  /*1eb40*/  LDL.LU R25, [R1+0x148] ;  /* 0x0001480001197983 */ /* 0x001ea80000300800 */
[----:B------:R-:W2:Y:S04]  /*1eb50*/  LDL.LU R24, [R1+0x200] ;  /* 0x0002000001187983 */ /* 0x000ea80000300800 */
[----:B--2---:R0:W-:Y:S04]  /*1eb60*/  STL [R1+0xb30], R24 ;  /* 0x000b301801007387 */ /* 0x0041e80000100800 */
[----:B0-----:R-:W2:Y:S04]  /*1eb70*/  LDL.LU R24, [R1+0x308] ;  /* 0x0003080001187983 */ /* 0x001ea80000300800 */
[----:B--2---:R0:W-:Y:S04]  /*1eb80*/  STL [R1+0xb38], R24 ;  /* 0x000b381801007387 */ /* 0x0041e80000100800 */
[----:B0-----:R-:W2:Y:S01]  /*1eb90*/  LDL.LU R24, [R1+0x230] ;  /* 0x0002300001187983 */ /* 0x001ea20000300800 */
[----:B------:R-:W-:-:S02]  /*1eba0*/  F2FP.BF16.F32.PACK_AB R2, R20, R21 ;  /* 0x000000151402723e */ /* 0x000fc400000010ff */
[----:B---3--:R-:W-:Y:S02]  /*1ebb0*/  F2FP.BF16.F32.PACK_AB R4, R22, R23 ;  /* 0x000000171604723e */ /* 0x008fe400000010ff */
[----:B----4-:R-:W-:Y:S01]  /*1ebc0*/  F2FP.BF16.F32.PACK_AB R16, R12, R16 ;  /* 0x000000100c10723e */ /* 0x010fe200000010ff */
[----:B--2---:R0:W-:Y:S04]  /*1ebd0*/  STL [R1+0xb40], R24 ;  /* 0x000b401801007387 */ /* 0x0041e80000100800 */
[----:B0-----:R-:W2:Y:S04]  /*1ebe0*/  LDL.LU R24, [R1+0x238] ;  /* 0x0002380001187983 */ /* 0x001ea80000300800 */
[----:B------:R-:W3:Y:S04]  /*1ebf0*/  LDL.LU R19, [R1+0x24c] ;  /* 0x00024c0001137983 */ /* 0x000ee80000300800 */
[----:B------:R-:W3:Y:S04]  /*1ec00*/  LDL.LU R18, [R1+0x15c] ;  /* 0x00015c0001127983 */ /* 0x000ee80000300800 */
[----:B------:R-:W4:Y:S04]  /*1ec10*/  LDL.LU R11, [R1+0x244] ;  /* 0x00024400010b7983 */ /* 0x000f280000300800 */
        /* <DEDUP_REMOVED lines=11> */
[----:B0-----:R-:W2:Y:S04]  /*1ecd0*/  LDL.LU R2, [R1+0x310] ;  /* 0x0003100001027983 */ /* 0x001ea80000300800 */
[----:B------:R0:W-:Y:S04]  /*1ece0*/  STL [R1+0x80], R4 ;  /* 0x0000800401007387 */ /* 0x0001e80000100800 */
[----:B------:R-:W2:Y:S04]  /*1ecf0*/  LDL.LU R8, [R1+0x25c] ;  /* 0x00025c0001087983 */ /* 0x000ea80000300800 */
[----:B------:R-:W2:Y:S04]  /*1ed00*/  LDL.LU R23, [R1+0x1ac] ;  /* 0x0001ac0001177983 */ /* 0x000ea80000300800 */
[----:B0-----:R-:W2:Y:S04]  /*1ed10*/  LDL.LU R4, [R1+0x254] ;  /* 0x0002540001047983 */ /* 0x001ea80000300800 */
        /* <DEDUP_REMOVED lines=9> */
[----:B--2---:R-:W-:-:S02]  /*1edb0*/  F2FP.BF16.F32.PACK_AB R16, R12, R16 ;  /* 0x000000100c10723e */ /* 0x004fc400000010ff */
[----:B------:R-:W2:Y:S04]  /*1edc0*/  LDL.LU R12, [R1+0xb48] ;  /* 0x000b4800010c7983 */ /* 0x000ea80000300800 */
[----:B------:R0:W-:Y:S04]  /*1edd0*/  STL [R1+0x78], R16 ;  /* 0x0000781001007387 */ /* 0x0001e80000100800 */
[----:B0-----:R-:W3:Y:S01]  /*1ede0*/  LDL.LU R16, [R1+0xb44] ;  /* 0x000b440001107983 */ /* 0x001ee20000300800 */
[----:B------:R-:W-:Y:S02]  /*1edf0*/  F2FP.BF16.F32.PACK_AB R25, R24, R25 ;  /* 0x000000191819723e */ /* 0x000fe400000010ff */
[----:B--2---:R-:W-:-:S05]  /*1ee00*/  F2FP.BF16.F32.PACK_AB R12, R12, R13 ;  /* 0x0000000d0c0c723e */ /* 0x004fca00000010ff */
[----:B------:R0:W-:Y:S01]  /*1ee10*/  STL [R1+0x74], R12 ;  /* 0x0000740c01007387 */ /* 0x0001e20000100800 */
[----:B---3--:R-:W-:-:S03]  /*1ee20*/  F2FP.BF16.F32.PACK_AB R13, R16, R17 ;  /* 0x00000011100d723e */ /* 0x008fc600000010ff */
[----:B0-----:R-:W2:Y:S04]  /*1ee30*/  LDL.LU R12, [R1+0x328] ;  /* 0x00032800010c7983 */ /* 0x001ea80000300800 */
[----:B------:R-:W2:Y:S04]  /*1ee40*/  LDL.LU R17, [R1+0x228] ;  /* 0x0002280001117983 */ /* 0x000ea80000300800 */
[----:B------:R0:W-:Y:S04]  /*1ee50*/  STL [R1+0x70], R13 ;  /* 0x0000700d01007387 */ /* 0x0001e80000100800 */
[----:B0-----:R-:W3:Y:S04]  /*1ee60*/  LDL.LU R13, [R1+0x320] ;  /* 0x00032000010d7983 */ /* 0x001ee80000300800 */
[----:B------:R-:W3:Y:S04]  /*1ee70*/  LDL.LU R16, [R1+0x220] ;  /* 0x0002200001107983 */ /* 0x000ee80000300800 */
[----:B------:R-:W2:Y:S04]  /*1ee80*/  LDL.LU R24, [R1+0xb40] ;  /* 0x000b400001187983 */ /* 0x000ea80000300800 */
[----:B------:R0:W-:Y:S04]  /*1ee90*/  STL [R1+0x6c], R25 ;  /* 0x00006c1901007387 */ /* 0x0001e80000100800 */
[----:B0-----:R-:W2:Y:S02]  /*1eea0*/  LDL.LU R25, [R1+0xb3c] ;  /* 0x000b3c0001197983 */ /* 0x001ea40000300800 */
[----:B--2---:R-:W-:-:S02]  /*1eeb0*/  F2FP.BF16.F32.PACK_AB R25, R24, R25 ;  /* 0x000000191819723e */ /* 0x004fc400000010ff */
[----:B------:R-:W2:Y:S04]  /*1eec0*/  LDL.LU R24, [R1+0xb38] ;  /* 0x000b380001187983 */ /* 0x000ea80000300800 */
[----:B------:R0:W-:Y:S04]  /*1eed0*/  STL [R1+0x68], R25 ;  /* 0x0000681901007387 */ /* 0x0001e80000100800 */
[----:B0-----:R-:W2:Y:S02]  /*1eee0*/  LDL.LU R25, [R1+0xb34] ;  /* 0x000b340001197983 */ /* 0x001ea40000300800 */
[----:B--2---:R-:W-:-:S02]  /*1eef0*/  F2FP.BF16.F32.PACK_AB R25, R24, R25 ;  /* 0x000000191819723e */ /* 0x004fc400000010ff */
[----:B------:R-:W2:Y:S04]  /*1ef00*/  LDL.LU R24, [R1+0xb30] ;  /* 0x000b300001187983 */ /* 0x000ea80000300800 */
[----:B------:R0:W-:Y:S04]  /*1ef10*/  STL [R1+0x64], R25 ;  /* 0x0000641901007387 */ /* 0x0001e80000100800 */
[----:B0-----:R-:W2:Y:S01]  /*1ef20*/  LDL.LU R25, [R1+0xb2c] ;  /* 0x000b2c0001197983 */ /* 0x001ea20000300800 */
[----:B------:R-:W-:Y:S02]  /*1ef30*/  F2FP.BF16.F32.PACK_AB R18, R19, R18 ;  /* 0x000000121312723e */ /* 0x000fe400000010ff */
[----:B----4-:R-:W-:-:S02]  /*1ef40*/  F2FP.BF16.F32.PACK_AB R10, R11, R10 ;  /* 0x0000000a0b0a723e */ /* 0x010fc400000010ff */
[----:B--2---:R-:W-:Y:S02]  /*1ef50*/  F2FP.BF16.F32.PACK_AB R24, R25, R24 ;  /* 0x000000181918723e */ /* 0x004fe400000010ff */
[----:B------:R-:W2:Y:S04]  /*1ef60*/  LDL.LU R25, [R1+0xb28] ;  /* 0x000b280001197983 */ /* 0x000ea80000300800 */
[----:B------:R0:W-:Y:S04]  /*1ef70*/  STL [R1+0x60], R24 ;  /* 0x0000601801007387 */ /* 0x0001e80000100800 */
[----:B0-----:R-:W4:Y:S04]  /*1ef80*/  LDL.LU R24, [R1+0xb24] ;  /* 0x000b240001187983 */ /* 0x001f280000300800 */
[----:B------:R-:W4:Y:S04]  /*1ef90*/  LDL.LU R19, [R1+0xb20] ;  /* 0x000b200001137983 */ /* 0x000f280000300800 */
[----:B------:R0:W-:Y:S04]  /*1efa0*/  STL [R1+0x5c], R18 ;  /* 0x00005c1201007387 */ /* 0x0001e80000100800 */
[----:B0-----:R-:W4:Y:S04]  /*1efb0*/  LDL.LU R18, [R1+0xb1c] ;  /* 0x000b1c0001127983 */ /* 0x001f280000300800 */
[----:B------:R-:W4:Y:S01]  /*1efc0*/  LDL.LU R11, [R1+0xb18] ;  /* 0x000b1800010b7983 */ /* 0x000f220000300800 */
[----:B------:R-:W-:-:S02]  /*1efd0*/  F2FP.BF16.F32.PACK_AB R29, R15, R29 ;  /* 0x0000001d0f1d723e */ /* 0x000fc400000010ff */
[----:B------:R-:W-:Y:S01]  /*1efe0*/  F2FP.BF16.F32.PACK_AB R27, R0, R27 ;  /* 0x0000001b001b723e */ /* 0x000fe200000010ff */
[----:B------:R0:W-:Y:S01]  /*1eff0*/  STL [R1+0x58], R10 ;  /* 0x0000580a01007387 */ /* 0x0001e20000100800 */
[----:B------:R-:W-:Y:S02]  /*1f000*/  F2FP.BF16.F32.PACK_AB R14, R14, R28 ;  /* 0x0000001c0e0e723e */ /* 0x000fe400000010ff */
[----:B------:R-:W-:Y:S02]  /*1f010*/  F2FP.BF16.F32.PACK_AB R26, R3, R26 ;  /* 0x0000001a031a723e */ /* 0x000fe400000010ff */
[----:B------:R-:W-:Y:S01]  /*1f020*/  F2FP.BF16.F32.PACK_AB R23, R8, R23 ;  /* 0x000000170817723e */ /* 0x000fe200000010ff */
[----:B0-----:R-:W4:Y:S01]  /*1f030*/  LDL.LU R10, [R1+0xb14] ;  /* 0x000b1400010a7983 */ /* 0x001f220000300800 */
[----:B------:R-:W-:-:S03]  /*1f040*/  F2FP.BF16.F32.PACK_AB R22, R4, R22 ;  /* 0x000000160416723e */ /* 0x000fc600000010ff */
[----:B------:R-:W4:Y:S01]  /*1f050*/  LDL.LU R15, [R1+0xb10] ;  /* 0x000b1000010f7983 */ /* 0x000f220000300800 */
[----:B------:R-:W-:-:S03]  /*1f060*/  F2FP.BF16.F32.PACK_AB R21, R5, R21 ;  /* 0x000000150515723e */ /* 0x000fc600000010ff */
[----:B------:R-:W-:Y:S01]  /*1f070*/  STL [R1+0x54], R29 ;  /* 0x0000541d01007387 */ /* 0x000fe20000100800 */
[----:B------:R-:W-:-:S03]  /*1f080*/  F2FP.BF16.F32.PACK_AB R20, R6, R20 ;  /* 0x000000140614723e */ /* 0x000fc600000010ff */
[----:B------:R-:W-:Y:S04]  /*1f090*/  STL [R1+0xa58], R27 ;  /* 0x000a581b01007387 */ /* 0x000fe80000100800 */
[----:B------:R-:W-:Y:S04]  /*1f0a0*/  STL [R1+0x50], R14 ;  /* 0x0000500e01007387 */ /* 0x000fe80000100800 */
[----:B------:R-:W-:Y:S01]  /*1f0b0*/  STL [R1+0xa5c], R26 ;  /* 0x000a5c1a01007387 */ /* 0x000fe20000100800 */
[----:B------:R-:W-:Y:S02]  /*1f0c0*/  F2FP.BF16.F32.PACK_AB R17, R12, R17 ;  /* 0x000000110c11723e */ /* 0x000fe400000010ff */
[----:B---3--:R-:W-:-:S02]  /*1f0d0*/  F2FP.BF16.F32.PACK_AB R16, R13, R16 ;  /* 0x000000100d10723e */ /* 0x008fc400000010ff */
[----:B--2---:R-:W-:-:S05]  /*1f0e0*/  F2FP.BF16.F32.PACK_AB R25, R9, R25 ;  /* 0x000000190919723e */ /* 0x004fca00000010ff */
[----:B------:R-:W-:Y:S01]  /*1f0f0*/  STL [R1+0xa60], R25 ;  /* 0x000a601901007387 */ /* 0x000fe20000100800 */
[----:B----4-:R-:W-:Y:S02]  /*1f100*/  F2FP.BF16.F32.PACK_AB R24, R2, R24 ;  /* 0x000000180218723e */ /* 0x010fe400000010ff */
[----:B------:R-:W-:-:S03]  /*1f110*/  F2FP.BF16.F32.PACK_AB R19, R7, R19 ;  /* 0x000000130713723e */ /* 0x000fc600000010ff */
[----:B------:R-:W-:Y:S04]  /*1f120*/  STL [R1+0xa64], R24 ;  /* 0x000a641801007387 */ /* 0x000fe80000100800 */
[----:B------:R-:W-:Y:S04]  /*1f130*/  STL [R1+0xa68], R23 ;  /* 0x000a681701007387 */ /* 0x000fe80000100800 */
[----:B------:R-:W-:Y:S04]  /*1f140*/  STL [R1+0xa6c], R22 ;  /* 0x000a6c1601007387 */ /* 0x000fe80000100800 */
[----:B------:R-:W-:Y:S01]  /*1f150*/  STL [R1+0xa70], R21 ;  /* 0x000a701501007387 */ /* 0x000fe20000100800 */
[----:B------:R-:W-:-:S03]  /*1f160*/  F2FP.BF16.F32.PACK_AB R18, R11, R18 ;  /* 0x000000120b12723e */ /* 0x000fc600000010ff */
[----:B------:R-:W-:Y:S04]  /*1f170*/  STL [R1+0xa74], R20 ;  /* 0x000a741401007387 */ /* 0x000fe80000100800 */
[----:B------:R-:W-:Y:S04]  /*1f180*/  STL [R1+0xa78], R19 ;  /* 0x000a781301007387 */ /* 0x000fe80000100800 */
[----:B------:R-:W-:Y:S04]  /*1f190*/  STL [R1+0xa7c], R18 ;  /* 0x000a7c1201007387 */ /* 0x000fe80000100800 */
[----:B------:R-:W-:Y:S04]  /*1f1a0*/  STL [R1+0xa80], R17 ;  /* 0x000a801101007387 */ /* 0x000fe80000100800 */
[----:B------:R-:W2:Y:S04]  /*1f1b0*/  LDL.LU R13, [R1+0x29c] ;  /* 0x00029c00010d7983 */ /* 0x000ea80000300800 */
[----:B--2---:R0:W-:Y:S04]  /*1f1c0*/  STL [R1+0xb08], R13 ;  /* 0x000b080d01007387 */ /* 0x0041e80000100800 */
[----:B0-----:R-:W2:Y:S04]  /*1f1d0*/  LDL.LU R13, [R1+0x264] ;  /* 0x00026400010d7983 */ /* 0x001ea80000300800 */
[----:B------:R-:W3:Y:S04]  /*1f1e0*/  LDL.LU R12, [R1+0x294] ;  /* 0x00029400010c7983 */ /* 0x000ee80000300800 */
[----:B---3--:R0:W-:Y:S04]  /*1f1f0*/  STL [R1+0xb04], R12 ;  /* 0x000b040c01007387 */ /* 0x0081e80000100800 */
[----:B0-----:R-:W3:Y:S04]  /*1f200*/  LDL.LU R12, [R1+0x33c] ;  /* 0x00033c00010c7983 */ /* 0x001ee80000300800 */
[----:B------:R-:W4:Y:S01]  /*1f210*/  LDL.LU R11, [R1+0x1b8] ;  /* 0x0001b800010b7983 */ /* 0x000f220000300800 */
[----:B------:R-:W-:-:S03]  /*1f220*/  IMAD.MOV.U32 R14, RZ, RZ, R10 ;  /* 0x000000ffff0e7224 */ /* 0x000fc600078e000a */
[----:B----4-:R0:W-:Y:S04]  /*1f230*/  STL [R1+0xb00], R11 ;  /* 0x000b000b01007387 */ /* 0x0101e80000100800 */
[----:B0-----:R-:W4:Y:S04]  /*1f240*/  LDL.LU R11, [R1+0x334] ;  /* 0x00033400010b7983 */ /* 0x001f280000300800 */
[----:B------:R-:W2:Y:S04]  /*1f250*/  LDL.LU R10, [R1+0x1b0] ;  /* 0x0001b000010a7983 */ /* 0x000ea80000300800 */
[----:B--2---:R0:W-:Y:S04]  /*1f260*/  STL [R1+0xafc], R10 ;  /* 0x000afc0a01007387 */ /* 0x0041e80000100800 */
[----:B0-----:R-:W2:Y:S04]  /*1f270*/  LDL.LU R10, [R1+0x268] ;  /* 0x00026800010a7983 */ /* 0x001ea80000300800 */
        /* <DEDUP_REMOVED lines=50> */
[----:B------:R0:W-:Y:S04]  /*1f5a0*/  STL [R1+0xa84], R16 ;  /* 0x000a841001007387 */ /* 0x0001e80000100800 */
        /* <DEDUP_REMOVED lines=14> */
[----:B------:R-:W-:-:S03]  /*1f690*/  F2FP.BF16.F32.PACK_AB R15, R14, R15 ;  /* 0x0000000f0e0f723e */ /* 0x000fc600000010ff */
[----:B--2---:R0:W-:Y:S04]  /*1f6a0*/  STL [R1+0xa9c], R17 ;  /* 0x000a9c1101007387 */ /* 0x0041e80000100800 */
        /* <DEDUP_REMOVED lines=16> */
[----:B------:R-:W2:Y:S02]  /*1f7b0*/  LDL.LU R14, [R1+0xb0c] ;  /* 0x000b0c00010e7983 */ /* 0x000ea40000300800 */
[----:B--2---:R-:W-:-:S02]  /*1f7c0*/  F2FP.BF16.F32.PACK_AB R14, R13, R14 ;  /* 0x0000000e0d0e723e */ /* 0x004fc400000010ff */
[----:B------:R-:W3:Y:S02]  /*1f7d0*/  LDL.LU R13, [R1+0xb08] ;  /* 0x000b0800010d7983 */ /* 0x000ee40000300800 */
[----:B---3--:R-:W-:Y:S02]  /*1f7e0*/  F2FP.BF16.F32.PACK_AB R13, R12, R13 ;  /* 0x0000000d0c0d723e */ /* 0x008fe400000010ff */
[----:B------:R-:W4:Y:S02]  /*1f7f0*/  LDL.LU R12, [R1+0xb04] ;  /* 0x000b0400010c7983 */ /* 0x000f240000300800 */
[----:B----4-:R-:W-:Y:S02]  /*1f800*/  F2FP.BF16.F32.PACK_AB R12, R11, R12 ;  /* 0x0000000c0b0c723e */ /* 0x010fe400000010ff */
[----:B------:R-:W2:Y:S02]  /*1f810*/  LDL.LU R11, [R1+0xb00] ;  /* 0x000b0000010b7983 */ /* 0x000ea40000300800 */
[----:B--2---:R-:W-:-:S02]  /*1f820*/  F2FP.BF16.F32.PACK_AB R11, R10, R11 ;  /* 0x0000000b0a0b723e */ /* 0x004fc400000010ff */
[----:B------:R-:W2:Y:S02]  /*1f830*/  LDL.LU R10, [R1+0xafc] ;  /* 0x000afc00010a7983 */ /* 0x000ea40000300800 */
[----:B--2---:R-:W-:Y:S02]  /*1f840*/  F2FP.BF16.F32.PACK_AB R10, R9, R10 ;  /* 0x0000000a090a723e */ /* 0x004fe400000010ff */
[----:B------:R-:W2:Y:S02]  /*1f850*/  LDL.LU R9, [R1+0xaf8] ;  /* 0x000af80001097983 */ /* 0x000ea40000300800 */
[----:B--2---:R-:W-:Y:S02]  /*1f860*/  F2FP.BF16.F32.PACK_AB R9, R8, R9 ;  /* 0x000000090809723e */ /* 0x004fe400000010ff */
[----:B------:R-:W2:Y:S02]  /*1f870*/  LDL.LU R8, [R1+0xaf4] ;  /* 0x000af40001087983 */ /* 0x000ea40000300800 */
[----:B--2---:R-:W-:-:S02]  /*1f880*/  F2FP.BF16.F32.PACK_AB R8, R7, R8 ;  /* 0x000000080708723e */ /* 0x004fc400000010ff */
[----:B------:R-:W2:Y:S02]  /*1f890*/  LDL.LU R7, [R1+0xaf0] ;  /* 0x000af00001077983 */ /* 0x000ea40000300800 */
[----:B--2---:R-:W-:Y:S02]  /*1f8a0*/  F2FP.BF16.F32.PACK_AB R7, R6, R7 ;  /* 0x000000070607723e */ /* 0x004fe400000010ff */
        /* <DEDUP_REMOVED lines=52> */
[----:B------:R-:W-:-:S02]  /*1fbf0*/  F2FP.BF16.F32.PACK_AB R21, R20, R21 ;  /* 0x000000151415723e */ /* 0x000fc400000010ff */
[----:B------:R-:W-:Y:S02]  /*1fc00*/  F2FP.BF16.F32.PACK_AB R23, R22, R23 ;  /* 0x000000171617723e */ /* 0x000fe400000010ff */
[----:B------:R-:W-:Y:S02]  /*1fc10*/  F2FP.BF16.F32.PACK_AB R25, R24, R25 ;  /* 0x000000191819723e */ /* 0x000fe400000010ff */
[----:B------:R-:W-:Y:S02]  /*1fc20*/  F2FP.BF16.F32.PACK_AB R27, R26, R27 ;  /* 0x0000001b1a1b723e */ /* 0x000fe400000010ff */
[----:B------:R-:W-:Y:S02]  /*1fc30*/  F2FP.BF16.F32.PACK_AB R28, R29, R28 ;  /* 0x0000001c1d1c723e */ /* 0x000fe400000010ff */
[----:B--2---:R-:W-:Y:S02]  /*1fc40*/  F2FP.BF16.F32.PACK_AB R17, R16, R17 ;  /* 0x000000111011723e */ /* 0x004fe400000010ff */
[----:B------:R1:W5:Y:S04]  /*1fc50*/  LDL.LU R16, [R1+0xa84] ;  /* 0x000a840001107983 */ /* 0x0003680000300800 */
[----:B------:R0:W-:Y:S04]  /*1fc60*/  STL [R1], R17 ;  /* 0x0000001101007387 */ /* 0x0001e80000100800 */
[----:B0-----:R1:W5:Y:S04]  /*1fc70*/  LDL.LU R17, [R1+0xa80] ;  /* 0x000a800001117983 */ /* 0x0013680000300800 */
[----:B------:R1:W5:Y:S04]  /*1fc80*/  LDL.LU R18, [R1+0xa7c] ;  /* 0x000a7c0001127983 */ /* 0x0003680000300800 */
[----:B------:R0:W-:Y:S04]  /*1fc90*/  STL [R1+0x1c], R19 ;  /* 0x00001c1301007387 */ /* 0x0001e80000100800 */
        /* <DEDUP_REMOVED lines=13> */
[----:B------:R-:W2:Y:S01]  /*1fd70*/  LDL.LU R29, [R1+0xa54] ;  /* 0x000a5400011d7983 */ /* 0x000ea20000300800 */
[----:B------:R-:W-:-:S03]  /*1fd80*/  F2FP.BF16.F32.PACK_AB R3, R0, R3 ;  /* 0x000000030003723e */ /* 0x000fc600000010ff */
[----:B------:R1:W-:Y:S01]  /*1fd90*/  STL [R1+0x28], R28 ;  /* 0x0000281c01007387 */ /* 0x0003e20000100800 */
[----:B--2---:R-:W-:-:S05]  /*1fda0*/  F2FP.BF16.F32.PACK_AB R0, R2, R29 ;  /* 0x0000001d0200723e */ /* 0x004fca00000010ff */
[----:B------:R1:W-:Y:S04]  /*1fdb0*/  STL [R1+0x20], R0 ;  /* 0x0000200001007387 */ /* 0x0003e80000100800 */
[----:B------:R1:W-:Y:S02]  /*1fdc0*/  STL [R1+0x24], R3 ;  /* 0x0000240301007387 */ /* 0x0003e40000100800 */
.L_x_0:
[----:B------:R-:W-:Y:S01]  /*1fdd0*/  STL.64 [R1+0xb10], R14 ;  /* 0x000b100e01007387 */ /* 0x000fe20000100a00 */
[----:B-----5:R-:W2:Y:S01]  /*1fde0*/  S2R R2, SR_TID.X ;  /* 0x0000000000027919 */ /* 0x020ea20000002100 */
[----:B------:R-:W3:Y:S01]  /*1fdf0*/  S2UR UR5, SR_CgaCtaId ;  /* 0x00000000000579c3 */ /* 0x000ee20000008800 */
[----:B------:R-:W-:Y:S01]  /*1fe00*/  UMOV UR4, 0x400 ;  /* 0x0000040000047882 */ /* 0x000fe20000000000 */
[----:B------:R-:W4:Y:S01]  /*1fe10*/  LDCU.128 UR8, c[0x0][0x390] ;  /* 0x00007200ff0877ac */ /* 0x000f220008000c00 */
[----:B------:R-:W-:Y:S01]  /*1fe20*/  STL.64 [R1+0xb08], R12 ;  /* 0x000b080c01007387 */ /* 0x000fe20000100a00 */
[----:B------:R-:W0:Y:S03]  /*1fe30*/  LDCU UR6, c[0x0][0x398] ;  /* 0x00007300ff0677ac */ /* 0x000e260008000800 */
[----:B------:R-:W-:Y:S01]  /*1fe40*/  STL.64 [R1+0xb00], R18 ;  /* 0x000b001201007387 */ /* 0x000fe20000100a00 */
[----:B------:R-:W1:Y:S03]  /*1fe50*/  LDCU UR7, c[0x0][0x398] ;  /* 0x00007300ff0777ac */ /* 0x000e660008000800 */
[----:B------:R-:W-:Y:S01]  /*1fe60*/  STL.64 [R1+0xaf8], R16 ;  /* 0x000af81001007387 */ /* 0x000fe20000100a00 */
[----:B------:R-:W0:Y:S03]  /*1fe70*/  LDCU UR14, c[0x0][0x398] ;  /* 0x00007300ff0e77ac */ /* 0x000e260008000800 */
[----:B------:R-:W-:Y:S01]  /*1fe80*/  STL.64 [R1+0xaf0], R22 ;  /* 0x000af01601007387 */ /* 0x000fe20000100a00 */
[----:B------:R-:W0:Y:S03]  /*1fe90*/  LDCU UR15, c[0x0][0x398] ;  /* 0x00007300ff0f77ac */ /* 0x000e260008000800 */
[----:B------:R1:W-:Y:S01]  /*1fea0*/  STL.64 [R1+0xae8], R20 ;  /* 0x000ae81401007387 */ /* 0x0003e20000100a00 */
[----:B------:R-:W0:Y:S01]  /*1feb0*/  LDCU UR16, c[0x0][0x398] ;  /* 0x00007300ff1077ac */ /* 0x000e220008000800 */
[----:B------:R-:W0:Y:S02]  /*1fec0*/  LDCU UR17, c[0x0][0x398] ;  /* 0x00007300ff1177ac */ /* 0x000e240008000800 */
[----:B-1----:R-:W4:Y:S04]  /*1fed0*/  LDL.LU R20, [R1] ;  /* 0x0000000001147983 */ /* 0x002f280000300800 */
        /* <DEDUP_REMOVED lines=12> */
[----:B-1----:R-:W4:Y:S01]  /*1ffa0*/  LDL R26, [R1+0x3cc] ;  /* 0x0003cc00011a7983 */ /* 0x002f220000100800 */
[C---:B--2---:R-:W-:Y:S01]  /*1ffb0*/  IMAD.SHL.U32 R3, R2.reuse, 0x10, RZ ;  /* 0x0000001002037824 */ /* 0x044fe200078e00ff */
[----:B---3--:R-:W-:Y:S01]  /*1ffc0*/  ULEA UR4, UR5, UR4, 0x18 ;  /* 0x0000000405047291 */ /* 0x008fe2000f8ec0ff */
[C---:B------:R-:W-:Y:S01]  /*1ffd0*/  IMAD.SHL.U32 R28, R2.reuse, 0x20, RZ ;  /* 0x00000020021c7824 */ /* 0x040fe200078e00ff */
[----:B------:R-:W1:Y:S01]  /*1ffe0*/  S2R R27, SR_TID.X ;  /* 0x00000000001b7919 */ /* 0x000e620000002100 */
[----:B------:R-:W-:Y:S01]  /*1fff0*/  IMAD.SHL.U32 R29, R2, 0x8, RZ ;  /* 0x00000008021d7824 */ /* 0x000fe200078e00ff */
[----:B------:R-:W-:Y:S01]  /*20000*/  LOP3.LUT R3, R3, 0xf0, RZ, 0xc0, !PT ;  /* 0x000000f003037812 */ /* 0x000fe200078ec0ff */
[----:B------:R-:W2:Y:S01]  /*20010*/  LDCU UR5, c[0x0][0x398] ;  /* 0x00007300ff0577ac */ /* 0x000ea20008000800 */
[----:B------:R-:W-:Y:S01]  /*20020*/  LOP3.LUT R28, R28, 0x200, RZ, 0xc0, !PT ;  /* 0x000002001c1c7812 */ /* 0x000fe200078ec0ff */
[----:B------:R3:W-:Y:S01]  /*20030*/  STL.64 [R1+0xad8], R24 ;  /* 0x000ad81801007387 */ /* 0x0007e20000100a00 */
[----:B------:R-:W-:-:S02]  /*20040*/  LOP3.LUT R29, R29, 0x100, RZ, 0xc0, !PT ;  /* 0x000001001d1d7812 */ /* 0x000fc400078ec0ff */
[----:B------:R-:W-:-:S05]  /*20050*/  IADD3 R28, PT, PT, R28, UR4, R3 ;  /* 0x000000041c1c7c10 */ /* 0x000fca000fffe003 */
[----:B------:R-:W-:Y:S01]  /*20060*/  IMAD.IADD R28, R29, 0x1, R28 ;  /* 0x000000011d1c7824 */ /* 0x000fe200078e021c */
[----:B------:R-:W-:Y:S06]  /*20070*/  BAR.SYNC.DEFER_BLOCKING 0x0 ;  /* 0x0000000000007b1d */ /* 0x000fec0000010000 */
[----:B---3--:R-:W3:Y:S04]  /*20080*/  LDL.LU R24, [R1+0x40] ;  /* 0x0000400001187983 */ /* 0x008ee80000300800 */
[----:B------:R-:W3:Y:S01]  /*20090*/  LDL.LU R25, [R1+0x44] ;  /* 0x0000440001197983 */ /* 0x000ee20000300800 */
[----:B-1----:R-:W-:-:S03]  /*200a0*/  LOP3.LUT R27, R27, 0x3f, RZ, 0xc0, !PT ;  /* 0x0000003f1b1b7812 */ /* 0x002fc600078ec0ff */
[----:B----4-:R-:W-:Y:S01]  /*200b0*/  STSM.16.M88.4 [R28], R12 ;  /* 0x0000000c1c007844 */ /* 0x010fe20000000200 */
[C---:B------:R-:W-:Y:S02]  /*200c0*/  VIADD R0, R26.reuse, 0x3f ;  /* 0x0000003f1a007836 */ /* 0x040fe40000000000 */
[C---:B------:R-:W-:Y:S02]  /*200d0*/  VIADD R3, R26.reuse, 0x2 ;  /* 0x000000021a037836 */ /* 0x040fe40000000000 */
[----:B------:R-:W-:Y:S01]  /*200e0*/  VIADD R2, R26, 0x3 ;  /* 0x000000031a027836 */ /* 0x000fe20000000000 */
[----:B------:R-:W-:Y:S01]  /*200f0*/  BAR.SYNC.DEFER_BLOCKING 0x0 ;  /* 0x0000000000007b1d */ /* 0x000fe20000010000 */
[----:B------:R-:W-:Y:S01]  /*20100*/  ISETP.GE.AND P1, PT, R0, UR11, PT ;  /* 0x0000000b00007c0c */ /* 0x000fe2000bf26270 */
[----:B------:R-:W-:Y:S01]  /*20110*/  VIADD R0, R26, 0x1 ;  /* 0x000000011a007836 */ /* 0x000fe20000000000 */
[----:B------:R-:W-:-:S04]  /*20120*/  ISETP.GE.AND P0, PT, R3, UR11, PT ;  /* 0x0000000b03007c0c */ /* 0x000fc8000bf06270 */
[----:B------:R-:W-:Y:S01]  /*20130*/  ISETP.GE.AND P3, PT, R0, UR11, PT ;  /* 0x0000000b00007c0c */ /* 0x000fe2000bf66270 */
[----:B------:R-:W3:Y:S01]  /*20140*/  LDL.LU R26, [R1+0x48] ;  /* 0x00004800011a7983 */ /* 0x000ee20000300800 */
[----:B------:R-:W-:Y:S01]  /*20150*/  LEA R0, R27, UR4, 0x4 ;  /* 0x000000041b007c11 */ /* 0x000fe2000f8e20ff */
[----:B------:R-:W1:Y:S02]  /*20160*/  LDCU UR4, c[0x0][0x3b8] ;  /* 0x00007700ff0477ac */ /* 0x000e640008000800 */
[----:B------:R-:W3:Y:S04]  /*20170*/  LDL.LU R27, [R1+0x4c] ;  /* 0x00004c00011b7983 */ /* 0x000ee80000300800 */
[----:B------:R-:W4:Y:S01]  /*20180*/  LDS.128 R12, [R0] ;  /* 0x00000000000c7984 */ /* 0x000f220000000c00 */
[----:B------:R-:W-:Y:S06]  /*20190*/  BAR.SYNC.DEFER_BLOCKING 0x0 ;  /* 0x0000000000007b1d */ /* 0x000fec0000010000 */
[----:B------:R-:W-:Y:S02]  /*201a0*/  STSM.16.M88.4 [R28], R16 ;  /* 0x000000101c007844 */ /* 0x000fe40000000200 */
[----:B------:R-:W-:Y:S06]  /*201b0*/  BAR.SYNC.DEFER_BLOCKING 0x0 ;  /* 0x0000000000007b1d */ /* 0x000fec0000010000 */
[----:B------:R-:W0:Y:S02]  /*201c0*/  LDS.128 R16, [R0] ;  /* 0x0000000000107984 */ /* 0x000e240000000c00 */
[----:B------:R-:W-:Y:S06]  /*201d0*/  BAR.SYNC.DEFER_BLOCKING 0x0 ;  /* 0x0000000000007b1d */ /* 0x000fec0000010000 */
[----:B------:R-:W-:Y:S02]  /*201e0*/  STSM.16.M88.4 [R28], R20 ;  /* 0x000000141c007844 */ /* 0x000fe40000000200 */
[----:B------:R-:W-:Y:S06]  /*201f0*/  BAR.SYNC.DEFER_BLOCKING 0x0 ;  /* 0x0000000000007b1d */ /* 0x000fec0000010000 */
[----:B------:R-:W1:Y:S02]  /*20200*/  LDS.128 R20, [R0] ;  /* 0x0000000000147984 */ /* 0x000e640000000c00 */
[----:B------:R-:W-:Y:S06]  /*20210*/  BAR.SYNC.DEFER_BLOCKING 0x0 ;  /* 0x0000000000007b1d */ /* 0x000fec0000010000 */
[----:B------:R-:W-:Y:S02]  /*20220*/  STSM.16.M88.4 [R28], R4 ;  /* 0x000000041c007844 */ /* 0x000fe40000000200 */
[----:B------:R-:W-:Y:S06]  /*20230*/  BAR.SYNC.DEFER_BLOCKING 0x0 ;  /* 0x0000000000007b1d */ /* 0x000fec0000010000 */
[----:B------:R-:W1:Y:S04]  /*20240*/  LDS.128 R4, [R0] ;  /* 0x0000000000047984 */ /* 0x000e680000000c00 */
[----:B----4-:R-:W-:Y:S04]  /*20250*/  STL.64 [R1+0x20], R12 ;  /* 0x0000200c01007387 */ /* 0x010fe80000100a00 */
[----:B------:R4:W-:Y:S01]  /*20260*/  STL.64 [R1+0x28], R14 ;  /* 0x0000280e01007387 */ /* 0x0009e20000100a00 */
[----:B0-----:R-:W-:Y:S01]  /*20270*/  IMAD.MOV.U32 R29, RZ, RZ, R16 ;  /* 0x000000ffff1d7224 */ /* 0x001fe200078e0010 */
[----:B------:R-:W-:Y:S06]  /*20280*/  BAR.SYNC.DEFER_BLOCKING 0x0 ;  /* 0x0000000000007b1d */ /* 0x000fec0000010000 */
[----:B----4-:R-:W4:Y:S04]  /*20290*/  LDL.LU.64 R14, [R1+0xb10] ;  /* 0x000b1000010e7983 */ /* 0x010f280000300a00 */
[----:B------:R-:W4:Y:S04]  /*202a0*/  LDL.LU.64 R12, [R1+0xb08] ;  /* 0x000b0800010c7983 */ /* 0x000f280000300a00 */
[----:B------:R-:W-:Y:S04]  /*202b0*/  STL [R1+0x14], R17 ;  /* 0x0000141101007387 */ /* 0x000fe80000100800 */
[----:B------:R0:W-:Y:S04]  /*202c0*/  STL.64 [R1+0x18], R18 ;  /* 0x0000181201007387 */ /* 0x0001e80000100a00 */
[----:B0-----:R-:W2:Y:S04]  /*202d0*/  LDL.LU.64 R18, [R1+0xb00] ;  /* 0x000b000001127983 */ /* 0x001ea80000300a00 */
[----:B------:R-:W2:Y:S04]  /*202e0*/  LDL.LU.64 R16, [R1+0xaf8] ;  /* 0x000af80001107983 */ /* 0x000ea80000300a00 */
[----:B-1----:R-:W-:Y:S04]  /*202f0*/  STL.64 [R1+0xa0], R20 ;  /* 0x0000a01401007387 */ /* 0x002fe80000100a00 */
[----:B------:R0:W-:Y:S04]  /*20300*/  STL.64 [R1+0xa8], R22 ;  /* 0x0000a81601007387 */ /* 0x0001e80000100a00 */
[----:B0-----:R-:W2:Y:S04]  /*20310*/  LDL.LU.64 R22, [R1+0xaf0] ;  /* 0x000af00001167983 */ /* 0x001ea80000300a00 */
[----:B------:R-:W2:Y:S04]  /*20320*/  LDL.LU.64 R20, [R1+0xae8] ;  /* 0x000ae80001147983 */ /* 0x000ea80000300a00 */
[----:B------:R-:W-:Y:S04]  /*20330*/  STL [R1+0xa88], R4 ;  /* 0x000a880401007387 */ /* 0x000fe80000100800 */
[----:B------:R0:W-:Y:S04]  /*20340*/  STL [R1+0xaa0], R4 ;  /* 0x000aa00401007387 */ /* 0x0001e80000100800 */
[----:B------:R-:W-:Y:S04]  /*20350*/  STL [R1+0xa7c], R5 ;  /* 0x000a7c0501007387 */ /* 0x000fe80000100800 */
[----:B------:R1:W-:Y:S04]  /*20360*/  STL [R1+0xa9c], R5 ;  /* 0x000a9c0501007387 */ /* 0x0003e80000100800 */
[----:B------:R-:W-:Y:S04]  /*20370*/  STL [R1+0xa78], R6 ;  /* 0x000a780601007387 */ /* 0x000fe80000100800 */
[----:B------:R1:W-:Y:S04]  /*20380*/  STL [R1+0xa98], R6 ;  /* 0x000a980601007387 */ /* 0x0003e80000100800 */
[----:B------:R1:W-:Y:S04]  /*20390*/  STL [R1+0xa74], R7 ;  /* 0x000a740701007387 */ /* 0x0003e80000100800 */
[----:B0-----:R-:W2:Y:S04]  /*203a0*/  LDL.LU R4, [R1+0x30] ;  /* 0x0000300001047983 */ /* 0x001ea80000300800 */
[----:B-1----:R-:W2:Y:S04]  /*203b0*/  LDL.LU R5, [R1+0x34] ;  /* 0x0000340001057983 */ /* 0x002ea80000300800 */
[----:B------:R-:W2:Y:S04]  /*203c0*/  LDL.LU R6, [R1+0x38] ;  /* 0x0000380001067983 */ /* 0x000ea80000300800 */
[----:B------:R-:W2:Y:S04]  /*203d0*/  LDL.LU R7, [R1+0x3c] ;  /* 0x00003c0001077983 */ /* 0x000ea80000300800 */
[----:B---3--:R-:W-:Y:S01]  /*203e0*/  STSM.16.M88.4 [R28], R24 ;  /* 0x000000181c007844 */ /* 0x008fe20000000200 */
[----:B------:R-:W-:Y:S06]  /*203f0*/  BAR.SYNC.DEFER_BLOCKING 0x0 ;  /* 0x0000000000007b1d */ /* 0x000fec0000010000 */
[----:B------:R-:W0:Y:S02]  /*20400*/  LDS.128 R24, [R0] ;  /* 0x0000000000187984 */ /* 0x000e240000000c00 */
[----:B------:R-:W-:Y:S06]  /*20410*/  BAR.SYNC.DEFER_BLOCKING 0x0 ;  /* 0x0000000000007b1d */ /* 0x000fec0000010000 */
[----:B0-----:R-:W-:Y:S04]  /*20420*/  STL.64 [R1+0x40], R24 ;  /* 0x0000401801007387 */ /* 0x001fe80000100a00 */
[----:B------:R0:W-:Y:S04]  /*20430*/  STL.64 [R1+0x48], R26 ;  /* 0x0000481a01007387 */ /* 0x0001e80000100a00 */
[----:B0-----:R-:W3:Y:S04]  /*20440*/  LDL.LU.64 R26, [R1+0xae0] ;  /* 0x000ae000011a7983 */ /* 0x001ee80000300a00 */
[----:B------:R-:W3:Y:S04]  /*20450*/  LDL.LU.64 R24, [R1+0xad8] ;  /* 0x000ad80001187983 */ /* 0x000ee80000300a00 */
[----:B--2---:R-:W-:Y:S01]  /*20460*/  STSM.16.M88.4 [R28], R4 ;  /* 0x000000041c007844 */ /* 0x004fe20000000200 */
[----:B------:R-:W-:Y:S06]  /*20470*/  BAR.SYNC.DEFER_BLOCKING 0x0 ;  /* 0x0000000000007b1d */ /* 0x000fec0000010000 */
[----:B------:R-:W0:Y:S02]  /*20480*/  LDS.128 R4, [R0] ;  /* 0x0000000000047984 */ /* 0x000e240000000c00 */
[----:B------:R-:W-:Y:S06]  /*20490*/  BAR.SYNC.DEFER_BLOCKING 0x0 ;  /* 0x0000000000007b1d */ /* 0x000fec0000010000 */
[----:B------:R-:W-:Y:S02]  /*204a0*/  STSM.16.M88.4 [R28], R8 ;  /* 0x000000081c007844 */ /* 0x000fe40000000200 */
[----:B------:R-:W-:Y:S06]  /*204b0*/  BAR.SYNC.DEFER_BLOCKING 0x0 ;  /* 0x0000000000007b1d */ /* 0x000fec0000010000 */
[----:B0-----:R-:W-:Y:S04]  /*204c0*/  STL.64 [R1+0x30], R4 ;  /* 0x0000300401007387 */ /* 0x001fe80000100a00 */
[----:B------:R-:W-:Y:S04]  /*204d0*/  STL.64 [R1+0x38], R6 ;  /* 0x0000380601007387 */ /* 0x000fe80000100a00 */
[----:B------:R-:W0:Y:S01]  /*204e0*/  LDS.128 R4, [R0] ;  /* 0x0000000000047984 */ /* 0x000e220000000c00 */
[----:B------:R-:W-:Y:S06]  /*204f0*/  BAR.SYNC.DEFER_BLOCKING 0x0 ;  /* 0x0000000000007b1d */ /* 0x000fec0000010000 */
[----:B----4-:R1:W-:Y:S02]  /*20500*/  STSM.16.M88.4 [R28], R12 ;  /* 0x0000000c1c007844 */ /* 0x0103e40000000200 */
[----:B------:R-:W-:Y:S06]  /*20510*/  BAR.SYNC.DEFER_BLOCKING 0x0 ;  /* 0x0000000000007b1d */ /* 0x000fec0000010000 */
[----:B0-----:R-:W-:Y:S04]  /*20520*/  STL.64 [R1+0xb0], R4 ;  /* 0x0000b00401007387 */ /* 0x001fe80000100a00 */
[----:B------:R-:W-:Y:S04]  /*20530*/  STL.64 [R1+0xb8], R6 ;  /* 0x0000b80601007387 */ /* 0x000fe80000100a00 */
[----:B-1----:R-:W2:Y:S04]  /*20540*/  LDL.LU R12, [R1+0x70] ;  /* 0x00007000010c7983 */ /* 0x002ea80000300800 */
[----:B------:R-:W2:Y:S04]  /*20550*/  LDL.LU R13, [R1+0x74] ;  /* 0x00007400010d7983 */ /* 0x000ea80000300800 */
[----:B------:R-:W4:Y:S04]  /*20560*/  LDL.LU R14, [R1+0x78] ;  /* 0x00007800010e7983 */ /* 0x000f280000300800 */
[----:B------:R-:W4:Y:S04]  /*20570*/  LDL.LU R15, [R1+0x7c] ;  /* 0x00007c00010f7983 */ /* 0x000f280000300800 */
[----:B------:R-:W0:Y:S01]  /*20580*/  LDS.128 R8, [R0] ;  /* 0x0000000000087984 */ /* 0x000e220000000c00 */
[----:B------:R-:W-:Y:S06]  /*20590*/  BAR.SYNC.DEFER_BLOCKING 0x0 ;  /* 0x0000000000007b1d */ /* 0x000fec0000010000 */
[----:B----4-:R-:W-:Y:S04]  /*205a0*/  STL.64 [R1+0xac0], R14 ;  /* 0x000ac00e01007387 */ /* 0x010fe80000100a00 */
[----:B--2---:R1:W-:Y:S04]  /*205b0*/  STL.64 [R1+0xab8], R12 ;  /* 0x000ab80c01007387 */ /* 0x0043e80000100a00 */
[----:B-1----:R-:W2:Y:S04]  /*205c0*/  LDL.LU R12, [R1+0x50] ;  /* 0x00005000010c7983 */ /* 0x002ea80000300800 */
[----:B------:R-:W2:Y:S04]  /*205d0*/  LDL.LU R13, [R1+0x54] ;  /* 0x00005400010d7983 */ /* 0x000ea80000300800 */
[----:B------:R-:W4:Y:S04]  /*205e0*/  LDL.LU R14, [R1+0x58] ;  /* 0x00005800010e7983 */ /* 0x000f280000300800 */
[----:B------:R-:W4:Y:S04]  /*205f0*/  LDL.LU R15, [R1+0x5c] ;  /* 0x00005c00010f7983 */ /* 0x000f280000300800 */
[----:B------:R1:W-:Y:S01]  /*20600*/  STSM.16.M88.4 [R28], R16 ;  /* 0x000000101c007844 */ /* 0x0003e20000000200 */
[----:B------:R-:W-:Y:S06]  /*20610*/  BAR.SYNC.DEFER_BLOCKING 0x0 ;  /* 0x0000000000007b1d */ /* 0x000fec0000010000 */
[----:B----4-:R-:W-:Y:S04]  /*20620*/  STL.64 [R1+0xad0], R14 ;  /* 0x000ad00e01007387 */ /* 0x010fe80000100a00 */
[----:B--2---:R-:W-:Y:S04]  /*20630*/  STL.64 [R1+0xac8], R12 ;  /* 0x000ac80c01007387 */ /* 0x004fe80000100a00 */
[----:B------:R-:W2:Y:S01]  /*20640*/  LDS.128 R12, [R0] ;  /* 0x00000000000c7984 */ /* 0x000ea20000000c00 */
[----:B------:R-:W-:Y:S06]  /*20650*/  BAR.SYNC.DEFER_BLOCKING 0x0 ;  /* 0x0000000000007b1d */ /* 0x000fec0000010000 */
[----:B0-----:R-:W-:Y:S04]  /*20660*/  STL [R1+0xa70], R8 ;  /* 0x000a700801007387 */ /* 0x001fe80000100800 */
[----:B------:R0:W-:Y:S04]  /*20670*/  STSM.16.M88.4 [R28], R20 ;  /* 0x000000141c007844 */ /* 0x0001e80000000200 */
[----:B------:R-:W-:Y:S04]  /*20680*/  STL [R1+0xa6c], R9 ;  /* 0x000a6c0901007387 */ /* 0x000fe80000100800 */
[----:B------:R-:W-:Y:S04]  /*20690*/  STL.64 [R1+0xa80], R8 ;  /* 0x000a800801007387 */ /* 0x000fe80000100a00 */
[----:B------:R-:W-:Y:S04]  /*206a0*/  STL [R1+0xa68], R10 ;  /* 0x000a680a01007387 */ /* 0x000fe80000100800 */
[----:B------:R-:W-:Y:S04]  /*206b0*/  STL [R1+0xa64], R11 ;  /* 0x000a640b01007387 */ /* 0x000fe80000100800 */
[----:B------:R-:W-:Y:S04]  /*206c0*/  STL.64 [R1+0xa90], R10 ;  /* 0x000a900a01007387 */ /* 0x000fe80000100a00 */
[----:B-1----:R-:W4:Y:S04]  /*206d0*/  LDL.LU R16, [R1+0x60] ;  /* 0x0000600001107983 */ /* 0x002f280000300800 */
[----:B------:R-:W4:Y:S04]  /*206e0*/  LDL.LU R17, [R1+0x64] ;  /* 0x0000640001117983 */ /* 0x000f280000300800 */
[----:B------:R-:W4:Y:S04]  /*206f0*/  LDL.LU R18, [R1+0x68] ;  /* 0x0000680001127983 */ /* 0x000f280000300800 */
[----:B------:R-:W4:Y:S01]  /*20700*/  LDL.LU R19, [R1+0x6c] ;  /* 0x00006c0001137983 */ /* 0x000f220000300800 */
[----:B------:R-:W-:Y:S06]  /*20710*/  BAR.SYNC.DEFER_BLOCKING 0x0 ;  /* 0x0000000000007b1d */ /* 0x000fec0000010000 */
[----:B------:R-:W4:Y:S04]  /*20720*/  LDL R7, [R1+0x438] ;  /* 0x0004380001077983 */ /* 0x000f280000100800 */
[----:B--2---:R-:W-:Y:S04]  /*20730*/  STL.64 [R1+0xd0], R12 ;  /* 0x0000d00c01007387 */ /* 0x004fe80000100a00 */
[----:B------:R-:W-:Y:S04]  /*20740*/  STL.64 [R1+0xd8], R14 ;  /* 0x0000d80e01007387 */ /* 0x000fe80000100a00 */
[----:B0-----:R-:W2:Y:S04]  /*20750*/  LDL.LU R20, [R1+0x80] ;  /* 0x0000800001147983 */ /* 0x001ea80000300800 */
[----:B------:R-:W0:Y:S01]  /*20760*/  LDS.128 R12, [R0] ;  /* 0x00000000000c7984 */ /* 0x000e220000000c00 */
[----:B------:R-:W-:Y:S06]  /*20770*/  BAR.SYNC.DEFER_BLOCKING 0x0 ;  /* 0x0000000000007b1d */ /* 0x000fec0000010000 */
[----:B---3--:R-:W-:Y:S04]  /*20780*/  STSM.16.M88.4 [R28], R24 ;  /* 0x000000181c007844 */ /* 0x008fe80000000200 */
[----:B0-----:R-:W-:Y:S04]  /*20790*/  STL.64 [R1+0xc0], R12 ;  /* 0x0000c00c01007387 */ /* 0x001fe80000100a00 */
[----:B------:R-:W-:Y:S01]  /*207a0*/  STL.64 [R1+0xc8], R14 ;  /* 0x0000c80e01007387 */ /* 0x000fe20000100a00 */
[----:B------:R-:W-:Y:S06]  /*207b0*/  BAR.SYNC.DEFER_BLOCKING 0x0 ;  /* 0x0000000000007b1d */ /* 0x000fec0000010000 */
[----:B------:R-:W2:Y:S04]  /*207c0*/  LDL.LU R21, [R1+0x84] ;  /* 0x0000840001157983 */ /* 0x000ea80000300800 */
[----:B------:R-:W2:Y:S04]  /*207d0*/  LDL.LU R22, [R1+0x88] ;  /* 0x0000880001167983 */ /* 0x000ea80000300800 */
[----:B------:R-:W2:Y:S04]  /*207e0*/  LDL.LU R23, [R1+0x8c] ;  /* 0x00008c0001177983 */ /* 0x000ea80000300800 */
[----:B------:R-:W0:Y:S04]  /*207f0*/  LDS.128 R12, [R0] ;  /* 0x00000000000c7984 */ /* 0x000e280000000c00 */
[----:B0-----:R-:W-:Y:S04]  /*20800*/  STL.64 [R1+0xe0], R12 ;  /* 0x0000e00c01007387 */ /* 0x001fe80000100a00 */
[----:B------:R0:W-:Y:S04]  /*20810*/  STL.64 [R1+0xe8], R14 ;  /* 0x0000e80e01007387 */ /* 0x0001e80000100a00 */
[----:B0-----:R-:W3:Y:S04]  /*20820*/  LDL.LU.64 R14, [R1+0xad0] ;  /* 0x000ad000010e7983 */ /* 0x001ee80000300a00 */
[----:B------:R-:W3:Y:S01]  /*20830*/  LDL.LU.64 R12, [R1+0xac8] ;  /* 0x000ac800010c7983 */ /* 0x000ee20000300a00 */
[----:B------:R-:W-:Y:S06]  /*20840*/  BAR.SYNC.DEFER_BLOCKING 0x0 ;  /* 0x0000000000007b1d */ /* 0x000fec0000010000 */
[----:B------:R-:W2:Y:S04]  /*20850*/  LDL R6, [R1+0x3cc] ;  /* 0x0003cc0001067983 */ /* 0x000ea80000100800 */
        /* <DEDUP_REMOVED lines=9> */
[----:B----4-:R-:W-:Y:S01]  /*208f0*/  STSM.16.M88.4 [R28], R16 ;  /* 0x000000101c007844 */ /* 0x010fe20000000200 */
[----:B------:R-:W-:Y:S06]  /*20900*/  BAR.SYNC.DEFER_BLOCKING 0x0 ;  /* 0x0000000000007b1d */ /* 0x000fec0000010000 */
[----:B------:R-:W0:Y:S02]  /*20910*/  LDS.128 R16, [R0] ;  /* 0x0000000000107984 */ /* 0x000e240000000c00 */
[----:B------:R-:W-:Y:S06]  /*20920*/  BAR.SYNC.DEFER_BLOCKING 0x0 ;  /* 0x0000000000007b1d */ /* 0x000fec0000010000 */
[----:B0-----:R-:W-:Y:S04]  /*20930*/  STL.64 [R1+0x60], R16 ;  /* 0x0000601001007387 */ /* 0x001fe80000100a00 */
[----:B------:R-:W-:Y:S04]  /*20940*/  STL.64 [R1+0x68], R18 ;  /* 0x0000681201007387 */ /* 0x000fe80000100a00 */
[----:B------:R-:W4:Y:S04]  /*20950*/  LDL R5, [R1+0x43c] ;  /* 0x00043c0001057983 */ /* 0x000f280000100800 */
[----:B---3--:R-:W-:Y:S01]  /*20960*/  STSM.16.M88.4 [R28], R12 ;  /* 0x0000000c1c007844 */ /* 0x008fe20000000200 */
[----:B------:R-:W-:Y:S06]  /*20970*/  BAR.SYNC.DEFER_BLOCKING 0x0 ;  /* 0x0000000000007b1d */ /* 0x000fec0000010000 */
[----:B------:R-:W0:Y:S02]  /*20980*/  LDS.128 R12, [R0] ;  /* 0x00000000000c7984 */ /* 0x000e240000000c00 */
[----:B------:R-:W-:Y:S06]  /*20990*/  BAR.SYNC.DEFER_BLOCKING 0x0 ;  /* 0x0000000000007b1d */ /* 0x000fec0000010000 */
[----:B0-----:R-:W-:Y:S04]  /*209a0*/  STL [R1+0xa60], R14 ;  /* 0x000a600e01007387 */ /* 0x001fe80000100800 */
[----:B------:R-:W-:Y:S04]  /*209b0*/  STL [R1+0xa5c], R15 ;  /* 0x000a5c0f01007387 */ /* 0x000fe80000100800 */
[----:B------:R-:W-:Y:S04]  /*209c0*/  STL.64 [R1+0xab0], R14 ;  /* 0x000ab00e01007387 */ /* 0x000fe80000100a00 */
[----:B------:R0:W-:Y:S04]  /*209d0*/  STL.64 [R1+0xaa8], R12 ;  /* 0x000aa80c01007387 */ /* 0x0001e80000100a00 */
[----:B0-----:R-:W3:Y:S04]  /*209e0*/  LDL.LU R12, [R1+0x90] ;  /* 0x00009000010c7983 */ /* 0x001ee80000300800 */
[----:B------:R-:W3:Y:S04]  /*209f0*/  LDL.LU R13, [R1+0x94] ;  /* 0x00009400010d7983 */ /* 0x000ee80000300800 */
[----:B------:R-:W3:Y:S04]  /*20a00*/  LDL.LU R14, [R1+0x98] ;  /* 0x00009800010e7983 */ /* 0x000ee80000300800 */
[----:B------:R-:W3:Y:S01]  /*20a10*/  LDL.LU R15, [R1+0x9c] ;  /* 0x00009c00010f7983 */ /* 0x000ee20000300800 */
[----:B------:R-:W-:-:S02]  /*20a20*/  ISETP.GE.AND P6, PT, R2, UR11, PT ;  /* 0x0000000b02007c0c */ /* 0x000fc4000bfc6270 */
[----:B------:R-:W0:Y:S01]  /*20a30*/  LDC R2, c[0x0][0x3b4] ;  /* 0x0000ed00ff027b82 */ /* 0x000e220000000800 */
[----:B--2---:R1:W-:Y:S07]  /*20a40*/  STSM.16.M88.4 [R28], R20 ;  /* 0x000000141c007844 */ /* 0x0043ee0000000200 */
[----:B------:R-:W-:Y:S01]  /*20a50*/  BAR.SYNC.DEFER_BLOCKING 0x0 ;  /* 0x0000000000007b1d */ /* 0x000fe20000010000 */
[----:B------:R-:W-:-:S05]  /*20a60*/  ISETP.GE.AND P4, PT, R7, UR10, PT ;  /* 0x0000000a07007c0c */ /* 0x000fca000bf86270 */
[----:B------:R-:W2:Y:S01]  /*20a70*/  LDL.LU R9, [R1+0x24] ;  /* 0x0000240001097983 */ /* 0x000ea20000300800 */
[----:B0-----:R-:W-:-:S04]  /*20a80*/  IMAD R3, R7, R2, RZ ;  /* 0x0000000207037224 */ /* 0x001fc800078e02ff */
[----:B------:R-:W-:-:S05]  /*20a90*/  IMAD R16, R2, 0x40, R3 ;  /* 0x0000004002107824 */ /* 0x000fca00078e0203 */
[----:B-1----:R-:W-:-:S04]  /*20aa0*/  LEA R20, P5, R16, UR8, 0x1 ;  /* 0x0000000810147c11 */ /* 0x002fc8000f8a08ff */
[----:B------:R-:W-:Y:S02]  /*20ab0*/  LEA.HI.X.SX32 R21, R16, UR9, 0x1, P5 ;  /* 0x0000000910157c11 */ /* 0x000fe4000a8f0eff */
[----:B------:R-:W0:Y:S01]  /*20ac0*/  LDS.128 R16, [R0] ;  /* 0x0000000000107984 */ /* 0x000e220000000c00 */
[----:B------:R-:W-:Y:S01]  /*20ad0*/  BAR.SYNC.DEFER_BLOCKING 0x0 ;  /* 0x0000000000007b1d */ /* 0x000fe20000010000 */
[C---:B------:R-:W-:Y:S02]  /*20ae0*/  LEA R2, P2, R3.reuse, UR8, 0x1 ;  /* 0x0000000803027c11 */ /* 0x040fe4000f8408ff */
[C---:B------:R-:W-:Y:S01]  /*20af0*/  ISETP.LT.AND P4, PT, R6.reuse, UR11, !P4 ;  /* 0x0000000b06007c0c */ /* 0x040fe2000e781270 */
[C---:B------:R-:W-:Y:S01]  /*20b00*/  IMAD R26, R6.reuse, UR4, RZ ;  /* 0x00000004061a7c24 */ /* 0x040fe2000f8e02ff */
[----:B------:R-:W-:Y:S01]  /*20b10*/  LEA.HI.X.SX32 R3, R3, UR9, 0x1, P2 ;  /* 0x0000000903037c11 */ /* 0x000fe200090f0eff */
[----:B------:R-:W1:Y:S01]  /*20b20*/  LDCU UR8, c[0x0][0x398] ;  /* 0x00007300ff0877ac */ /* 0x000e620008000800 */
[----:B------:R-:W-:Y:S01]  /*20b30*/  ISETP.GE.AND P2, PT, R6, UR11, PT ;  /* 0x0000000b06007c0c */ /* 0x000fe2000bf46270 */
[----:B------:R-:W-:-:S03]  /*20b40*/  IMAD.WIDE R24, R26, 0x2, R2 ;  /* 0x000000021a187825 */ /* 0x000fc600078e0202 */
[----:B----4-:R-:W-:Y:S01]  /*20b50*/  ISETP.LT.AND P5, PT, R5, UR10, !P2 ;  /* 0x0000000a05007c0c */ /* 0x010fe2000d7a1270 */
[----:B------:R-:W4:Y:S01]  /*20b60*/  LDCU UR9, c[0x0][0x398] ;  /* 0x00007300ff0977ac */ /* 0x000f220008000800 */
[----:B------:R-:W-:Y:S01]  /*20b70*/  PRMT R27, R4, 0x7632, R27 ;  /* 0x00007632041b7816 */ /* 0x000fe2000000001b */
[----:B0-----:R0:W-:Y:S04]  /*20b80*/  STL [R1+0xa58], R18 ;  /* 0x000a581201007387 */ /* 0x0011e80000100800 */
[----:B0-----:R-:W2:Y:S04]  /*20b90*/  LDL.LU R18, [R1+0x3cc] ;  /* 0x0003cc0001127983 */ /* 0x001ea80000300800 */
[----:B------:R0:W-:Y:S04]  /*20ba0*/  STL [R1+0xa54], R19 ;  /* 0x000a541301007387 */ /* 0x0001e80000100800 */
[----:B0-----:R-:W4:Y:S04]  /*20bb0*/  LDL.LU R19, [R1+0x43c] ;  /* 0x00043c0001137983 */ /* 0x001f280000300800 */
[----:B---3--:R0:W-:Y:S01]  /*20bc0*/  STSM.16.M88.4 [R28], R12 ;  /* 0x0000000c1c007844 */ /* 0x0081e20000000200 */
[----:B------:R-:W-:Y:S06]  /*20bd0*/  BAR.SYNC.DEFER_BLOCKING 0x0 ;  /* 0x0000000000007b1d */ /* 0x000fec0000010000 */
[----:B0-----:R-:W3:Y:S04]  /*20be0*/  LDL.LU.64 R14, [R1+0xab0] ;  /* 0x000ab000010e7983 */ /* 0x001ee80000300a00 */
[----:B------:R-:W3:Y:S04]  /*20bf0*/  LDL.LU.64 R12, [R1+0xaa8] ;  /* 0x000aa800010c7983 */ /* 0x000ee80000300a00 */
[----:B------:R-:W3:Y:S04]  /*20c00*/  LDL.LU R5, [R1+0x14] ;  /* 0x0000140001057983 */ /* 0x000ee80000300800 */
[----:B------:R-:W3:Y:S04]  /*20c10*/  LDL.LU R6, [R1+0x28] ;  /* 0x0000280001067983 */ /* 0x000ee80000300800 */
[----:B------:R0:W-:Y:S04]  /*20c20*/  @P4 STG.E.U16 desc[UR12][R24.64], R4 ;  /* 0x0000000418004986 */ /* 0x0001e8000c10150c */
[----:B0-----:R-:W3:Y:S01]  /*20c30*/  LDL.LU R4, [R1+0xaa0] ;  /* 0x000aa00001047983 */ /* 0x001ee20000300800 */
[C---:B------:R-:W-:Y:S01]  /*20c40*/  ISETP.LT.AND P2, PT, R7.reuse, UR10, !P3 ;  /* 0x0000000a07007c0c */ /* 0x040fe2000df41270 */
[----:B------:R-:W-:Y:S01]  /*20c50*/  IMAD.WIDE R22, R26, 0x2, R20 ;  /* 0x000000021a167825 */ /* 0x000fe200078e0214 */
[----:B------:R-:W-:-:S03]  /*20c60*/  ISETP.LT.AND P4, PT, R7, UR10, !P0 ;  /* 0x0000000a07007c0c */ /* 0x000fc6000c781270 */
[----:B------:R-:W-:Y:S01]  /*20c70*/  VIADD R26, R26, UR4 ;  /* 0x000000041a1a7c36 */ /* 0x000fe20008000000 */
[----:B------:R0:W-:Y:S03]  /*20c80*/  @P5 STG.E.U16 desc[UR12][R22.64], R27 ;  /* 0x0000001b16005986 */ /* 0x0001e6000c10150c */
[C---:B------:R-:W-:Y:S01]  /*20c90*/  VIADD R28, R26.reuse, UR4 ;  /* 0x000000041a1c7c36 */ /* 0x040fe20008000000 */
[----:B------:R-:W-:Y:S01]  /*20ca0*/  PRMT R11, R29, 0x7632, R11 ;  /* 0x000076321d0b7816 */ /* 0x000fe2000000000b */
[----:B0-----:R-:W-:-:S04]  /*20cb0*/  IMAD.WIDE R22, R26, 0x2, R2 ;  /* 0x000000021a167825 */ /* 0x001fc800078e0202 */
[--C-:B------:R-:W-:Y:S01]  /*20cc0*/  IMAD.WIDE R26, R26, 0x2, R20.reuse ;  /* 0x000000021a1a7825 */ /* 0x100fe200078e0214 */
[----:B------:R0:W-:Y:S03]  /*20cd0*/  @P2 STG.E.U16 desc[UR12][R22.64], R29 ;  /* 0x0000001d16002986 */ /* 0x0001e6000c10150c */
[----:B0-----:R-:W-:-:S04]  /*20ce0*/  IMAD.WIDE R22, R28, 0x2, R20 ;  /* 0x000000021c167825 */ /* 0x001fc800078e0214 */
[----:B--2---:R-:W-:-:S05]  /*20cf0*/  VIADD R24, R18, 0x4 ;  /* 0x0000000412187836 */ /* 0x004fca0000000000 */
[----:B------:R-:W-:Y:S02]  /*20d00*/  ISETP.GE.AND P5, PT, R24, UR11, PT ;  /* 0x0000000b18007c0c */ /* 0x000fe4000bfa6270 */
[C---:B----4-:R-:W-:Y:S02]  /*20d10*/  ISETP.LT.AND P3, PT, R19.reuse, UR10, !P3 ;  /* 0x0000000a13007c0c */ /* 0x050fe4000df61270 */
[----:B------:R-:W-:Y:S01]  /*20d20*/  ISETP.LT.AND P0, PT, R19, UR10, !P0 ;  /* 0x0000000a13007c0c */ /* 0x000fe2000c701270 */
[----:B------:R-:W-:-:S04]  /*20d30*/  IMAD.WIDE R24, R28, 0x2, R2 ;  /* 0x000000021c187825 */ /* 0x000fc800078e0202 */
[----:B------:R-:W-:-:S06]  /*20d40*/  VIADD R29, R18, 0x5 ;  /* 0x00000005121d7836 */ /* 0x000fcc0000000000 */
[----:B------:R0:W-:Y:S04]  /*20d50*/  @P3 STG.E.U16 desc[UR12][R26.64], R11 ;  /* 0x0000000b1a003986 */ /* 0x0001e8000c10150c */
[----:B------:R2:W-:Y:S01]  /*20d60*/  @P4 STG.E.U16 desc[UR12][R24.64], R9 ;  /* 0x0000000918004986 */ /* 0x0005e2000c10150c */
[----:B------:R-:W-:Y:S02]  /*20d70*/  ISETP.LT.AND P4, PT, R7, UR10, !P6 ;  /* 0x0000000a07007c0c */ /* 0x000fe4000f781270 */
[----:B------:R-:W-:Y:S01]  /*20d80*/  ISETP.GE.AND P2, PT, R29, UR11, PT ;  /* 0x0000000b1d007c0c */ /* 0x000fe2000bf46270 */
[----:B0-----:R-:W4:Y:S01]  /*20d90*/  LDL.LU R11, [R1+0x18] ;  /* 0x00001800010b7983 */ /* 0x001f220000300800 */
[----:B------:R-:W-:Y:S02]  /*20da0*/  ISETP.LT.AND P6, PT, R19, UR10, !P6 ;  /* 0x0000000a13007c0c */ /* 0x000fe4000f7c1270 */
[----:B------:R-:W-:Y:S01]  /*20db0*/  ISETP.LT.AND P3, PT, R7, UR10, !P5 ;  /* 0x0000000a07007c0c */ /* 0x000fe2000ef61270 */
[----:B--2---:R-:W-:Y:S01]  /*20dc0*/  VIADD R24, R18, 0x6 ;  /* 0x0000000612187836 */ /* 0x004fe20000000000 */
[----:B---3--:R-:W-:-:S05]  /*20dd0*/  PRMT R4, R9, 0x7632, R4 ;  /* 0x0000763209047816 */ /* 0x008fca0000000004 */
[----:B------:R0:W-:Y:S02]  /*20de0*/  @P0 STG.E.U16 desc[UR12][R22.64], R4 ;  /* 0x0000000416000986 */ /* 0x0001e4000c10150c */
[----:B0-----:R-:W-:Y:S02]  /*20df0*/  VIADD R23, R28, UR4 ;  /* 0x000000041c177c36 */ /* 0x001fe40008000000 */
[----:B------:R-:W2:Y:S02]  /*20e00*/  LDL.LU R4, [R1+0x2c] ;  /* 0x00002c0001047983 */ /* 0x000ea40000300800 */
[----:B------:R-:W-:-:S04]  /*20e10*/  IMAD.WIDE R28, R23, 0x2, R2 ;  /* 0x00000002171c7825 */ /* 0x000fc800078e0202 */
[C---:B------:R-:W-:Y:S01]  /*20e20*/  VIADD R22, R23.reuse, UR4 ;  /* 0x0000000417167c36 */ /* 0x040fe20008000000 */
[----:B------:R0:W-:Y:S01]  /*20e30*/  @P4 STG.E.U16 desc[UR12][R28.64], R5 ;  /* 0x000000051c004986 */ /* 0x0001e2000c10150c */
[----:B------:R-:W-:Y:S01]  /*20e40*/  IMAD.WIDE R26, R23, 0x2, R20 ;  /* 0x00000002171a7825 */ /* 0x000fe200078e0214 */
[----:B------:R-:W-:Y:S02]  /*20e50*/  PRMT R23, R5, 0x7632, R23 ;  /* 0x0000763205177816 */ /* 0x000fe40000000017 */
[----:B0-----:R-:W3:Y:S01]  /*20e60*/  LDL.LU R5, [R1+0xa9c] ;  /* 0x000a9c0001057983 */ /* 0x001ee20000300800 */
[----:B------:R-:W-:Y:S01]  /*20e70*/  ISETP.GE.AND P0, PT, R24, UR11, PT ;  /* 0x0000000b18007c0c */ /* 0x000fe2000bf06270 */
[----:B------:R-:W-:Y:S01]  /*20e80*/  IMAD.WIDE R24, R22, 0x2, R2 ;  /* 0x0000000216187825 */ /* 0x000fe200078e0202 */
[----:B------:R-:W-:Y:S01]  /*20e90*/  PRMT R10, R6, 0x7632, R10 ;  /* 0x00007632060a7816 */ /* 0x000fe2000000000a */
[----:B------:R-:W-:Y:S02]  /*20ea0*/  @P6 STG.E.U16 desc[UR12][R26.64], R23 ;  /* 0x000000171a006986 */ /* 0x000fe4000c10150c */
[----:B------:R-:W-:-:S02]  /*20eb0*/  VIADD R9, R18, 0x7 ;  /* 0x0000000712097836 */ /* 0x000fc40000000000 */
[----:B------:R0:W-:Y:S03]  /*20ec0*/  @P3 STG.E.U16 desc[UR12][R24.64], R6 ;  /* 0x0000000618003986 */ /* 0x0001e6000c10150c */
[----:B------:R-:W-:Y:S02]  /*20ed0*/  ISETP.GE.AND P4, PT, R9, UR11, PT ;  /* 0x0000000b09007c0c */ /* 0x000fe4000bf86270 */
[----:B------:R-:W3:Y:S01]  /*20ee0*/  LDL.LU R9, [R1+0x1c] ;  /* 0x00001c0001097983 */ /* 0x000ee20000300800 */
[----:B0-----:R-:W-:-:S05]  /*20ef0*/  VIADD R6, R18, 0x8 ;  /* 0x0000000812067836 */ /* 0x001fca0000000000 */
[----:B------:R-:W-:Y:S02]  /*20f00*/  ISETP.GE.AND P3, PT, R6, UR11, PT ;  /* 0x0000000b06007c0c */ /* 0x000fe4000bf66270 */
[----:B------:R-:W3:Y:S01]  /*20f10*/  LDL.LU R6, [R1+0xa98] ;  /* 0x000a980001067983 */ /* 0x000ee20000300800 */
[----:B------:R-:W-:Y:S02]  /*20f20*/  ISETP.LT.AND P5, PT, R19, UR10, !P5 ;  /* 0x0000000a13007c0c */ /* 0x000fe4000efa1270 */
[----:B------:R-:W-:Y:S02]  /*20f30*/  ISETP.LT.AND P6, PT, R7, UR10, !P2 ;  /* 0x0000000a07007c0c */ /* 0x000fe4000d7c1270 */
[----:B------:R-:W-:Y:S01]  /*20f40*/  ISETP.LT.AND P2, PT, R19, UR10, !P2 ;  /* 0x0000000a13007c0c */ /* 0x000fe2000d741270 */
[C---:B------:R-:W-:Y:S02]  /*20f50*/  VIADD R24, R22.reuse, UR4 ;  /* 0x0000000416187c36 */ /* 0x040fe40008000000 */
[----:B------:R-:W-:-:S04]  /*20f60*/  IMAD.WIDE R28, R22, 0x2, R20 ;  /* 0x00000002161c7825 */ /* 0x000fc800078e0214 */
[----:B------:R-:W-:-:S04]  /*20f70*/  IMAD.WIDE R26, R24, 0x2, R2 ;  /* 0x00000002181a7825 */ /* 0x000fc800078e0202 */
[----:B------:R-:W-:Y:S01]  /*20f80*/  IMAD.WIDE R22, R24, 0x2, R20 ;  /* 0x0000000218167825 */ /* 0x000fe200078e0214 */
[----:B------:R-:W-:Y:S04]  /*20f90*/  @P5 STG.E.U16 desc[UR12][R28.64], R10 ;  /* 0x0000000a1c005986 */ /* 0x000fe8000c10150c */
[----:B----4-:R-:W-:Y:S01]  /*20fa0*/  @P6 STG.E.U16 desc[UR12][R26.64], R11 ;  /* 0x0000000b1a006986 */ /* 0x010fe2000c10150c */
[----:B------:R-:W-:Y:S01]  /*20fb0*/  ISETP.LT.AND P6, PT, R7, UR10, !P4 ;  /* 0x0000000a07007c0c */ /* 0x000fe2000e7c1270 */
[----:B------:R-:W-:Y:S01]  /*20fc0*/  VIADD R25, R18, 0x9 ;  /* 0x0000000912197836 */ /* 0x000fe20000000000 */
[----:B------:R-:W-:-:S04]  /*20fd0*/  ISETP.LT.AND P4, PT, R19, UR10, !P4 ;  /* 0x0000000a13007c0c */ /* 0x000fc8000e781270 */
[----:B------:R-:W-:Y:S02]  /*20fe0*/  ISETP.GE.AND P5, PT, R25, UR11, PT ;  /* 0x0000000b19007c0c */ /* 0x000fe4000bfa6270 */
[----:B--2---:R-:W-:Y:S02]  /*20ff0*/  PRMT R8, R4, 0x7632, R8 ;  /* 0x0000763204087816 */ /* 0x004fe40000000008 */
[----:B---3--:R-:W-:-:S05]  /*21000*/  PRMT R5, R11, 0x7632, R5 ;  /* 0x000076320b057816 */ /* 0x008fca0000000005 */
[----:B------:R0:W-:Y:S01]  /*21010*/  @P2 STG.E.U16 desc[UR12][R22.64], R5 ;  /* 0x0000000516002986 */ /* 0x0001e2000c10150c */
[----:B------:R-:W-:Y:S01]  /*21020*/  ISETP.LT.AND P2, PT, R7, UR10, !P0 ;  /* 0x0000000a07007c0c */ /* 0x000fe2000c741270 */
[----:B0-----:R-:W-:Y:S02]  /*21030*/  VIADD R22, R24, UR4 ;  /* 0x0000000418167c36 */ /* 0x001fe40008000000 */
[----:B------:R-:W2:Y:S02]  /*21040*/  LDL.LU R5, [R1+0xa0] ;  /* 0x0000a00001057983 */ /* 0x000ea40000300800 */
[----:B------:R-:W-:-:S08]  /*21050*/  IMAD.WIDE R10, R22, 0x2, R2 ;  /* 0x00000002160a7825 */ /* 0x000fd000078e0202 */
[----:B------:R0:W-:Y:S04]  /*21060*/  @P2 STG.E.U16 desc[UR12][R10.64], R4 ;  /* 0x000000040a002986 */ /* 0x0001e8000c10150c */
[----:B0-----:R-:W3:Y:S04]  /*21070*/  LDL.LU.64 R10, [R1+0xa90] ;  /* 0x000a9000010a7983 */ /* 0x001ee80000300a00 */
[----:B------:R-:W3:Y:S01]  /*21080*/  LDL.LU R4, [R1+0xa88] ;  /* 0x000a880001047983 */ /* 0x000ee20000300800 */
[----:B------:R-:W-:Y:S01]  /*21090*/  ISETP.LT.AND P0, PT, R19, UR10, !P0 ;  /* 0x0000000a13007c0c */ /* 0x000fe2000c701270 */
[----:B------:R-:W-:-:S02]  /*210a0*/  VIADD R26, R22, UR4 ;  /* 0x00000004161a7c36 */ /* 0x000fc40008000000 */
[----:B------:R-:W-:Y:S01]  /*210b0*/  IMAD.WIDE R28, R22, 0x2, R20 ;  /* 0x00000002161c7825 */ /* 0x000fe200078e0214 */
[----:B------:R-:W-:-:S03]  /*210c0*/  PRMT R6, R9, 0x7632, R6 ;  /* 0x0000763209067816 */ /* 0x000fc60000000006 */
[----:B------:R-:W-:-:S04]  /*210d0*/  IMAD.WIDE R24, R26, 0x2, R2 ;  /* 0x000000021a187825 */ /* 0x000fc800078e0202 */
[C---:B------:R-:W-:Y:S02]  /*210e0*/  IMAD.WIDE R22, R26.reuse, 0x2, R20 ;  /* 0x000000021a167825 */ /* 0x040fe400078e0214 */
[----:B------:R-:W-:Y:S04]  /*210f0*/  @P0 STG.E.U16 desc[UR12][R28.64], R8 ;  /* 0x000000081c000986 */ /* 0x000fe8000c10150c */
[----:B------:R-:W-:Y:S04]  /*21100*/  @P6 STG.E.U16 desc[UR12][R24.64], R9 ;  /* 0x0000000918006986 */ /* 0x000fe8000c10150c */
[----:B------:R0:W-:Y:S04]  /*21110*/  @P4 STG.E.U16 desc[UR12][R22.64], R6 ;  /* 0x0000000616004986 */ /* 0x0001e8000c10150c */
[----:B0-----:R-:W4:Y:S01]  /*21120*/  LDL.LU R6, [R1+0xa4] ;  /* 0x0000a40001067983 */ /* 0x001f220000300800 */
[----:B------:R-:W-:Y:S01]  /*21130*/  ISETP.LT.AND P0, PT, R7, UR10, !P3 ;  /* 0x0000000a07007c0c */ /* 0x000fe2000df01270 */
[----:B------:R-:W-:Y:S01]  /*21140*/  VIADD R22, R26, UR4 ;  /* 0x000000041a167c36 */ /* 0x000fe20008000000 */
[----:B------:R-:W-:-:S03]  /*21150*/  ISETP.LT.AND P3, PT, R19, UR10, !P3 ;  /* 0x0000000a13007c0c */ /* 0x000fc6000df61270 */
[----:B------:R-:W-:Y:S01]  /*21160*/  IMAD.WIDE R8, R22, 0x2, R2 ;  /* 0x0000000216087825 */ /* 0x000fe200078e0202 */
[----:B------:R-:W-:Y:S02]  /*21170*/  ISETP.LT.AND P6, PT, R7, UR10, !P5 ;  /* 0x0000000a07007c0c */ /* 0x000fe4000efc1270 */
[----:B------:R-:W-:Y:S01]  /*21180*/  ISETP.LT.AND P5, PT, R19, UR10, !P5 ;  /* 0x0000000a13007c0c */ /* 0x000fe2000efa1270 */
[C---:B------:R-:W-:Y:S02]  /*21190*/  VIADD R23, R18.reuse, 0xb ;  /* 0x0000000b12177836 */ /* 0x040fe40000000000 */
[----:B------:R-:W-:Y:S02]  /*211a0*/  VIADD R27, R18, 0xa ;  /* 0x0000000a121b7836 */ /* 0x000fe40000000000 */
[C---:B------:R-:W-:Y:S01]  /*211b0*/  VIADD R28, R22.reuse, UR4 ;  /* 0x00000004161c7c36 */ /* 0x040fe20008000000 */
[----:B------:R-:W-:Y:S01]  /*211c0*/  ISETP.GE.AND P4, PT, R23, UR11, PT ;  /* 0x0000000b17007c0c */ /* 0x000fe2000bf86270 */
[----:B------:R-:W-:Y:S01]  /*211d0*/  IMAD.WIDE R22, R22, 0x2, R20 ;  /* 0x0000000216167825 */ /* 0x000fe200078e0214 */
[----:B------:R-:W-:-:S03]  /*211e0*/  ISETP.GE.AND P2, PT, R27, UR11, PT ;  /* 0x0000000b1b007c0c */ /* 0x000fc6000bf46270 */
[----:B------:R-:W-:-:S04]  /*211f0*/  IMAD.WIDE R24, R28, 0x2, R2 ;  /* 0x000000021c187825 */ /* 0x000fc800078e0202 */
[----:B------:R-:W-:-:S04]  /*21200*/  IMAD.WIDE R26, R28, 0x2, R20 ;  /* 0x000000021c1a7825 */ /* 0x000fc800078e0214 */
[----:B------:R-:W-:Y:S01]  /*21210*/  VIADD R29, R18, 0xc ;  /* 0x0000000c121d7836 */ /* 0x000fe20000000000 */
[----:B--2---:R0:W-:Y:S01]  /*21220*/  @P0 STG.E.U16 desc[UR12][R8.64], R5 ;  /* 0x0000000508000986 */ /* 0x0041e2000c10150c */
[----:B------:R-:W-:-:S03]  /*21230*/  PRMT R15, R5, 0x7632, R15 ;  /* 0x00007632050f7816 */ /* 0x000fc6000000000f */
[----:B0-----:R-:W2:Y:S04]  /*21240*/  LDL.LU.64 R8, [R1+0xa80] ;  /* 0x000a800001087983 */ /* 0x001ea80000300a00 */
[----:B------:R-:W2:Y:S04]  /*21250*/  LDL.LU R5, [R1+0xa7c] ;  /* 0x000a7c0001057983 */ /* 0x000ea80000300800 */
[----:B------:R-:W-:Y:S01]  /*21260*/  @P3 STG.E.U16 desc[UR12][R22.64], R15 ;  /* 0x0000000f16003986 */ /* 0x000fe2000c10150c */
[----:B---3--:R-:W-:-:S03]  /*21270*/  PRMT R11, R4, 0x7632, R11 ;  /* 0x00007632040b7816 */ /* 0x008fc6000000000b */
[----:B------:R-:W-:Y:S04]  /*21280*/  @P6 STG.E.U16 desc[UR12][R24.64], R4 ;  /* 0x0000000418006986 */ /* 0x000fe8000c10150c */
[----:B------:R0:W-:Y:S01]  /*21290*/  @P5 STG.E.U16 desc[UR12][R26.64], R11 ;  /* 0x0000000b1a005986 */ /* 0x0001e2000c10150c */
[----:B------:R-:W-:-:S03]  /*212a0*/  ISETP.LT.AND P3, PT, R7, UR10, !P2 ;  /* 0x0000000a07007c0c */ /* 0x000fc6000d761270 */
[----:B0-----:R-:W3:Y:S01]  /*212b0*/  LDL.LU R11, [R1+0xa8] ;  /* 0x0000a800010b7983 */ /* 0x001ee20000300800 */
[----:B------:R-:W-:Y:S01]  /*212c0*/  VIADD R22, R28, UR4 ;  /* 0x000000041c167c36 */ /* 0x000fe20008000000 */
[----:B------:R-:W-:-:S03]  /*212d0*/  ISETP.GE.AND P0, PT, R29, UR11, PT ;  /* 0x0000000b1d007c0c */ /* 0x000fc6000bf06270 */
[----:B------:R-:W-:Y:S01]  /*212e0*/  IMAD.WIDE R28, R22, 0x2, R2 ;  /* 0x00000002161c7825 */ /* 0x000fe200078e0202 */
[----:B----4-:R-:W-:-:S04]  /*212f0*/  PRMT R14, R6, 0x7632, R14 ;  /* 0x00007632060e7816 */ /* 0x010fc8000000000e */
[----:B------:R0:W-:Y:S04]  /*21300*/  @P3 STG.E.U16 desc[UR12][R28.64], R6 ;  /* 0x000000061c003986 */ /* 0x0001e8000c10150c */
[----:B0-----:R-:W4:Y:S01]  /*21310*/  LDL.LU R6, [R1+0xa78] ;  /* 0x000a780001067983 */ /* 0x001f220000300800 */
[----:B------:R-:W-:Y:S01]  /*21320*/  ISETP.LT.AND P2, PT, R19, UR10, !P2 ;  /* 0x0000000a13007c0c */ /* 0x000fe2000d741270 */
[----:B------:R-:W-:Y:S01]  /*21330*/  VIADD R23, R18, 0xd ;  /* 0x0000000d12177836 */ /* 0x000fe20000000000 */
[----:B------:R-:W-:Y:S01]  /*21340*/  ISETP.LT.AND P6, PT, R7, UR10, !P4 ;  /* 0x0000000a07007c0c */ /* 0x000fe2000e7c1270 */
[C---:B------:R-:W-:Y:S01]  /*21350*/  VIADD R4, R22.reuse, UR4 ;  /* 0x0000000416047c36 */ /* 0x040fe20008000000 */
[----:B------:R-:W-:Y:S02]  /*21360*/  ISETP.LT.AND P4, PT, R19, UR10, !P4 ;  /* 0x0000000a13007c0c */ /* 0x000fe4000e781270 */
[----:B------:R-:W-:Y:S01]  /*21370*/  ISETP.GE.AND P5, PT, R23, UR11, PT ;  /* 0x0000000b17007c0c */ /* 0x000fe2000bfa6270 */
[----:B------:R-:W-:-:S04]  /*21380*/  IMAD.WIDE R22, R22, 0x2, R20 ;  /* 0x0000000216167825 */ /* 0x000fc800078e0214 */
[C---:B------:R-:W-:Y:S02]  /*21390*/  IMAD.WIDE R24, R4.reuse, 0x2, R2 ;  /* 0x0000000204187825 */ /* 0x040fe400078e0202 */
[----:B------:R0:W-:Y:S01]  /*213a0*/  @P2 STG.E.U16 desc[UR12][R22.64], R14 ;  /* 0x0000000e16002986 */ /* 0x0001e2000c10150c */
[----:B------:R-:W-:Y:S01]  /*213b0*/  ISETP.LT.AND P2, PT, R7, UR10, !P0 ;  /* 0x0000000a07007c0c */ /* 0x000fe2000c741270 */
[----:B------:R-:W-:-:S04]  /*213c0*/  IMAD.WIDE R26, R4, 0x2, R20 ;  /* 0x00000002041a7825 */ /* 0x000fc800078e0214 */
[----:B------:R-:W-:Y:S02]  /*213d0*/  VIADD R29, R18, 0x10 ;  /* 0x00000010121d7836 */ /* 0x000fe40000000000 */
[----:B0-----:R-:W-:Y:S01]  /*213e0*/  VIADD R22, R4, UR4 ;  /* 0x0000000404167c36 */ /* 0x001fe20008000000 */
[----:B------:R-:W-:-:S03]  /*213f0*/  ISETP.LT.AND P0, PT, R19, UR10, !P0 ;  /* 0x0000000a13007c0c */ /* 0x000fc6000c701270 */
[----:B------:R-:W-:Y:S01]  /*21400*/  VIADD R28, R22, UR4 ;  /* 0x00000004161c7c36 */ /* 0x000fe20008000000 */
[----:B--2---:R-:W-:Y:S01]  /*21410*/  PRMT R9, R5, 0x7632, R9 ;  /* 0x0000763205097816 */ /* 0x004fe20000000009 */
[----:B------:R0:W-:Y:S04]  /*21420*/  @P6 STG.E.U16 desc[UR12][R24.64], R5 ;  /* 0x0000000518006986 */ /* 0x0001e8000c10150c */
[----:B------:R2:W-:Y:S01]  /*21430*/  @P4 STG.E.U16 desc[UR12][R26.64], R9 ;  /* 0x000000091a004986 */ /* 0x0005e2000c10150c */
[----:B0-----:R-:W-:Y:S01]  /*21440*/  VIADD R5, R18, 0xf ;  /* 0x0000000f12057836 */ /* 0x001fe20000000000 */
[----:B------:R-:W-:Y:S02]  /*21450*/  ISETP.LT.AND P6, PT, R7, UR10, !P5 ;  /* 0x0000000a07007c0c */ /* 0x000fe4000efc1270 */
[----:B--2---:R-:W2:Y:S02]  /*21460*/  LDL.LU R9, [R1+0xac] ;  /* 0x0000ac0001097983 */ /* 0x004ea40000300800 */
[----:B------:R-:W-:Y:S01]  /*21470*/  ISETP.GE.AND P4, PT, R5, UR11, PT ;  /* 0x0000000b05007c0c */ /* 0x000fe2000bf86270 */
[----:B------:R-:W-:Y:S01]  /*21480*/  IMAD.WIDE R4, R22, 0x2, R2 ;  /* 0x0000000216047825 */ /* 0x000fe200078e0202 */
[----:B------:R-:W2:Y:S04]  /*21490*/  LDL.LU R7, [R1+0xa74] ;  /* 0x000a740001077983 */ /* 0x000ea80000300800 */
[----:B---3--:R-:W-:Y:S01]  /*214a0*/  @P2 STG.E.U16 desc[UR12][R4.64], R11 ;  /* 0x0000000b04002986 */ /* 0x008fe2000c10150c */
[----:B------:R-:W-:-:S03]  /*214b0*/  ISETP.GE.AND P2, PT, R29, UR11, PT ;  /* 0x0000000b1d007c0c */ /* 0x000fc6000bf46270 */
[----:B------:R-:W3:Y:S01]  /*214c0*/  LDL.LU R29, [R1+0x438] ;  /* 0x00043800011d7983 */ /* 0x000ee20000300800 */
[----:B------:R-:W-:Y:S01]  /*214d0*/  ISETP.LT.AND P5, PT, R19, UR10, !P5 ;  /* 0x0000000a13007c0c */ /* 0x000fe2000efa1270 */
[----:B------:R-:W-:Y:S01]  /*214e0*/  IMAD.WIDE R22, R22, 0x2, R20 ;  /* 0x0000000216167825 */ /* 0x000fe200078e0214 */
[----:B------:R-:W-:-:S03]  /*214f0*/  PRMT R10, R11, 0x7632, R10 ;  /* 0x000076320b0a7816 */ /* 0x000fc6000000000a */
[----:B------:R-:W-:-:S04]  /*21500*/  IMAD.WIDE R24, R28, 0x2, R2 ;  /* 0x000000021c187825 */ /* 0x000fc800078e0202 */
[----:B------:R-:W-:Y:S01]  /*21510*/  IMAD.WIDE R26, R28, 0x2, R20 ;  /* 0x000000021c1a7825 */ /* 0x000fe200078e0214 */
[----:B------:R-:W-:Y:S01]  /*21520*/  @P0 STG.E.U16 desc[UR12][R22.64], R10 ;  /* 0x0000000a16000986 */ /* 0x000fe2000c10150c */
[----:B----4-:R-:W-:-:S03]  /*21530*/  PRMT R8, R6, 0x7632, R8 ;  /* 0x0000763206087816 */ /* 0x010fc60000000008 */
[----:B------:R-:W-:Y:S04]  /*21540*/  @P6 STG.E.U16 desc[UR12][R24.64], R6 ;  /* 0x0000000618006986 */ /* 0x000fe8000c10150c */
[----:B------:R0:W-:Y:S04]  /*21550*/  @P5 STG.E.U16 desc[UR12][R26.64], R8 ;  /* 0x000000081a005986 */ /* 0x0001e8000c10150c */
[----:B0-----:R-:W4:Y:S01]  /*21560*/  LDL.LU R8, [R1+0x40] ;  /* 0x0000400001087983 */ /* 0x001f220000300800 */
[----:B------:R-:W-:-:S05]  /*21570*/  VIADD R15, R18, 0xe ;  /* 0x0000000e120f7836 */ /* 0x000fca0000000000 */
[----:B------:R-:W-:Y:S01]  /*21580*/  ISETP.GE.AND P3, PT, R15, UR11, PT ;  /* 0x0000000b0f007c0c */ /* 0x000fe2000bf66270 */
[----:B------:R-:W-:Y:S02]  /*21590*/  VIADD R4, R18, 0x11 ;  /* 0x0000001112047836 */ /* 0x000fe40000000000 */
[----:B------:R-:W-:-:S03]  /*215a0*/  VIADD R22, R28, UR4 ;  /* 0x000000041c167c36 */ /* 0x000fc60008000000 */
[----:B------:R-:W-:Y:S01]  /*215b0*/  ISETP.GE.AND P0, PT, R4, UR11, PT ;  /* 0x0000000b04007c0c */ /* 0x000fe2000bf06270 */
[C---:B------:R-:W-:Y:S02]  /*215c0*/  VIADD R6, R22.reuse, UR4 ;  /* 0x0000000416067c36 */ /* 0x040fe40008000000 */
[----:B------:R-:W-:-:S04]  /*215d0*/  IMAD.WIDE R4, R22, 0x2, R2 ;  /* 0x0000000216047825 */ /* 0x000fc800078e0202 */
[----:B------:R-:W-:-:S04]  /*215e0*/  IMAD.WIDE R22, R22, 0x2, R20 ;  /* 0x0000000216167825 */ /* 0x000fc800078e0214 */
[----:B------:R-:W-:-:S04]  /*215f0*/  IMAD.WIDE R24, R6, 0x2, R2 ;  /* 0x0000000206187825 */ /* 0x000fc800078e0202 */
[----:B------:R-:W-:Y:S01]  /*21600*/  VIADD R26, R18, 0x12 ;  /* 0x00000012121a7836 */ /* 0x000fe20000000000 */
[----:B--2---:R-:W-:Y:S02]  /*21610*/  PRMT R27, R9, 0x7632, R27 ;  /* 0x00007632091b7816 */ /* 0x004fe4000000001b */
[----:B---3--:R-:W-:Y:S02]  /*21620*/  ISETP.LT.AND P5, PT, R29, UR10, !P3 ;  /* 0x0000000a1d007c0c */ /* 0x008fe4000dfa1270 */
[----:B------:R-:W-:Y:S02]  /*21630*/  ISETP.LT.AND P3, PT, R19, UR10, !P3 ;  /* 0x0000000a13007c0c */ /* 0x000fe4000df61270 */
[----:B------:R-:W-:Y:S02]  /*21640*/  ISETP.LT.AND P6, PT, R29, UR10, !P4 ;  /* 0x0000000a1d007c0c */ /* 0x000fe4000e7c1270 */
[----:B------:R-:W-:-:S07]  /*21650*/  ISETP.LT.AND P4, PT, R19, UR10, !P4 ;  /* 0x0000000a13007c0c */ /* 0x000fce000e781270 */
[----:B------:R0:W-:Y:S04]  /*21660*/  @P5 STG.E.U16 desc[UR12][R4.64], R9 ;  /* 0x0000000904005986 */ /* 0x0001e8000c10150c */
[----:B------:R2:W-:Y:S01]  /*21670*/  @P3 STG.E.U16 desc[UR12][R22.64], R27 ;  /* 0x0000001b16003986 */ /* 0x0005e2000c10150c */
[----:B------:R-:W-:-:S03]  /*21680*/  ISETP.LT.AND P3, PT, R29, UR10, !P2 ;  /* 0x0000000a1d007c0c */ /* 0x000fc6000d761270 */
[----:B------:R3:W-:Y:S01]  /*21690*/  @P6 STG.E.U16 desc[UR12][R24.64], R7 ;  /* 0x0000000718006986 */ /* 0x0007e2000c10150c */
[----:B0-----:R-:W-:-:S03]  /*216a0*/  IMAD.WIDE R4, R6, 0x2, R20 ;  /* 0x0000000206047825 */ /* 0x001fc600078e0214 */
[----:B------:R-:W4:Y:S01]  /*216b0*/  LDL.LU R9, [R1+0x44] ;  /* 0x0000440001097983 */ /* 0x000f220000300800 */
[----:B--2---:R-:W-:Y:S01]  /*216c0*/  PRMT R23, R7, 0x7632, R23 ;  /* 0x0000763207177816 */ /* 0x004fe20000000017 */
[----:B------:R-:W-:Y:S02]  /*216d0*/  VIADD R22, R6, UR4 ;  /* 0x0000000406167c36 */ /* 0x000fe40008000000 */
[----:B------:R-:W2:Y:S01]  /*216e0*/  LDL.LU R10, [R1+0x34] ;  /* 0x00003400010a7983 */ /* 0x000ea20000300800 */
[----:B---3--:R-:W-:-:S03]  /*216f0*/  VIADD R7, R18, 0x13 ;  /* 0x0000001312077836 */ /* 0x008fc60000000000 */
[----:B------:R-:W-:Y:S02]  /*21700*/  @P4 STG.E.U16 desc[UR12][R4.64], R23 ;  /* 0x0000001704004986 */ /* 0x000fe4000c10150c */
[----:B------:R-:W-:Y:S01]  /*21710*/  ISETP.GE.AND P4, PT, R7, UR11, PT ;  /* 0x0000000b07007c0c */ /* 0x000fe2000bf86270 */
[----:B------:R-:W-:Y:S01]  /*21720*/  IMAD.WIDE R6, R22, 0x2, R2 ;  /* 0x0000000216067825 */ /* 0x000fe200078e0202 */
[----:B------:R-:W3:Y:S01]  /*21730*/  LDL.LU R28, [R1+0x38] ;  /* 0x00003800011c7983 */ /* 0x000ee20000300800 */
[----:B------:R-:W-:-:S03]  /*21740*/  ISETP.GE.AND P5, PT, R26, UR11, PT ;  /* 0x0000000b1a007c0c */ /* 0x000fc6000bfa6270 */
[----:B------:R-:W2:Y:S01]  /*21750*/  LDL.LU R15, [R1+0x4c] ;  /* 0x00004c00010f7983 */ /* 0x000ea20000300800 */
[----:B----4-:R-:W-:-:S03]  /*21760*/  PRMT R26, R8, 0x7632, R26 ;  /* 0x00007632081a7816 */ /* 0x010fc6000000001a */
[----:B------:R-:W4:Y:S04]  /*21770*/  LDL.LU R14, [R1+0x3c] ;  /* 0x00003c00010e7983 */ /* 0x000f280000300800 */
[----:B------:R-:W2:Y:S04]  /*21780*/  LDL.LU R11, [R1+0xb0] ;  /* 0x0000b000010b7983 */ /* 0x000ea80000300800 */
[----:B------:R0:W-:Y:S04]  /*21790*/  @P3 STG.E.U16 desc[UR12][R6.64], R8 ;  /* 0x0000000806003986 */ /* 0x0001e8000c10150c */
[----:B0-----:R-:W2:Y:S04]  /*217a0*/  LDL.LU R8, [R1+0xa70] ;  /* 0x000a700001087983 */ /* 0x001ea80000300800 */
[----:B------:R-:W2:Y:S01]  /*217b0*/  LDL.LU R7, [R1+0x30] ;  /* 0x0000300001077983 */ /* 0x000ea20000300800 */
[----:B------:R-:W-:-:S02]  /*217c0*/  ISETP.LT.AND P2, PT, R19, UR10, !P2 ;  /* 0x0000000a13007c0c */ /* 0x000fc4000d741270 */
[----:B------:R-:W-:Y:S01]  /*217d0*/  ISETP.LT.AND P6, PT, R29, UR10, !P0 ;  /* 0x0000000a1d007c0c */ /* 0x000fe2000c7c1270 */
[C---:B------:R-:W-:Y:S02]  /*217e0*/  VIADD R4, R22.reuse, UR4 ;  /* 0x0000000416047c36 */ /* 0x040fe40008000000 */
[----:B------:R-:W-:-:S04]  /*217f0*/  IMAD.WIDE R22, R22, 0x2, R20 ;  /* 0x0000000216167825 */ /* 0x000fc800078e0214 */
[----:B------:R-:W-:Y:S01]  /*21800*/  IMAD.WIDE R24, R4, 0x2, R2 ;  /* 0x0000000204187825 */ /* 0x000fe200078e0202 */
[----:B------:R-:W-:-:S03]  /*21810*/  ISETP.LT.AND P0, PT, R19, UR10, !P0 ;  /* 0x0000000a13007c0c */ /* 0x000fc6000c701270 */
[C---:B------:R-:W-:Y:S01]  /*21820*/  VIADD R5, R18.reuse, 0x14 ;  /* 0x0000001412057836 */ /* 0x040fe20000000000 */
[----:B------:R0:W-:Y:S01]  /*21830*/  @P2 STG.E.U16 desc[UR12][R22.64], R26 ;  /* 0x0000001a16002986 */ /* 0x0001e2000c10150c */
[----:B------:R-:W-:-:S03]  /*21840*/  VIADD R6, R18, 0x15 ;  /* 0x0000001512067836 */ /* 0x000fc60000000000 */
[----:B------:R-:W-:Y:S01]  /*21850*/  ISETP.GE.AND P3, PT, R5, UR11, PT ;  /* 0x0000000b05007c0c */ /* 0x000fe2000bf66270 */
[----:B------:R-:W-:Y:S01]  /*21860*/  VIADD R5, R4, UR4 ;  /* 0x0000000404057c36 */ /* 0x000fe20008000000 */
[----:B------:R-:W-:-:S03]  /*21870*/  ISETP.GE.AND P2, PT, R6, UR11, PT ;  /* 0x0000000b06007c0c */ /* 0x000fc6000bf46270 */
[----:B0-----:R-:W-:Y:S01]  /*21880*/  IMAD.WIDE R22, R5, 0x2, R2 ;  /* 0x0000000205167825 */ /* 0x001fe200078e0202 */
[----:B--2---:R0:W-:Y:S01]  /*21890*/  @P6 STG.E.U16 desc[UR12][R24.64], R7 ;  /* 0x0000000718006986 */ /* 0x0041e2000c10150c */
[----:B------:R-:W-:Y:S01]  /*218a0*/  ISETP.LT.AND P6, PT, R29, UR10, !P5 ;  /* 0x0000000a1d007c0c */ /* 0x000fe2000efc1270 */
[----:B------:R-:W2:Y:S01]  /*218b0*/  LDCU UR10, c[0x0][0x398] ;  /* 0x00007300ff0a77ac */ /* 0x000ea20008000800 */
[----:B------:R-:W-:Y:S02]  /*218c0*/  ISETP.LT.AND P5, PT, R19, UR5, !P5 ;  /* 0x0000000513007c0c */ /* 0x000fe4000efa1270 */
[----:B------:R-:W-:Y:S01]  /*218d0*/  PRMT R26, R7, 0x7632, R26 ;  /* 0x00007632071a7816 */ /* 0x000fe2000000001a */
[----:B------:R-:W1:Y:S01]  /*218e0*/  LDCU UR5, c[0x0][0x398] ;  /* 0x00007300ff0577ac */ /* 0x000e620008000800 */
[----:B0-----:R-:W-:Y:S01]  /*218f0*/  IMAD.WIDE R6, R4, 0x2, R20 ;  /* 0x0000000204067825 */ /* 0x001fe200078e0214 */
[----:B------:R-:W-:-:S03]  /*21900*/  PRMT R4, R9, 0x7632, R4 ;  /* 0x0000763209047816 */ /* 0x000fc60000000004 */
[----:B------:R-:W-:Y:S01]  /*21910*/  IMAD.WIDE R24, R5, 0x2, R20 ;  /* 0x0000000205187825 */ /* 0x000fe200078e0214 */
[----:B------:R-:W-:Y:S04]  /*21920*/  @P0 STG.E.U16 desc[UR12][R6.64], R26 ;  /* 0x0000001a06000986 */ /* 0x000fe8000c10150c */
[----:B------:R0:W-:Y:S04]  /*21930*/  @P6 STG.E.U16 desc[UR12][R22.64], R9 ;  /* 0x0000000916006986 */ /* 0x0001e8000c10150c */
[----:B------:R1:W-:Y:S04]  /*21940*/  @P5 STG.E.U16 desc[UR12][R24.64], R4 ;  /* 0x0000000418005986 */ /* 0x0003e8000c10150c */
[----:B0-----:R-:W2:Y:S01]  /*21950*/  LDL.LU R9, [R1+0xa6c] ;  /* 0x000a6c0001097983 */ /* 0x001ea20000300800 */
[----:B-1----:R-:W-:-:S05]  /*21960*/  VIADD R24, R18, 0x16 ;  /* 0x0000001612187836 */ /* 0x002fca0000000000 */
[----:B------:R-:W-:Y:S02]  /*21970*/  ISETP.GE.AND P6, PT, R24, UR11, PT ;  /* 0x0000000b18007c0c */ /* 0x000fe4000bfc6270 */
[----:B------:R-:W2:Y:S01]  /*21980*/  LDL.LU R24, [R1+0x48] ;  /* 0x0000480001187983 */ /* 0x000ea20000300800 */
[----:B------:R-:W-:Y:S01]  /*21990*/  ISETP.LT.AND P0, PT, R29, UR6, !P4 ;  /* 0x000000061d007c0c */ /* 0x000fe2000e701270 */
[----:B------:R-:W-:Y:S01]  /*219a0*/  VIADD R6, R5, UR4 ;  /* 0x0000000405067c36 */ /* 0x000fe20008000000 */
[----:B------:R-:W-:Y:S01]  /*219b0*/  ISETP.LT.AND P4, PT, R19, UR7, !P4 ;  /* 0x0000000713007c0c */ /* 0x000fe2000e781270 */
[----:B------:R-:W0:Y:S01]  /*219c0*/  LDCU UR6, c[0x0][0x398] ;  /* 0x00007300ff0677ac */ /* 0x000e220008000800 */
[----:B------:R-:W-:Y:S01]  /*219d0*/  ISETP.LT.AND P5, PT, R29, UR5, !P3 ;  /* 0x000000051d007c0c */ /* 0x000fe2000dfa1270 */
[----:B------:R-:W-:Y:S01]  /*219e0*/  IMAD.WIDE R4, R6, 0x2, R2 ;  /* 0x0000000206047825 */ /* 0x000fe200078e0202 */
[----:B------:R-:W-:Y:S01]  /*219f0*/  PRMT R25, R10, 0x7632, R25 ;  /* 0x000076320a197816 */ /* 0x000fe20000000019 */
[----:B------:R-:W1:Y:S02]  /*21a00*/  LDCU UR5, c[0x0][0x398] ;  /* 0x00007300ff0577ac */ /* 0x000e640008000800 */
[----:B------:R-:W-:-:S02]  /*21a10*/  VIADD R22, R6, UR4 ;  /* 0x0000000406167c36 */ /* 0x000fc40008000000 */
[----:B------:R-:W-:Y:S01]  /*21a20*/  IMAD.WIDE R6, R6, 0x2, R20 ;  /* 0x0000000206067825 */ /* 0x000fe200078e0214 */
[----:B------:R-:W1:Y:S01]  /*21a30*/  LDCU UR7, c[0x0][0x398] ;  /* 0x00007300ff0777ac */ /* 0x000e620008000800 */
[----:B------:R0:W-:Y:S01]  /*21a40*/  @P0 STG.E.U16 desc[UR12][R4.64], R10 ;  /* 0x0000000a04000986 */ /* 0x0001e2000c10150c */
[----:B------:R-:W-:Y:S01]  /*21a50*/  ISETP.LT.AND P3, PT, R19, UR8, !P3 ;  /* 0x0000000813007c0c */ /* 0x000fe2000df61270 */
[----:B------:R-:W-:Y:S01]  /*21a60*/  VIADD R23, R18, 0x17 ;  /* 0x0000001712177836 */ /* 0x000fe20000000000 */
[----:B------:R-:W1:Y:S01]  /*21a70*/  LDCU UR8, c[0x0][0x398] ;  /* 0x00007300ff0877ac */ /* 0x000e620008000800 */
[----:B------:R3:W-:Y:S01]  /*21a80*/  @P4 STG.E.U16 desc[UR12][R6.64], R25 ;  /* 0x0000001906004986 */ /* 0x0007e2000c10150c */
[----:B------:R-:W-:Y:S02]  /*21a90*/  ISETP.LT.AND P4, PT, R29, UR9, !P2 ;  /* 0x000000091d007c0c */ /* 0x000fe4000d781270 */
[----:B------:R-:W-:Y:S01]  /*21aa0*/  ISETP.GE.AND P0, PT, R23, UR11, PT ;  /* 0x0000000b17007c0c */ /* 0x000fe2000bf06270 */
[----:B------:R-:W-:-:S02]  /*21ab0*/  VIADD R23, R22, UR4 ;  /* 0x0000000416177c36 */ /* 0x000fc40008000000 */
[----:B0-----:R-:W-:Y:S01]  /*21ac0*/  IMAD.WIDE R4, R22, 0x2, R2 ;  /* 0x0000000216047825 */ /* 0x001fe200078e0202 */
[----:B------:R-:W-:Y:S01]  /*21ad0*/  ISETP.LT.AND P2, PT, R19, UR6, !P2 ;  /* 0x0000000613007c0c */ /* 0x000fe2000d741270 */
[----:B------:R-:W0:Y:S01]  /*21ae0*/  LDCU UR6, c[0x0][0x398] ;  /* 0x00007300ff0677ac */ /* 0x000e220008000800 */
[----:B----4-:R-:W-:Y:S01]  /*21af0*/  PRMT R27, R14, 0x7632, R27 ;  /* 0x000076320e1b7816 */ /* 0x010fe2000000001b */
[----:B---3--:R-:W-:Y:S01]  /*21b00*/  IMAD.WIDE R6, R23, 0x2, R2 ;  /* 0x0000000217067825 */ /* 0x008fe200078e0202 */
[----:B------:R-:W3:Y:S01]  /*21b10*/  LDL.LU R10, [R1+0xa68] ;  /* 0x000a6800010a7983 */ /* 0x000ee20000300800 */
[----:B------:R-:W4:Y:S01]  /*21b20*/  LDCU UR9, c[0x0][0x398] ;  /* 0x00007300ff0977ac */ /* 0x000f220008000800 */
[----:B------:R-:W-:Y:S02]  /*21b30*/  PRMT R26, R11, 0x7632, R26 ;  /* 0x000076320b1a7816 */ /* 0x000fe4000000001a */
[----:B--2---:R2:W-:Y:S01]  /*21b40*/  @P5 STG.E.U16 desc[UR12][R4.64], R24 ;  /* 0x0000001804005986 */ /* 0x0045e2000c10150c */
[----:B------:R-:W-:Y:S01]  /*21b50*/  PRMT R25, R24, 0x7632, R25 ;  /* 0x0000763218197816 */ /* 0x000fe20000000019 */
[----:B--2---:R-:W-:-:S05]  /*21b60*/  IMAD.WIDE R4, R22, 0x2, R20 ;  /* 0x0000000216047825 */ /* 0x004fca00078e0214 */
[----:B------:R2:W-:Y:S04]  /*21b70*/  @P3 STG.E.U16 desc[UR12][R4.64], R25 ;  /* 0x0000001904003986 */ /* 0x0005e8000c10150c */
[----:B------:R0:W-:Y:S01]  /*21b80*/  @P4 STG.E.U16 desc[UR12][R6.64], R28 ;  /* 0x0000001c06004986 */ /* 0x0001e2000c10150c */
[----:B-1----:R-:W-:Y:S01]  /*21b90*/  ISETP.LT.AND P4, PT, R29, UR5, !P6 ;  /* 0x000000051d007c0c */ /* 0x002fe2000f781270 */
[C---:B------:R-:W-:Y:S01]  /*21ba0*/  VIADD R24, R18.reuse, 0x18 ;  /* 0x0000001812187836 */ /* 0x040fe20000000000 */
[----:B------:R-:W-:Y:S01]  /*21bb0*/  ISETP.LT.AND P6, PT, R19, UR7, !P6 ;  /* 0x0000000713007c0c */ /* 0x000fe2000f7c1270 */
[----:B------:R-:W-:Y:S01]  /*21bc0*/  VIADD R22, R18, 0x1a ;  /* 0x0000001a12167836 */ /* 0x000fe20000000000 */
[----:B------:R-:W1:Y:S01]  /*21bd0*/  LDCU UR5, c[0x0][0x398] ;  /* 0x00007300ff0577ac */ /* 0x000e620008000800 */
[----:B--2---:R-:W-:Y:S01]  /*21be0*/  IMAD.WIDE R4, R23, 0x2, R20 ;  /* 0x0000000217047825 */ /* 0x004fe200078e0214 */
[----:B0-----:R-:W-:-:S03]  /*21bf0*/  PRMT R7, R28, 0x7632, R7 ;  /* 0x000076321c077816 */ /* 0x001fc60000000007 */
[----:B------:R-:W-:Y:S01]  /*21c00*/  VIADD R6, R18, 0x19 ;  /* 0x0000001912067836 */ /* 0x000fe20000000000 */
[----:B------:R-:W-:Y:S01]  /*21c10*/  ISETP.GE.AND P5, PT, R24, UR11, PT ;  /* 0x0000000b18007c0c */ /* 0x000fe2000bfa6270 */
[----:B------:R-:W-:Y:S01]  /*21c20*/  VIADD R23, R23, UR4 ;  /* 0x0000000417177c36 */ /* 0x000fe20008000000 */
[----:B------:R-:W2:Y:S01]  /*21c30*/  LDL.LU R28, [R1+0xb8] ;  /* 0x0000b800011c7983 */ /* 0x000ea20000300800 */
[----:B------:R-:W-:Y:S01]  /*21c40*/  PRMT R24, R15, 0x7632, R24 ;  /* 0x000076320f187816 */ /* 0x000fe20000000018 */
[----:B------:R-:W0:Y:S02]  /*21c50*/  LDCU UR7, c[0x0][0x398] ;  /* 0x00007300ff0777ac */ /* 0x000e240008000800 */
[----:B------:R1:W-:Y:S01]  /*21c60*/  @P2 STG.E.U16 desc[UR12][R4.64], R7 ;  /* 0x0000000704002986 */ /* 0x0003e2000c10150c */
[----:B------:R-:W-:Y:S01]  /*21c70*/  ISETP.LT.AND P2, PT, R29, UR8, !P0 ;  /* 0x000000081d007c0c */ /* 0x000fe2000c741270 */
[----:B------:R-:W0:Y:S01]  /*21c80*/  LDCU UR8, c[0x0][0x398] ;  /* 0x00007300ff0877ac */ /* 0x000e220008000800 */
[----:B------:R-:W-:-:S02]  /*21c90*/  ISETP.GE.AND P3, PT, R6, UR11, PT ;  /* 0x0000000b06007c0c */ /* 0x000fc4000bf66270 */
[----:B------:R-:W-:Y:S01]  /*21ca0*/  ISETP.LT.AND P0, PT, R19, UR6, !P0 ;  /* 0x0000000613007c0c */ /* 0x000fe2000c701270 */
[----:B------:R-:W0:Y:S01]  /*21cb0*/  LDCU UR6, c[0x0][0x398] ;  /* 0x00007300ff0677ac */ /* 0x000e220008000800 */
[----:B-1----:R-:W-:-:S04]  /*21cc0*/  IMAD.WIDE R4, R23, 0x2, R2 ;  /* 0x0000000217047825 */ /* 0x002fc800078e0202 */
[C---:B------:R-:W-:Y:S01]  /*21cd0*/  IMAD.WIDE R6, R23.reuse, 0x2, R20 ;  /* 0x0000000217067825 */ /* 0x040fe200078e0214 */
[----:B------:R1:W-:Y:S03]  /*21ce0*/  @P4 STG.E.U16 desc[UR12][R4.64], R15 ;  /* 0x0000000f04004986 */ /* 0x0003e6000c10150c */
[----:B------:R-:W-:Y:S01]  /*21cf0*/  VIADD R23, R23, UR4 ;  /* 0x0000000417177c36 */ /* 0x000fe20008000000 */
[----:B------:R0:W-:Y:S04]  /*21d00*/  @P6 STG.E.U16 desc[UR12][R6.64], R24 ;  /* 0x0000001806006986 */ /* 0x0001e8000c10150c */
[----:B-1----:R-:W2:Y:S01]  /*21d10*/  LDL.LU R15, [R1+0xbc] ;  /* 0x0000bc00010f7983 */ /* 0x002ea20000300800 */
[----:B0-----:R-:W-:-:S05]  /*21d20*/  IMAD.WIDE R6, R23, 0x2, R2 ;  /* 0x0000000217067825 */ /* 0x001fca00078e0202 */
[----:B------:R0:W-:Y:S02]  /*21d30*/  @P2 STG.E.U16 desc[UR12][R6.64], R14 ;  /* 0x0000000e06002986 */ /* 0x0001e4000c10150c */
[----:B0-----:R-:W-:Y:S02]  /*21d40*/  IMAD.WIDE R6, R23, 0x2, R20 ;  /* 0x0000000217067825 */ /* 0x001fe400078e0214 */
[----:B------:R-:W2:Y:S04]  /*21d50*/  LDL.LU R14, [R1+0xd0] ;  /* 0x0000d000010e7983 */ /* 0x000ea80000300800 */
[----:B------:R0:W-:Y:S04]  /*21d60*/  @P0 STG.E.U16 desc[UR12][R6.64], R27 ;  /* 0x0000001b06000986 */ /* 0x0001e8000c10150c */
[----:B0-----:R-:W2:Y:S01]  /*21d70*/  LDL.LU R27, [R1+0xb4] ;  /* 0x0000b400011b7983 */ /* 0x001ea20000300800 */
[----:B----4-:R-:W-:Y:S01]  /*21d80*/  ISETP.LT.AND P6, PT, R29, UR9, !P5 ;  /* 0x000000091d007c0c */ /* 0x010fe2000efc1270 */
[----:B------:R-:W-:Y:S01]  /*21d90*/  VIADD R4, R23, UR4 ;  /* 0x0000000417047c36 */ /* 0x000fe20008000000 */
[----:B------:R-:W-:Y:S01]  /*21da0*/  ISETP.GE.AND P4, PT, R22, UR11, PT ;  /* 0x0000000b16007c0c */ /* 0x000fe2000bf86270 */
[----:B------:R-:W-:Y:S01]  /*21db0*/  VIADD R5, R18, 0x1b ;  /* 0x0000001b12057836 */ /* 0x000fe20000000000 */
[----:B------:R-:W0:Y:S01]  /*21dc0*/  LDCU UR9, c[0x0][0x398] ;  /* 0x00007300ff0977ac */ /* 0x000e220008000800 */
[----:B------:R-:W-:-:S08]  /*21dd0*/  IMAD.WIDE R22, R4, 0x2, R2 ;  /* 0x0000000204167825 */ /* 0x000fd000078e0202 */
[----:B------:R1:W-:Y:S04]  /*21de0*/  @P6 STG.E.U16 desc[UR12][R22.64], R11 ;  /* 0x0000000b16006986 */ /* 0x0003e8000c10150c */
[----:B-1----:R-:W4:Y:S01]  /*21df0*/  LDL.LU R11, [R1+0xa64] ;  /* 0x000a6400010b7983 */ /* 0x002f220000300800 */
[----:B------:R-:W-:Y:S01]  /*21e00*/  ISETP.LT.AND P5, PT, R19, UR5, !P5 ;  /* 0x0000000513007c0c */ /* 0x000fe2000efa1270 */
[----:B------:R-:W-:Y:S01]  /*21e10*/  IMAD.WIDE R24, R4, 0x2, R20 ;  /* 0x0000000204187825 */ /* 0x000fe200078e0214 */
[----:B------:R-:W1:Y:S01]  /*21e20*/  LDCU UR5, c[0x0][0x398] ;  /* 0x00007300ff0577ac */ /* 0x000e620008000800 */
[----:B------:R-:W-:Y:S02]  /*21e30*/  ISETP.GE.AND P2, PT, R5, UR11, PT ;  /* 0x0000000b05007c0c */ /* 0x000fe4000bf46270 */
[----:B------:R-:W-:-:S02]  /*21e40*/  VIADD R5, R18, 0x1c ;  /* 0x0000001c12057836 */ /* 0x000fc40000000000 */
[----:B------:R-:W-:-:S06]  /*21e50*/  VIADD R6, R4, UR4 ;  /* 0x0000000404067c36 */ /* 0x000fcc0008000000 */
[----:B------:R0:W-:Y:S01]  /*21e60*/  @P5 STG.E.U16 desc[UR12][R24.64], R26 ;  /* 0x0000001a18005986 */ /* 0x0001e2000c10150c */
[----:B------:R-:W-:Y:S01]  /*21e70*/  ISETP.LT.AND P5, PT, R29, UR7, !P3 ;  /* 0x000000071d007c0c */ /* 0x000fe2000dfa1270 */
[----:B------:R-:W2:Y:S01]  /*21e80*/  LDCU UR7, c[0x0][0x398] ;  /* 0x00007300ff0777ac */ /* 0x000ea20008000800 */
[----:B------:R-:W-:Y:S02]  /*21e90*/  ISETP.LT.AND P3, PT, R19, UR8, !P3 ;  /* 0x0000000813007c0c */ /* 0x000fe4000df61270 */
[----:B------:R-:W-:Y:S01]  /*21ea0*/  ISETP.GE.AND P0, PT, R5, UR11, PT ;  /* 0x0000000b05007c0c */ /* 0x000fe2000bf06270 */
[C---:B------:R-:W-:Y:S01]  /*21eb0*/  IMAD.WIDE R4, R6.reuse, 0x2, R2 ;  /* 0x0000000206047825 */ /* 0x040fe200078e0202 */
[----:B------:R-:W-:Y:S01]  /*21ec0*/  ISETP.LT.AND P6, PT, R29, UR10, !P4 ;  /* 0x0000000a1d007c0c */ /* 0x000fe2000e7c1270 */
[----:B------:R-:W2:Y:S02]  /*21ed0*/  LDCU UR8, c[0x0][0x398] ;  /* 0x00007300ff0877ac */ /* 0x000ea40008000800 */
[----:B0-----:R-:W-:Y:S01]  /*21ee0*/  VIADD R24, R6, UR4 ;  /* 0x0000000406187c36 */ /* 0x001fe20008000000 */
[----:B------:R-:W-:Y:S01]  /*21ef0*/  PRMT R26, R8, 0x7632, R26 ;  /* 0x00007632081a7816 */ /* 0x000fe2000000001a */
[----:B------:R-:W-:-:S02]  /*21f00*/  IMAD.WIDE R6, R6, 0x2, R20 ;  /* 0x0000000206067825 */ /* 0x000fc400078e0214 */
[----:B------:R0:W-:Y:S01]  /*21f10*/  @P5 STG.E.U16 desc[UR12][R4.64], R8 ;  /* 0x0000000804005986 */ /* 0x0001e2000c10150c */
[----:B-1----:R-:W-:Y:S01]  /*21f20*/  ISETP.LT.AND P4, PT, R19, UR5, !P4 ;  /* 0x0000000513007c0c */ /* 0x002fe2000e781270 */
[----:B------:R-:W1:Y:S02]  /*21f30*/  LDCU UR5, c[0x0][0x398] ;  /* 0x00007300ff0577ac */ /* 0x000e640008000800 */
[----:B------:R3:W-:Y:S01]  /*21f40*/  @P3 STG.E.U16 desc[UR12][R6.64], R26 ;  /* 0x0000001a06003986 */ /* 0x0007e2000c10150c */
[----:B------:R-:W-:Y:S01]  /*21f50*/  ISETP.LT.AND P3, PT, R29, UR6, !P2 ;  /* 0x000000061d007c0c */ /* 0x000fe2000d761270 */
[----:B------:R-:W-:Y:S01]  /*21f60*/  IMAD.WIDE R22, R24, 0x2, R2 ;  /* 0x0000000218167825 */ /* 0x000fe200078e0202 */
[----:B------:R-:W1:Y:S01]  /*21f70*/  LDCU UR6, c[0x0][0x398] ;  /* 0x00007300ff0677ac */ /* 0x000e620008000800 */
[----:B------:R-:W-:Y:S02]  /*21f80*/  ISETP.LT.AND P2, PT, R19, UR9, !P2 ;  /* 0x0000000913007c0c */ /* 0x000fe4000d741270 */
[----:B------:R-:W-:Y:S01]  /*21f90*/  VIADD R25, R18, 0x1d ;  /* 0x0000001d12197836 */ /* 0x000fe20000000000 */
[----:B------:R-:W1:Y:S01]  /*21fa0*/  LDCU UR9, c[0x0][0x398] ;  /* 0x00007300ff0977ac */ /* 0x000e620008000800 */
[----:B0-----:R-:W-:Y:S01]  /*21fb0*/  IMAD.WIDE R4, R24, 0x2, R20 ;  /* 0x0000000218047825 */ /* 0x001fe200078e0214 */
[----:B------:R-:W0:Y:S03]  /*21fc0*/  LDCU UR10, c[0x0][0x398] ;  /* 0x00007300ff0a77ac */ /* 0x000e260008000800 */
[----:B---3--:R-:W-:Y:S01]  /*21fd0*/  VIADD R6, R18, 0x1e ;  /* 0x0000001e12067836 */ /* 0x008fe20000000000 */
[----:B------:R-:W-:Y:S01]  /*21fe0*/  ISETP.GE.AND P5, PT, R25, UR11, PT ;  /* 0x0000000b19007c0c */ /* 0x000fe2000bfa6270 */
[----:B--2---:R2:W-:Y:S01]  /*21ff0*/  @P6 STG.E.U16 desc[UR12][R22.64], R27 ;  /* 0x0000001b16006986 */ /* 0x0045e2000c10150c */
[----:B------:R-:W-:-:S02]  /*22000*/  PRMT R7, R27, 0x7632, R7 ;  /* 0x000076321b077816 */ /* 0x000fc40000000007 */
[----:B------:R-:W-:Y:S01]  /*22010*/  ISETP.GE.AND P6, PT, R6, UR11, PT ;  /* 0x0000000b06007c0c */ /* 0x000fe2000bfc6270 */
[----:B------:R-:W-:Y:S02]  /*22020*/  VIADD R6, R24, UR4 ;  /* 0x0000000418067c36 */ /* 0x000fe40008000000 */
[----:B------:R3:W-:Y:S01]  /*22030*/  @P4 STG.E.U16 desc[UR12][R4.64], R7 ;  /* 0x0000000704004986 */ /* 0x0007e2000c10150c */
[----:B------:R-:W-:Y:S01]  /*22040*/  ISETP.LT.AND P4, PT, R29, UR7, !P0 ;  /* 0x000000071d007c0c */ /* 0x000fe2000c781270 */
[----:B------:R-:W-:Y:S01]  /*22050*/  VIADD R8, R6, UR4 ;  /* 0x0000000406087c36 */ /* 0x000fe20008000000 */
[----:B------:R-:W0:Y:S01]  /*22060*/  LDCU UR7, c[0x0][0x398] ;  /* 0x00007300ff0777ac */ /* 0x000e220008000800 */
[----:B--2---:R-:W-:Y:S01]  /*22070*/  PRMT R22, R9, 0x7632, R22 ;  /* 0x0000763209167816 */ /* 0x004fe20000000016 */
[----:B------:R-:W-:Y:S01]  /*22080*/  VIADD R23, R18, 0x1f ;  /* 0x0000001f12177836 */ /* 0x000fe20000000000 */
[----:B------:R-:W2:Y:S01]  /*22090*/  LDL.LU R24, [R1+0xd4] ;  /* 0x0000d40001187983 */ /* 0x000ea20000300800 */
[C---:B---3--:R-:W-:Y:S01]  /*220a0*/  IMAD.WIDE R4, R6.reuse, 0x2, R2 ;  /* 0x0000000206047825 */ /* 0x048fe200078e0202 */
[----:B-1----:R-:W-:Y:S01]  /*220b0*/  ISETP.LT.AND P0, PT, R19, UR5, !P0 ;  /* 0x0000000513007c0c */ /* 0x002fe2000c701270 */
[----:B------:R-:W1:Y:S01]  /*220c0*/  LDCU UR5, c[0x0][0x398] ;  /* 0x00007300ff0577ac */ /* 0x000e620008000800 */
[----:B------:R-:W3:Y:S01]  /*220d0*/  LDL.LU R26, [R1+0xc4] ;  /* 0x0000c400011a7983 */ /* 0x000ee20000300800 */
[----:B------:R-:W-:-:S03]  /*220e0*/  IMAD.WIDE R6, R6, 0x2, R20 ;  /* 0x0000000206067825 */ /* 0x000fc600078e0214 */
[----:B------:R0:W-:Y:S04]  /*220f0*/  @P3 STG.E.U16 desc[UR12][R4.64], R9 ;  /* 0x0000000904003986 */ /* 0x0001e8000c10150c */
[----:B------:R1:W-:Y:S01]  /*22100*/  @P2 STG.E.U16 desc[UR12][R6.64], R22 ;  /* 0x0000001606002986 */ /* 0x0003e2000c10150c */
[----:B------:R-:W-:Y:S01]  /*22110*/  ISETP.LT.AND P2, PT, R29, UR6, !P5 ;  /* 0x000000061d007c0c */ /* 0x000fe2000ef41270 */
[----:B------:R-:W4:Y:S02]  /*22120*/  LDCU UR6, c[0x0][0x398] ;  /* 0x00007300ff0677ac */ /* 0x000f240008000800 */
[----:B------:R-:W2:Y:S01]  /*22130*/  LDL.LU R25, [R1+0xd8] ;  /* 0x0000d80001197983 */ /* 0x000ea20000300800 */
[----:B0-----:R-:W-:-:S04]  /*22140*/  IMAD.WIDE R4, R8, 0x2, R2 ;  /* 0x0000000208047825 */ /* 0x001fc800078e0202 */
[----:B------:R-:W-:Y:S01]  /*22150*/  VIADD R9, R8, UR4 ;  /* 0x0000000408097c36 */ /* 0x000fe20008000000 */
[----:B------:R0:W-:Y:S01]  /*22160*/  @P4 STG.E.U16 desc[UR12][R4.64], R28 ;  /* 0x0000001c04004986 */ /* 0x0001e2000c10150c */
[----:B-1----:R-:W-:Y:S02]  /*22170*/  PRMT R22, R28, 0x7632, R22 ;  /* 0x000076321c167816 */ /* 0x002fe40000000016 */
[----:B------:R-:W-:Y:S01]  /*22180*/  IMAD.WIDE R6, R9, 0x2, R2 ;  /* 0x0000000209067825 */ /* 0x000fe200078e0202 */
[----:B------:R-:W-:Y:S01]  /*22190*/  ISETP.LT.AND P5, PT, R19, UR8, !P5 ;  /* 0x0000000813007c0c */ /* 0x000fe2000efa1270 */
[----:B------:R-:W1:Y:S01]  /*221a0*/  LDCU UR8, c[0x0][0x398] ;  /* 0x00007300ff0877ac */ /* 0x000e620008000800 */
[----:B------:R-:W-:Y:S01]  /*221b0*/  ISETP.GE.AND P3, PT, R23, UR11, PT ;  /* 0x0000000b17007c0c */ /* 0x000fe2000bf66270 */
[----:B------:R-:W2:Y:S01]  /*221c0*/  LDL.LU R27, [R1+0xc8] ;  /* 0x0000c800011b7983 */ /* 0x000ea20000300800 */
[----:B0-----:R-:W-:-:S05]  /*221d0*/  IMAD.WIDE R4, R8, 0x2, R20 ;  /* 0x0000000208047825 */ /* 0x001fca00078e0214 */
[----:B------:R0:W-:Y:S04]  /*221e0*/  @P0 STG.E.U16 desc[UR12][R4.64], R22 ;  /* 0x0000001604000986 */ /* 0x0001e8000c10150c */
[----:B------:R1:W-:Y:S01]  /*221f0*/  @P2 STG.E.U16 desc[UR12][R6.64], R10 ;  /* 0x0000000a06002986 */ /* 0x0003e2000c10150c */
[----:B------:R-:W-:Y:S01]  /*22200*/  ISETP.LT.AND P2, PT, R29, UR7, !P6 ;  /* 0x000000071d007c0c */ /* 0x000fe2000f741270 */
[C---:B------:R-:W-:Y:S01]  /*22210*/  VIADD R23, R18.reuse, 0x20 ;  /* 0x0000002012177836 */ /* 0x040fe20000000000 */
[----:B------:R-:W-:Y:S01]  /*22220*/  ISETP.LT.AND P6, PT, R19, UR9, !P6 ;  /* 0x0000000913007c0c */ /* 0x000fe2000f7c1270 */
[----:B------:R-:W-:Y:S01]  /*22230*/  VIADD R8, R18, 0x22 ;  /* 0x0000002212087836 */ /* 0x000fe20000000000 */
[----:B------:R-:W4:Y:S01]  /*22240*/  LDCU UR7, c[0x0][0x398] ;  /* 0x00007300ff0777ac */ /* 0x000f220008000800 */
[----:B0-----:R-:W-:Y:S01]  /*22250*/  IMAD.WIDE R4, R9, 0x2, R20 ;  /* 0x0000000209047825 */ /* 0x001fe200078e0214 */
[----:B-1----:R-:W-:-:S03]  /*22260*/  PRMT R6, R10, 0x7632, R6 ;  /* 0x000076320a067816 */ /* 0x002fc60000000006 */
[----:B------:R-:W-:Y:S01]  /*22270*/  VIADD R7, R18, 0x21 ;  /* 0x0000002112077836 */ /* 0x000fe20000000000 */
[----:B------:R-:W-:Y:S01]  /*22280*/  ISETP.GE.AND P4, PT, R23, UR11, PT ;  /* 0x0000000b17007c0c */ /* 0x000fe2000bf86270 */
[----:B------:R-:W-:Y:S01]  /*22290*/  VIADD R9, R9, UR4 ;  /* 0x0000000409097c36 */ /* 0x000fe20008000000 */
[----:B------:R-:W0:Y:S01]  /*222a0*/  LDCU UR9, c[0x0][0x398] ;  /* 0x00007300ff0977ac */ /* 0x000e220008000800 */
[----:B------:R1:W-:Y:S01]  /*222b0*/  @P5 STG.E.U16 desc[UR12][R4.64], R6 ;  /* 0x0000000604005986 */ /* 0x0003e2000c10150c */
[----:B------:R-:W-:Y:S02]  /*222c0*/  ISETP.GE.AND P0, PT, R7, UR11, PT ;  /* 0x0000000b07007c0c */ /* 0x000fe4000bf06270 */
[----:B------:R-:W-:Y:S01]  /*222d0*/  ISETP.LT.AND P5, PT, R29, UR5, !P3 ;  /* 0x000000051d007c0c */ /* 0x000fe2000dfa1270 */
[----:B------:R-:W0:Y:S01]  /*222e0*/  LDCU UR5, c[0x0][0x398] ;  /* 0x00007300ff0577ac */ /* 0x000e220008000800 */
[----:B------:R-:W-:Y:S01]  /*222f0*/  PRMT R10, R15, 0x7632, R10 ;  /* 0x000076320f0a7816 */ /* 0x000fe2000000000a */
[----:B-1----:R-:W-:-:S04]  /*22300*/  IMAD.WIDE R4, R9, 0x2, R2 ;  /* 0x0000000209047825 */ /* 0x002fc800078e0202 */
[----:B------:R-:W-:Y:S01]  /*22310*/  IMAD.WIDE R6, R9, 0x2, R20 ;  /* 0x0000000209067825 */ /* 0x000fe200078e0214 */
[----:B------:R1:W-:Y:S01]  /*22320*/  @P2 STG.E.U16 desc[UR12][R4.64], R15 ;  /* 0x0000000f04002986 */ /* 0x0003e2000c10150c */
[----:B----4-:R-:W-:Y:S01]  /*22330*/  ISETP.LT.AND P3, PT, R19, UR6, !P3 ;  /* 0x0000000613007c0c */ /* 0x010fe2000df61270 */
[----:B------:R-:W4:Y:S01]  /*22340*/  LDCU UR6, c[0x0][0x398] ;  /* 0x00007300ff0677ac */ /* 0x000f220008000800 */
[----:B------:R-:W-:Y:S01]  /*22350*/  VIADD R9, R9, UR4 ;  /* 0x0000000409097c36 */ /* 0x000fe20008000000 */
[----:B------:R0:W-:Y:S01]  /*22360*/  @P6 STG.E.U16 desc[UR12][R6.64], R10 ;  /* 0x0000000a06006986 */ /* 0x0001e2000c10150c */
[----:B------:R-:W-:Y:S01]  /*22370*/  ISETP.LT.AND P6, PT, R29, UR8, !P4 ;  /* 0x000000081d007c0c */ /* 0x000fe2000e7c1270 */
[----:B------:R-:W2:Y:S01]  /*22380*/  LDCU UR8, c[0x0][0x398] ;  /* 0x00007300ff0877ac */ /* 0x000ea20008000800 */
[----:B------:R-:W-:Y:S02]  /*22390*/  ISETP.LT.AND P4, PT, R19, UR10, !P4 ;  /* 0x0000000a13007c0c */ /* 0x000fe4000e781270 */
[----:B------:R-:W-:Y:S01]  /*223a0*/  ISETP.GE.AND P2, PT, R8, UR11, PT ;  /* 0x0000000b08007c0c */ /* 0x000fe2000bf46270 */
[----:B------:R-:W-:Y:S01]  /*223b0*/  VIADD R22, R18, 0x23 ;  /* 0x0000002312167836 */ /* 0x000fe20000000000 */
[----:B------:R-:W-:Y:S01]  /*223c0*/  PRMT R23, R14, 0x7632, R23 ;  /* 0x000076320e177816 */ /* 0x000fe20000000017 */
[----:B-1----:R-:W-:Y:S01]  /*223d0*/  VIADD R4, R9, UR4 ;  /* 0x0000000409047c36 */ /* 0x002fe20008000000 */
[----:B------:R-:W-:Y:S01]  /*223e0*/  PRMT R5, R11, 0x7632, R5 ;  /* 0x000076320b057816 */ /* 0x000fe20000000005 */
[----:B------:R-:W2:Y:S01]  /*223f0*/  LDL.LU R15, [R1+0xdc] ;  /* 0x0000dc00010f7983 */ /* 0x000ea20000300800 */
[----:B------:R-:W1:Y:S01]  /*22400*/  LDCU UR10, c[0x0][0x398] ;  /* 0x00007300ff0a77ac */ /* 0x000e620008000800 */
[----:B0-----:R-:W-:-:S02]  /*22410*/  IMAD.WIDE R6, R9, 0x2, R2 ;  /* 0x0000000209067825 */ /* 0x001fc400078e0202 */
[----:B------:R-:W2:Y:S04]  /*22420*/  LDL.LU R28, [R1+0xcc] ;  /* 0x0000cc00011c7983 */ /* 0x000ea80000300800 */
[----:B------:R0:W-:Y:S02]  /*22430*/  @P5 STG.E.U16 desc[UR12][R6.64], R11 ;  /* 0x0000000b06005986 */ /* 0x0001e4000c10150c */
[----:B0-----:R-:W-:-:S04]  /*22440*/  IMAD.WIDE R6, R9, 0x2, R20 ;  /* 0x0000000209067825 */ /* 0x001fc800078e0214 */
[C---:B------:R-:W-:Y:S01]  /*22450*/  IMAD.WIDE R8, R4.reuse, 0x2, R2 ;  /* 0x0000000204087825 */ /* 0x040fe200078e0202 */
[----:B------:R-:W-:Y:S03]  /*22460*/  @P3 STG.E.U16 desc[UR12][R6.64], R5 ;  /* 0x0000000506003986 */ /* 0x000fe6000c10150c */
[----:B------:R-:W-:Y:S01]  /*22470*/  IMAD.WIDE R10, R4, 0x2, R20 ;  /* 0x00000002040a7825 */ /* 0x000fe200078e0214 */
[----:B------:R0:W-:Y:S04]  /*22480*/  @P6 STG.E.U16 desc[UR12][R8.64], R14 ;  /* 0x0000000e08006986 */ /* 0x0001e8000c10150c */
[----:B------:R1:W-:Y:S04]  /*22490*/  @P4 STG.E.U16 desc[UR12][R10.64], R23 ;  /* 0x000000170a004986 */ /* 0x0003e8000c10150c */
[----:B0-----:R-:W2:Y:S04]  /*224a0*/  LDL.LU R14, [R1+0xa60] ;  /* 0x000a6000010e7983 */ /* 0x001ea80000300800 */
[----:B-1----:R-:W2:Y:S01]  /*224b0*/  LDL.LU R23, [R1+0xc0] ;  /* 0x0000c00001177983 */ /* 0x002ea20000300800 */
[----:B------:R-:W-:Y:S01]  /*224c0*/  ISETP.LT.AND P4, PT, R29, UR7, !P0 ;  /* 0x000000071d007c0c */ /* 0x000fe2000c781270 */
[----:B------:R-:W-:Y:S01]  /*224d0*/  VIADD R5, R18, 0x24 ;  /* 0x0000002412057836 */ /* 0x000fe20000000000 */
[----:B------:R-:W-:Y:S01]  /*224e0*/  ISETP.LT.AND P3, PT, R19, UR9, !P0 ;  /* 0x0000000913007c0c */ /* 0x000fe2000c761270 */
[----:B------:R-:W-:Y:S01]  /*224f0*/  VIADD R6, R4, UR4 ;  /* 0x0000000404067c36 */ /* 0x000fe20008000000 */
[----:B------:R-:W-:Y:S01]  /*22500*/  ISETP.LT.AND P6, PT, R29, UR5, !P2 ;  /* 0x000000051d007c0c */ /* 0x000fe2000d7c1270 */
[----:B------:R-:W0:Y:S01]  /*22510*/  LDCU UR5, c[0x0][0x398] ;  /* 0x00007300ff0577ac */ /* 0x000e220008000800 */
[----:B------:R-:W-:Y:S01]  /*22520*/  ISETP.GE.AND P0, PT, R5, UR11, PT ;  /* 0x0000000b05007c0c */ /* 0x000fe2000bf06270 */
[----:B------:R-:W-:Y:S01]  /*22530*/  VIADD R10, R6, UR4 ;  /* 0x00000004060a7c36 */ /* 0x000fe20008000000 */
[----:B------:R-:W-:Y:S01]  /*22540*/  ISETP.GE.AND P5, PT, R22, UR11, PT ;  /* 0x0000000b16007c0c */ /* 0x000fe2000bfa6270 */
[C---:B------:R-:W-:Y:S01]  /*22550*/  IMAD.WIDE R4, R6.reuse, 0x2, R2 ;  /* 0x0000000206047825 */ /* 0x040fe200078e0202 */
[----:B------:R-:W1:Y:S03]  /*22560*/  LDCU UR7, c[0x0][0x398] ;  /* 0x00007300ff0777ac */ /* 0x000e660008000800 */
[----:B------:R-:W-:Y:S01]  /*22570*/  IMAD.WIDE R6, R6, 0x2, R20 ;  /* 0x0000000206067825 */ /* 0x000fe200078e0214 */
[----:B------:R-:W0:Y:S03]  /*22580*/  LDCU UR9, c[0x0][0x398] ;  /* 0x00007300ff0977ac */ /* 0x000e260008000800 */
[----:B------:R-:W-:-:S04]  /*22590*/  IMAD.WIDE R8, R10, 0x2, R2 ;  /* 0x000000020a087825 */ /* 0x000fc800078e0202 */
[----:B------:R-:W-:Y:S01]  /*225a0*/  VIADD R11, R18, 0x25 ;  /* 0x00000025120b7836 */ /* 0x000fe20000000000 */
[----:B--2---:R-:W-:Y:S01]  /*225b0*/  PRMT R22, R23, 0x7632, R22 ;  /* 0x0000763217167816 */ /* 0x004fe20000000016 */
[----:B------:R-:W-:Y:S04]  /*225c0*/  @P4 STG.E.U16 desc[UR12][R4.64], R23 ;  /* 0x0000001704004986 */ /* 0x000fe8000c10150c */
[----:B------:R2:W-:Y:S01]  /*225d0*/  @P3 STG.E.U16 desc[UR12][R6.64], R22 ;  /* 0x0000001606003986 */ /* 0x0005e2000c10150c */
[----:B------:R-:W-:Y:S01]  /*225e0*/  ISETP.LT.AND P3, PT, R19, UR14, !P2 ;  /* 0x0000000e13007c0c */ /* 0x000fe2000d761270 */
[----:B------:R-:W0:Y:S02]  /*225f0*/  LDCU UR14, c[0x0][0x398] ;  /* 0x00007300ff0e77ac */ /* 0x000e240008000800 */
[----:B------:R0:W-:Y:S01]  /*22600*/  @P6 STG.E.U16 desc[UR12][R8.64], R24 ;  /* 0x0000001808006986 */ /* 0x0001e2000c10150c */
[----:B----4-:R-:W-:Y:S01]  /*22610*/  ISETP.LT.AND P6, PT, R29, UR6, !P5 ;  /* 0x000000061d007c0c */ /* 0x010fe2000efc1270 */
[----:B------:R-:W4:Y:S01]  /*22620*/  LDCU UR6, c[0x0][0x398] ;  /* 0x00007300ff0677ac */ /* 0x000f220008000800 */
[----:B------:R-:W-:-:S02]  /*22630*/  ISETP.LT.AND P5, PT, R19, UR8, !P5 ;  /* 0x0000000813007c0c */ /* 0x000fc4000efa1270 */
[----:B------:R-:W-:Y:S01]  /*22640*/  ISETP.GE.AND P4, PT, R11, UR11, PT ;  /* 0x0000000b0b007c0c */ /* 0x000fe2000bf86270 */
[----:B------:R-:W-:Y:S01]  /*22650*/  VIADD R11, R10, UR4 ;  /* 0x000000040a0b7c36 */ /* 0x000fe20008000000 */
[----:B------:R-:W1:Y:S01]  /*22660*/  LDCU UR8, c[0x0][0x398] ;  /* 0x00007300ff0877ac */ /* 0x000e620008000800 */
[----:B--2---:R-:W-:Y:S01]  /*22670*/  PRMT R22, R24, 0x7632, R22 ;  /* 0x0000763218167816 */ /* 0x004fe20000000016 */
[----:B------:R-:W-:Y:S01]  /*22680*/  IMAD.WIDE R4, R10, 0x2, R20 ;  /* 0x000000020a047825 */ /* 0x000fe200078e0214 */
[----:B---3--:R-:W-:-:S03]  /*22690*/  PRMT R10, R26, 0x7632, R10 ;  /* 0x000076321a0a7816 */ /* 0x008fc6000000000a */
[C---:B------:R-:W-:Y:S01]  /*226a0*/  IMAD.WIDE R6, R11.reuse, 0x2, R2 ;  /* 0x000000020b067825 */ /* 0x040fe200078e0202 */
[----:B------:R2:W-:Y:S03]  /*226b0*/  @P3 STG.E.U16 desc[UR12][R4.64], R22 ;  /* 0x0000001604003986 */ /* 0x0005e6000c10150c */
[----:B0-----:R-:W-:Y:S01]  /*226c0*/  IMAD.WIDE R8, R11, 0x2, R20 ;  /* 0x000000020b087825 */ /* 0x001fe200078e0214 */
[----:B------:R0:W-:Y:S01]  /*226d0*/  @P6 STG.E.U16 desc[UR12][R6.64], R26 ;  /* 0x0000001a06006986 */ /* 0x0001e2000c10150c */
[----:B------:R-:W-:Y:S01]  /*226e0*/  ISETP.LT.AND P3, PT, R19, UR5, !P0 ;  /* 0x0000000513007c0c */ /* 0x000fe2000c761270 */
[----:B------:R-:W3:Y:S02]  /*226f0*/  LDCU UR5, c[0x0][0x398] ;  /* 0x00007300ff0577ac */ /* 0x000ee40008000800 */
[----:B------:R1:W-:Y:S01]  /*22700*/  @P5 STG.E.U16 desc[UR12][R8.64], R10 ;  /* 0x0000000a08005986 */ /* 0x0003e2000c10150c */
[----:B------:R-:W-:Y:S01]  /*22710*/  ISETP.LT.AND P5, PT, R29, UR10, !P0 ;  /* 0x0000000a1d007c0c */ /* 0x000fe2000c7a1270 */
[----:B------:R-:W-:-:S02]  /*22720*/  VIADD R23, R18, 0x26 ;  /* 0x0000002612177836 */ /* 0x000fc40000000000 */
[----:B--2---:R-:W-:Y:S02]  /*22730*/  VIADD R4, R18, 0x27 ;  /* 0x0000002712047836 */ /* 0x004fe40000000000 */
[----:B0-----:R-:W-:-:S03]  /*22740*/  VIADD R6, R11, UR4 ;  /* 0x000000040b067c36 */ /* 0x001fc60008000000 */
[----:B------:R-:W-:Y:S01]  /*22750*/  ISETP.GE.AND P0, PT, R4, UR11, PT ;  /* 0x0000000b04007c0c */ /* 0x000fe2000bf06270 */
[----:B------:R-:W0:Y:S01]  /*22760*/  LDCU UR10, c[0x0][0x398] ;  /* 0x00007300ff0a77ac */ /* 0x000e220008000800 */
[----:B------:R-:W-:Y:S01]  /*22770*/  PRMT R22, R25, 0x7632, R22 ;  /* 0x0000763219167816 */ /* 0x000fe20000000016 */
[C---:B-1----:R-:W-:Y:S02]  /*22780*/  VIADD R10, R6.reuse, UR4 ;  /* 0x00000004060a7c36 */ /* 0x042fe40008000000 */
[C---:B------:R-:W-:Y:S01]  /*22790*/  IMAD.WIDE R4, R6.reuse, 0x2, R2 ;  /* 0x0000000206047825 */ /* 0x040fe200078e0202 */
[----:B------:R-:W-:Y:S01]  /*227a0*/  ISETP.LT.AND P6, PT, R29, UR7, !P4 ;  /* 0x000000071d007c0c */ /* 0x000fe2000e7c1270 */
[----:B------:R-:W1:Y:S02]  /*227b0*/  LDCU UR7, c[0x0][0x398] ;  /* 0x00007300ff0777ac */ /* 0x000e640008000800 */
[----:B------:R-:W-:Y:S01]  /*227c0*/  IMAD.WIDE R6, R6, 0x2, R20 ;  /* 0x0000000206067825 */ /* 0x000fe200078e0214 */
[----:B------:R-:W-:-:S02]  /*227d0*/  ISETP.GE.AND P2, PT, R23, UR11, PT ;  /* 0x0000000b17007c0c */ /* 0x000fc4000bf46270 */
[----:B------:R-:W-:Y:S01]  /*227e0*/  ISETP.LT.AND P4, PT, R19, UR9, !P4 ;  /* 0x0000000913007c0c */ /* 0x000fe2000e781270 */
[----:B------:R-:W-:Y:S01]  /*227f0*/  VIADD R11, R18, 0x28 ;  /* 0x00000028120b7836 */ /* 0x000fe20000000000 */
[----:B------:R2:W-:Y:S01]  /*22800*/  @P5 STG.E.U16 desc[UR12][R4.64], R25 ;  /* 0x0000001904005986 */ /* 0x0005e2000c10150c */
[C---:B------:R-:W-:Y:S01]  /*22810*/  IMAD.WIDE R8, R10.reuse, 0x2, R2 ;  /* 0x000000020a087825 */ /* 0x040fe200078e0202 */
[----:B------:R-:W0:Y:S02]  /*22820*/  LDCU UR9, c[0x0][0x398] ;  /* 0x00007300ff0977ac */ /* 0x000e240008000800 */
[----:B------:R1:W-:Y:S01]  /*22830*/  @P3 STG.E.U16 desc[UR12][R6.64], R22 ;  /* 0x0000001606003986 */ /* 0x0003e2000c10150c */
[----:B----4-:R-:W-:Y:S01]  /*22840*/  ISETP.LT.AND P3, PT, R29, UR6, !P2 ;  /* 0x000000061d007c0c */ /* 0x010fe2000d761270 */
[----:B------:R-:W4:Y:S01]  /*22850*/  LDCU UR6, c[0x0][0x398] ;  /* 0x00007300ff0677ac */ /* 0x000f220008000800 */
[----:B------:R-:W-:Y:S01]  /*22860*/  ISETP.GE.AND P5, PT, R11, UR11, PT ;  /* 0x0000000b0b007c0c */ /* 0x000fe2000bfa6270 */
[----:B------:R-:W-:-:S02]  /*22870*/  VIADD R11, R10, UR4 ;  /* 0x000000040a0b7c36 */ /* 0x000fc40008000000 */
[----:B--2---:R-:W-:Y:S01]  /*22880*/  IMAD.WIDE R4, R10, 0x2, R20 ;  /* 0x000000020a047825 */ /* 0x004fe200078e0214 */
[----:B-1----:R-:W-:Y:S01]  /*22890*/  PRMT R22, R27, 0x7632, R22 ;  /* 0x000076321b167816 */ /* 0x002fe20000000016 */
[----:B------:R1:W-:Y:S02]  /*228a0*/  @P6 STG.E.U16 desc[UR12][R8.64], R27 ;  /* 0x0000001b08006986 */ /* 0x0003e4000c10150c */
[----:B------:R-:W-:Y:S01]  /*228b0*/  IMAD.WIDE R6, R11, 0x2, R2 ;  /* 0x000000020b067825 */ /* 0x000fe200078e0202 */
[----:B------:R-:W-:Y:S01]  /*228c0*/  ISETP.LT.AND P6, PT, R19, UR8, !P2 ;  /* 0x0000000813007c0c */ /* 0x000fe2000d7c1270 */
[----:B------:R-:W2:Y:S01]  /*228d0*/  LDCU UR8, c[0x0][0x398] ;  /* 0x00007300ff0877ac */ /* 0x000ea20008000800 */
[----:B------:R0:W-:Y:S01]  /*228e0*/  @P4 STG.E.U16 desc[UR12][R4.64], R22 ;  /* 0x0000001604004986 */ /* 0x0001e2000c10150c */
[----:B------:R-:W-:Y:S02]  /*228f0*/  ISETP.LT.AND P4, PT, R29, UR14, !P0 ;  /* 0x0000000e1d007c0c */ /* 0x000fe4000c781270 */
[----:B------:R-:W-:Y:S01]  /*22900*/  PRMT R10, R15, 0x7632, R10 ;  /* 0x000076320f0a7816 */ /* 0x000fe2000000000a */
[----:B------:R4:W-:Y:S01]  /*22910*/  @P3 STG.E.U16 desc[UR12][R6.64], R15 ;  /* 0x0000000f06003986 */ /* 0x0009e2000c10150c */
[----:B---3--:R-:W-:Y:S01]  /*22920*/  ISETP.LT.AND P3, PT, R19, UR5, !P0 ;  /* 0x0000000513007c0c */ /* 0x008fe2000c761270 */
[C---:B------:R-:W-:Y:S01]  /*22930*/  VIADD R23, R18.reuse, 0x29 ;  /* 0x0000002912177836 */ /* 0x040fe20000000000 */
[----:B------:R-:W3:Y:S01]  /*22940*/  LDCU UR5, c[0x0][0x398] ;  /* 0x00007300ff0577ac */ /* 0x000ee20008000800 */
[----:B-1----:R-:W-:Y:S01]  /*22950*/  IMAD.WIDE R8, R11, 0x2, R20 ;  /* 0x000000020b087825 */ /* 0x002fe200078e0214 */
[----:B------:R-:W1:Y:S03]  /*22960*/  LDCU UR14, c[0x0][0x398] ;  /* 0x00007300ff0e77ac */ /* 0x000e660008000800 */
[----:B0-----:R-:W-:-:S02]  /*22970*/  VIADD R4, R18, 0x2a ;  /* 0x0000002a12047836 */ /* 0x001fc40000000000 */
[----:B----4-:R-:W-:-:S03]  /*22980*/  VIADD R6, R11, UR4 ;  /* 0x000000040b067c36 */ /* 0x010fc60008000000 */
[----:B------:R-:W-:Y:S01]  /*22990*/  ISETP.GE.AND P0, PT, R4, UR11, PT ;  /* 0x0000000b04007c0c */ /* 0x000fe2000bf06270 */
[----:B------:R-:W4:Y:S01]  /*229a0*/  LDL.LU R15, [R1+0x50] ;  /* 0x00005000010f7983 */ /* 0x000f220000300800 */
[----:B------:R-:W-:-:S03]  /*229b0*/  IMAD.WIDE R4, R6, 0x2, R2 ;  /* 0x0000000206047825 */ /* 0x000fc600078e0202 */
[----:B------:R-:W2:Y:S01]  /*229c0*/  LDL.LU R26, [R1+0xe8] ;  /* 0x0000e800011a7983 */ /* 0x000ea20000300800 */
[----:B------:R-:W-:Y:S01]  /*229d0*/  VIADD R11, R18, 0x2b ;  /* 0x0000002b120b7836 */ /* 0x000fe20000000000 */
[----:B------:R-:W-:Y:S02]  /*229e0*/  PRMT R22, R28, 0x7632, R22 ;  /* 0x000076321c167816 */ /* 0x000fe40000000016 */
[----:B------:R-:W-:Y:S04]  /*229f0*/  @P6 STG.E.U16 desc[UR12][R8.64], R10 ;  /* 0x0000000a08006986 */ /* 0x000fe8000c10150c */
[----:B------:R-:W2:Y:S04]  /*22a00*/  LDL.LU R25, [R1+0x58] ;  /* 0x0000580001197983 */ /* 0x000ea80000300800 */
[----:B------:R0:W-:Y:S01]  /*22a10*/  @P4 STG.E.U16 desc[UR12][R4.64], R28 ;  /* 0x0000001c04004986 */ /* 0x0001e2000c10150c */
[----:B------:R-:W-:-:S03]  /*22a20*/  ISETP.GE.AND P4, PT, R11, UR11, PT ;  /* 0x0000000b0b007c0c */ /* 0x000fc6000bf86270 */
[----:B------:R-:W2:Y:S04]  /*22a30*/  LDL.LU R27, [R1+0xec] ;  /* 0x0000ec00011b7983 */ /* 0x000ea80000300800 */
[----:B0-----:R-:W2:Y:S04]  /*22a40*/  LDL.LU R28, [R1+0x5c] ;  /* 0x00005c00011c7983 */ /* 0x001ea80000300800 */
[----:B------:R-:W2:Y:S04]  /*22a50*/  LDL.LU R24, [R1+0x60] ;  /* 0x0000600001187983 */ /* 0x000ea80000300800 */
[----:B------:R-:W2:Y:S01]  /*22a60*/  LDL.LU R11, [R1+0xe0] ;  /* 0x0000e000010b7983 */ /* 0x000ea20000300800 */
[----:B------:R-:W-:Y:S01]  /*22a70*/  ISETP.LT.AND P6, PT, R29, UR7, !P5 ;  /* 0x000000071d007c0c */ /* 0x000fe2000efc1270 */
[C---:B------:R-:W-:Y:S01]  /*22a80*/  VIADD R10, R6.reuse, UR4 ;  /* 0x00000004060a7c36 */ /* 0x040fe20008000000 */
[----:B------:R-:W-:Y:S01]  /*22a90*/  ISETP.GE.AND P2, PT, R23, UR11, PT ;  /* 0x0000000b17007c0c */ /* 0x000fe2000bf46270 */
[----:B------:R-:W-:Y:S01]  /*22aa0*/  IMAD.WIDE R6, R6, 0x2, R20 ;  /* 0x0000000206067825 */ /* 0x000fe200078e0214 */
[----:B------:R-:W0:Y:S03]  /*22ab0*/  LDCU UR7, c[0x0][0x398] ;  /* 0x00007300ff0777ac */ /* 0x000e260008000800 */
[C---:B------:R-:W-:Y:S01]  /*22ac0*/  IMAD.WIDE R8, R10.reuse, 0x2, R2 ;  /* 0x000000020a087825 */ /* 0x040fe200078e0202 */
[----:B------:R1:W-:Y:S01]  /*22ad0*/  @P3 STG.E.U16 desc[UR12][R6.64], R22 ;  /* 0x0000001606003986 */ /* 0x0003e2000c10150c */
[----:B------:R-:W-:Y:S01]  /*22ae0*/  ISETP.LT.AND P5, PT, R19, UR10, !P5 ;  /* 0x0000000a13007c0c */ /* 0x000fe2000efa1270 */
[----:B------:R-:W0:Y:S01]  /*22af0*/  LDCU UR10, c[0x0][0x398] ;  /* 0x00007300ff0a77ac */ /* 0x000e220008000800 */
[----:B------:R-:W-:Y:S01]  /*22b00*/  ISETP.LT.AND P3, PT, R29, UR6, !P2 ;  /* 0x000000061d007c0c */ /* 0x000fe2000d761270 */
[----:B------:R-:W-:Y:S01]  /*22b10*/  VIADD R4, R10, UR4 ;  /* 0x000000040a047c36 */ /* 0x000fe20008000000 */
[----:B------:R-:W0:Y:S01]  /*22b20*/  LDCU UR6, c[0x0][0x398] ;  /* 0x00007300ff0677ac */ /* 0x000e220008000800 */
[----:B-1----:R-:W-:-:S02]  /*22b30*/  VIADD R22, R18, 0x2c ;  /* 0x0000002c12167836 */ /* 0x002fc40000000000 */
[----:B------:R-:W-:Y:S01]  /*22b40*/  IMAD.WIDE R6, R10, 0x2, R20 ;  /* 0x000000020a067825 */ /* 0x000fe200078e0214 */
[----:B----4-:R-:W-:Y:S01]  /*22b50*/  PRMT R23, R15, 0x7632, R23 ;  /* 0x000076320f177816 */ /* 0x010fe20000000017 */
[----:B--2---:R1:W-:Y:S01]  /*22b60*/  @P6 STG.E.U16 desc[UR12][R8.64], R11 ;  /* 0x0000000b08006986 */ /* 0x0043e2000c10150c */
[----:B------:R-:W-:Y:S01]  /*22b70*/  ISETP.LT.AND P6, PT, R19, UR8, !P2 ;  /* 0x0000000813007c0c */ /* 0x000fe2000d7c1270 */
[----:B------:R-:W2:Y:S01]  /*22b80*/  LDCU UR8, c[0x0][0x398] ;  /* 0x00007300ff0877ac */ /* 0x000ea20008000800 */
[----:B------:R-:W-:Y:S02]  /*22b90*/  PRMT R5, R11, 0x7632, R5 ;  /* 0x000076320b057816 */ /* 0x000fe40000000005 */
[----:B------:R-:W-:Y:S02]  /*22ba0*/  ISETP.GE.AND P2, PT, R22, UR11, PT ;  /* 0x0000000b16007c0c */ /* 0x000fe4000bf46270 */
[----:B------:R-:W4:Y:S01]  /*22bb0*/  LDL.LU R22, [R1+0x54] ;  /* 0x0000540001167983 */ /* 0x000f220000300800 */
[----:B-1----:R-:W-:-:S03]  /*22bc0*/  IMAD.WIDE R8, R4, 0x2, R2 ;  /* 0x0000000204087825 */ /* 0x002fc600078e0202 */
[----:B------:R-:W-:Y:S01]  /*22bd0*/  @P5 STG.E.U16 desc[UR12][R6.64], R5 ;  /* 0x0000000506005986 */ /* 0x000fe2000c10150c */
[----:B------:R-:W-:-:S03]  /*22be0*/  IMAD.WIDE R10, R4, 0x2, R20 ;  /* 0x00000002040a7825 */ /* 0x000fc600078e0214 */
[----:B------:R1:W-:Y:S04]  /*22bf0*/  @P3 STG.E.U16 desc[UR12][R8.64], R15 ;  /* 0x0000000f08003986 */ /* 0x0003e8000c10150c */
[----:B------:R0:W-:Y:S04]  /*22c00*/  @P6 STG.E.U16 desc[UR12][R10.64], R23 ;  /* 0x000000170a006986 */ /* 0x0001e8000c10150c */
[----:B-1----:R-:W2:Y:S04]  /*22c10*/  LDL.LU R15, [R1+0xa5c] ;  /* 0x000a5c00010f7983 */ /* 0x002ea80000300800 */
[----:B0-----:R-:W2:Y:S01]  /*22c20*/  LDL.LU R23, [R1+0xe4] ;  /* 0x0000e40001177983 */ /* 0x001ea20000300800 */
[----:B------:R-:W-:Y:S01]  /*22c30*/  ISETP.LT.AND P5, PT, R29, UR9, !P0 ;  /* 0x000000091d007c0c */ /* 0x000fe2000c7a1270 */
[----:B------:R-:W-:Y:S01]  /*22c40*/  VIADD R8, R4, UR4 ;  /* 0x0000000404087c36 */ /* 0x000fe20008000000 */
[----:B---3--:R-:W-:Y:S01]  /*22c50*/  ISETP.LT.AND P0, PT, R19, UR5, !P0 ;  /* 0x0000000513007c0c */ /* 0x008fe2000c701270 */
[----:B------:R-:W0:Y:S01]  /*22c60*/  LDCU UR9, c[0x0][0x398] ;  /* 0x00007300ff0977ac */ /* 0x000e220008000800 */
[----:B------:R-:W-:Y:S01]  /*22c70*/  ISETP.LT.AND P6, PT, R29, UR7, !P4 ;  /* 0x000000071d007c0c */ /* 0x000fe2000e7c1270 */
[C---:B------:R-:W-:Y:S01]  /*22c80*/  IMAD.WIDE R6, R8.reuse, 0x2, R2 ;  /* 0x0000000208067825 */ /* 0x040fe200078e0202 */
[----:B------:R-:W-:Y:S01]  /*22c90*/  ISETP.LT.AND P4, PT, R19, UR10, !P4 ;  /* 0x0000000a13007c0c */ /* 0x000fe2000e781270 */
[----:B------:R-:W1:Y:S02]  /*22ca0*/  LDCU UR5, c[0x0][0x398] ;  /* 0x00007300ff0577ac */ /* 0x000e640008000800 */
[----:B------:R-:W-:Y:S01]  /*22cb0*/  IMAD.WIDE R4, R8, 0x2, R20 ;  /* 0x0000000208047825 */ /* 0x000fe200078e0214 */
[----:B------:R-:W3:Y:S03]  /*22cc0*/  LDCU UR7, c[0x0][0x398] ;  /* 0x00007300ff0777ac */ /* 0x000ee60008000800 */
[----:B------:R-:W-:-:S02]  /*22cd0*/  VIADD R9, R18, 0x2d ;  /* 0x0000002d12097836 */ /* 0x000fc40000000000 */
[----:B------:R-:W-:Y:S01]  /*22ce0*/  VIADD R8, R8, UR4 ;  /* 0x0000000408087c36 */ /* 0x000fe20008000000 */
[----:B------:R-:W0:Y:S01]  /*22cf0*/  LDCU UR10, c[0x0][0x398] ;  /* 0x00007300ff0a77ac */ /* 0x000e220008000800 */
[----:B------:R-:W-:Y:S01]  /*22d00*/  VIADD R10, R18, 0x2e ;  /* 0x0000002e120a7836 */ /* 0x000fe20000000000 */
[----:B------:R-:W-:Y:S02]  /*22d10*/  ISETP.GE.AND P3, PT, R9, UR11, PT ;  /* 0x0000000b09007c0c */ /* 0x000fe4000bf66270 */
[----:B----4-:R-:W-:Y:S02]  /*22d20*/  PRMT R9, R22, 0x7632, R9 ;  /* 0x0000763216097816 */ /* 0x010fe40000000009 */
[----:B--2---:R-:W-:Y:S01]  /*22d30*/  PRMT R11, R23, 0x7632, R11 ;  /* 0x00007632170b7816 */ /* 0x004fe2000000000b */
[----:B------:R2:W-:Y:S04]  /*22d40*/  @P5 STG.E.U16 desc[UR12][R6.64], R23 ;  /* 0x0000001706005986 */ /* 0x0005e8000c10150c */
[----:B------:R4:W-:Y:S01]  /*22d50*/  @P0 STG.E.U16 desc[UR12][R4.64], R11 ;  /* 0x0000000b04000986 */ /* 0x0009e2000c10150c */
[----:B------:R-:W-:Y:S01]  /*22d60*/  ISETP.LT.AND P0, PT, R29, UR6, !P2 ;  /* 0x000000061d007c0c */ /* 0x000fe2000d701270 */
[----:B------:R-:W0:Y:S01]  /*22d70*/  LDCU UR6, c[0x0][0x398] ;  /* 0x00007300ff0677ac */ /* 0x000e220008000800 */
[----:B------:R-:W-:Y:S01]  /*22d80*/  ISETP.GE.AND P5, PT, R10, UR11, PT ;  /* 0x0000000b0a007c0c */ /* 0x000fe2000bfa6270 */
[----:B------:R-:W-:-:S02]  /*22d90*/  VIADD R10, R8, UR4 ;  /* 0x00000004080a7c36 */ /* 0x000fc40008000000 */
[----:B--2---:R-:W-:-:S04]  /*22da0*/  IMAD.WIDE R6, R8, 0x2, R20 ;  /* 0x0000000208067825 */ /* 0x004fc800078e0214 */
[----:B----4-:R-:W-:-:S05]  /*22db0*/  IMAD.WIDE R4, R8, 0x2, R2 ;  /* 0x0000000208047825 */ /* 0x010fca00078e0202 */
[----:B------:R2:W-:Y:S01]  /*22dc0*/  @P6 STG.E.U16 desc[UR12][R4.64], R22 ;  /* 0x0000001604006986 */ /* 0x0005e2000c10150c */
[----:B------:R-:W-:-:S03]  /*22dd0*/  VIADD R8, R18, 0x2f ;  /* 0x0000002f12087836 */ /* 0x000fc60000000000 */
[----:B------:R4:W-:Y:S01]  /*22de0*/  @P4 STG.E.U16 desc[UR12][R6.64], R9 ;  /* 0x0000000906004986 */ /* 0x0009e2000c10150c */
[----:B------:R-:W-:Y:S01]  /*22df0*/  ISETP.LT.AND P4, PT, R19, UR8, !P2 ;  /* 0x0000000813007c0c */ /* 0x000fe2000d781270 */
[----:B------:R-:W3:Y:S01]  /*22e00*/  LDCU UR8, c[0x0][0x398] ;  /* 0x00007300ff0877ac */ /* 0x000ee20008000800 */
[----:B0-----:R-:W-:Y:S02]  /*22e10*/  ISETP.LT.AND P6, PT, R29, UR9, !P3 ;  /* 0x000000091d007c0c */ /* 0x001fe4000dfc1270 */
[----:B------:R-:W-:Y:S01]  /*22e20*/  ISETP.GE.AND P2, PT, R8, UR11, PT ;  /* 0x0000000b08007c0c */ /* 0x000fe2000bf46270 */
[C---:B--2---:R-:W-:Y:S01]  /*22e30*/  IMAD.WIDE R4, R10.reuse, 0x2, R2 ;  /* 0x000000020a047825 */ /* 0x044fe200078e0202 */
[----:B-1----:R-:W-:Y:S01]  /*22e40*/  ISETP.LT.AND P3, PT, R19, UR5, !P3 ;  /* 0x0000000513007c0c */ /* 0x002fe2000df61270 */
[----:B------:R-:W0:Y:S02]  /*22e50*/  LDCU UR5, c[0x0][0x398] ;  /* 0x00007300ff0577ac */ /* 0x000e240008000800 */
[----:B------:R-:W-:Y:S01]  /*22e60*/  VIADD R8, R10, UR4 ;  /* 0x000000040a087c36 */ /* 0x000fe20008000000 */
[----:B------:R1:W-:Y:S01]  /*22e70*/  @P0 STG.E.U16 desc[UR12][R4.64], R26 ;  /* 0x0000001a04000986 */ /* 0x0003e2000c10150c */
[----:B----4-:R-:W-:Y:S01]  /*22e80*/  PRMT R9, R26, 0x7632, R9 ;  /* 0x000076321a097816 */ /* 0x010fe20000000009 */
[----:B------:R-:W2:Y:S01]  /*22e90*/  LDCU UR9, c[0x0][0x398] ;  /* 0x00007300ff0977ac */ /* 0x000ea20008000800 */
[----:B------:R-:W-:-:S04]  /*22ea0*/  IMAD.WIDE R6, R8, 0x2, R2 ;  /* 0x0000000208067825 */ /* 0x000fc800078e0202 */
[--C-:B-1----:R-:W-:Y:S01]  /*22eb0*/  IMAD.WIDE R4, R10, 0x2, R20.reuse ;  /* 0x000000020a047825 */ /* 0x102fe200078e0214 */
[----:B------:R-:W4:Y:S04]  /*22ec0*/  LDL.LU R26, [R1+0x64] ;  /* 0x00006400011a7983 */ /* 0x000f280000300800 */
[----:B------:R1:W-:Y:S01]  /*22ed0*/  @P4 STG.E.U16 desc[UR12][R4.64], R9 ;  /* 0x0000000904004986 */ /* 0x0003e2000c10150c */
[----:B------:R-:W-:Y:S01]  /*22ee0*/  ISETP.LT.AND P4, PT, R29, UR6, !P5 ;  /* 0x000000061d007c0c */ /* 0x000fe2000ef81270 */
[----:B------:R-:W-:Y:S02]  /*22ef0*/  VIADD R10, R18, 0x31 ;  /* 0x00000031120a7836 */ /* 0x000fe40000000000 */
[----:B------:R0:W-:Y:S01]  /*22f00*/  @P6 STG.E.U16 desc[UR12][R6.64], R25 ;  /* 0x0000001906006986 */ /* 0x0001e2000c10150c */
[----:B------:R-:W2:Y:S01]  /*22f10*/  LDCU UR6, c[0x0][0x398] ;  /* 0x00007300ff0677ac */ /* 0x000ea20008000800 */
[----:B-1----:R-:W-:Y:S01]  /*22f20*/  IMAD.WIDE R4, R8, 0x2, R20 ;  /* 0x0000000208047825 */ /* 0x002fe200078e0214 */
[----:B0-----:R-:W-:-:S03]  /*22f30*/  PRMT R7, R25, 0x7632, R7 ;  /* 0x0000763219077816 */ /* 0x001fc60000000007 */
[----:B------:R-:W-:Y:S02]  /*22f40*/  VIADD R8, R8, UR4 ;  /* 0x0000000408087c36 */ /* 0x000fe40008000000 */
[----:B------:R0:W-:Y:S01]  /*22f50*/  @P3 STG.E.U16 desc[UR12][R4.64], R7 ;  /* 0x0000000704003986 */ /* 0x0001e2000c10150c */
[----:B------:R-:W-:Y:S02]  /*22f60*/  ISETP.GE.AND P6, PT, R10, UR11, PT ;  /* 0x0000000b0a007c0c */ /* 0x000fe4000bfc6270 */
[----:B------:R-:W-:Y:S01]  /*22f70*/  PRMT R10, R27, 0x7632, R10 ;  /* 0x000076321b0a7816 */ /* 0x000fe2000000000a */
[C---:B0-----:R-:W-:Y:S01]  /*22f80*/  IMAD.WIDE R4, R8.reuse, 0x2, R2 ;  /* 0x0000000208047825 */ /* 0x041fe200078e0202 */
[----:B---3--:R-:W-:Y:S01]  /*22f90*/  ISETP.LT.AND P5, PT, R19, UR7, !P5 ;  /* 0x0000000713007c0c */ /* 0x008fe2000efa1270 */
[----:B------:R-:W0:Y:S03]  /*22fa0*/  LDCU UR7, c[0x0][0x398] ;  /* 0x00007300ff0777ac */ /* 0x000e260008000800 */
[----:B------:R1:W-:Y:S01]  /*22fb0*/  @P4 STG.E.U16 desc[UR12][R4.64], R27 ;  /* 0x0000001b04004986 */ /* 0x0003e2000c10150c */
[----:B------:R-:W-:Y:S01]  /*22fc0*/  ISETP.LT.AND P3, PT, R29, UR8, !P2 ;  /* 0x000000081d007c0c */ /* 0x000fe2000d761270 */
[C---:B------:R-:W-:Y:S01]  /*22fd0*/  IMAD.WIDE R6, R8.reuse, 0x2, R20 ;  /* 0x0000000208067825 */ /* 0x040fe200078e0214 */
[----:B------:R-:W3:Y:S01]  /*22fe0*/  LDCU UR8, c[0x0][0x398] ;  /* 0x00007300ff0877ac */ /* 0x000ee20008000800 */
[----:B-1----:R-:W4:Y:S02]  /*22ff0*/  LDL.LU R27, [R1+0x68] ;  /* 0x00006800011b7983 */ /* 0x002f240000300800 */
[----:B------:R-:W-:-:S03]  /*23000*/  VIADD R4, R8, UR4 ;  /* 0x0000000408047c36 */ /* 0x000fc60008000000 */
[----:B------:R1:W-:Y:S01]  /*23010*/  @P5 STG.E.U16 desc[UR12][R6.64], R10 ;  /* 0x0000000a06005986 */ /* 0x0003e2000c10150c */
[----:B------:R-:W-:Y:S01]  /*23020*/  PRMT R8, R28, 0x7632, R8 ;  /* 0x000076321c087816 */ /* 0x000fe20000000008 */
[----:B-1----:R-:W-:-:S05]  /*23030*/  IMAD.WIDE R6, R4, 0x2, R2 ;  /* 0x0000000204067825 */ /* 0x002fca00078e0202 */
[----:B------:R1:W-:Y:S04]  /*23040*/  @P3 STG.E.U16 desc[UR12][R6.64], R28 ;  /* 0x0000001c06003986 */ /* 0x0003e8000c10150c */
[----:B-1----:R-:W4:Y:S01]  /*23050*/  LDL.LU R28, [R1+0x6c] ;  /* 0x00006c00011c7983 */ /* 0x002f220000300800 */
[C---:B------:R-:W-:Y:S01]  /*23060*/  VIADD R11, R18.reuse, 0x30 ;  /* 0x00000030120b7836 */ /* 0x040fe20000000000 */
[----:B------:R-:W-:Y:S01]  /*23070*/  ISETP.LT.AND P2, PT, R19, UR5, !P2 ;  /* 0x0000000513007c0c */ /* 0x000fe2000d741270 */
[----:B------:R-:W-:Y:S01]  /*23080*/  VIADD R9, R18, 0x32 ;  /* 0x0000003212097836 */ /* 0x000fe20000000000 */
[----:B------:R-:W1:Y:S02]  /*23090*/  LDCU UR5, c[0x0][0x398] ;  /* 0x00007300ff0577ac */ /* 0x000e640008000800 */
[----:B------:R-:W-:Y:S01]  /*230a0*/  ISETP.GE.AND P0, PT, R11, UR11, PT ;  /* 0x0000000b0b007c0c */ /* 0x000fe2000bf06270 */
[----:B------:R-:W-:Y:S01]  /*230b0*/  IMAD.WIDE R6, R4, 0x2, R20 ;  /* 0x0000000204067825 */ /* 0x000fe200078e0214 */
[----:B------:R-:W-:-:S02]  /*230c0*/  ISETP.GE.AND P4, PT, R9, UR11, PT ;  /* 0x0000000b09007c0c */ /* 0x000fc4000bf86270 */
[----:B--2---:R-:W-:Y:S01]  /*230d0*/  ISETP.LT.AND P5, PT, R29, UR6, !P0 ;  /* 0x000000061d007c0c */ /* 0x004fe2000c7a1270 */
[----:B------:R-:W2:Y:S01]  /*230e0*/  LDCU UR6, c[0x0][0x398] ;  /* 0x00007300ff0677ac */ /* 0x000ea20008000800 */
[----:B0-----:R-:W-:Y:S01]  /*230f0*/  ISETP.LT.AND P0, PT, R19, UR7, !P0 ;  /* 0x0000000713007c0c */ /* 0x001fe2000c701270 */
[----:B------:R-:W-:Y:S01]  /*23100*/  VIADD R9, R18, 0x33 ;  /* 0x0000003312097836 */ /* 0x000fe20000000000 */
[----:B------:R-:W0:Y:S01]  /*23110*/  LDCU UR7, c[0x0][0x398] ;  /* 0x00007300ff0777ac */ /* 0x000e220008000800 */
[----:B------:R-:W-:Y:S01]  /*23120*/  VIADD R5, R4, UR4 ;  /* 0x0000000404057c36 */ /* 0x000fe20008000000 */
[----:B------:R1:W-:Y:S01]  /*23130*/  @P2 STG.E.U16 desc[UR12][R6.64], R8 ;  /* 0x0000000806002986 */ /* 0x0003e2000c10150c */
[----:B---3--:R-:W-:Y:S01]  /*23140*/  ISETP.LT.AND P2, PT, R29, UR8, !P6 ;  /* 0x000000081d007c0c */ /* 0x008fe2000f741270 */
[----:B------:R-:W3:Y:S01]  /*23150*/  LDCU UR8, c[0x0][0x398] ;  /* 0x00007300ff0877ac */ /* 0x000ee20008000800 */
[----:B------:R-:W-:Y:S01]  /*23160*/  ISETP.LT.AND P6, PT, R19, UR9, !P6 ;  /* 0x0000000913007c0c */ /* 0x000fe2000f7c1270 */
[----:B------:R-:W-:Y:S01]  /*23170*/  IMAD.WIDE R10, R5, 0x2, R2 ;  /* 0x00000002050a7825 */ /* 0x000fe200078e0202 */
[----:B------:R-:W-:Y:S01]  /*23180*/  ISETP.GE.AND P3, PT, R9, UR11, PT ;  /* 0x0000000b09007c0c */ /* 0x000fe2000bf66270 */
[----:B------:R-:W0:Y:S02]  /*23190*/  LDCU UR9, c[0x0][0x398] ;  /* 0x00007300ff0977ac */ /* 0x000e240008000800 */
[----:B------:R-:W-:-:S02]  /*231a0*/  VIADD R25, R5, UR4 ;  /* 0x0000000405197c36 */ /* 0x000fc40008000000 */
[----:B------:R-:W-:Y:S01]  /*231b0*/  VIADD R9, R18, 0x34 ;  /* 0x0000003412097836 */ /* 0x000fe20000000000 */
[----:B-1----:R-:W-:Y:S01]  /*231c0*/  PRMT R7, R24, 0x7632, R7 ;  /* 0x0000763218077816 */ /* 0x002fe20000000007 */
[----:B------:R-:W-:Y:S01]  /*231d0*/  IMAD.WIDE R4, R5, 0x2, R20 ;  /* 0x0000000205047825 */ /* 0x000fe200078e0214 */
[----:B------:R-:W-:Y:S02]  /*231e0*/  @P5 STG.E.U16 desc[UR12][R10.64], R24 ;  /* 0x000000180a005986 */ /* 0x000fe4000c10150c */
[----:B------:R-:W-:Y:S01]  /*231f0*/  ISETP.GE.AND P5, PT, R9, UR11, PT ;  /* 0x0000000b09007c0c */ /* 0x000fe2000bfa6270 */
[C---:B------:R-:W-:Y:S01]  /*23200*/  IMAD.WIDE R22, R25.reuse, 0x2, R2 ;  /* 0x0000000219167825 */ /* 0x040fe200078e0202 */
[----:B------:R1:W-:Y:S03]  /*23210*/  @P0 STG.E.U16 desc[UR12][R4.64], R7 ;  /* 0x0000000704000986 */ /* 0x0003e6000c10150c */
[----:B------:R-:W-:Y:S01]  /*23220*/  IMAD.WIDE R8, R25, 0x2, R20 ;  /* 0x0000000219087825 */ /* 0x000fe200078e0214 */
[----:B------:R0:W-:Y:S01]  /*23230*/  @P2 STG.E.U16 desc[UR12][R22.64], R12 ;  /* 0x0000000c16002986 */ /* 0x0001e2000c10150c */
[----:B------:R-:W-:Y:S01]  /*23240*/  ISETP.LT.AND P2, PT, R29, UR5, !P4 ;  /* 0x000000051d007c0c */ /* 0x000fe2000e741270 */
[----:B------:R-:W4:Y:S01]  /*23250*/  LDCU UR5, c[0x0][0x398] ;  /* 0x00007300ff0577ac */ /* 0x000f220008000800 */
[----:B--2---:R-:W-:-:S02]  /*23260*/  ISETP.LT.AND P4, PT, R19, UR6, !P4 ;  /* 0x0000000613007c0c */ /* 0x004fc4000e781270 */
[----:B-1----:R-:W-:Y:S01]  /*23270*/  PRMT R5, R12, 0x7632, R5 ;  /* 0x000076320c057816 */ /* 0x002fe20000000005 */
[----:B------:R-:W-:Y:S01]  /*23280*/  VIADD R6, R18, 0x35 ;  /* 0x0000003512067836 */ /* 0x000fe20000000000 */
[----:B------:R-:W1:Y:S03]  /*23290*/  LDCU UR6, c[0x0][0x398] ;  /* 0x00007300ff0677ac */ /* 0x000e660008000800 */
[----:B------:R2:W-:Y:S01]  /*232a0*/  @P6 STG.E.U16 desc[UR12][R8.64], R5 ;  /* 0x0000000508006986 */ /* 0x0005e2000c10150c */
[----:B0-----:R-:W-:Y:S01]  /*232b0*/  ISETP.LT.AND P6, PT, R29, UR7, !P3 ;  /* 0x000000071d007c0c */ /* 0x001fe2000dfc1270 */
[----:B------:R-:W0:Y:S01]  /*232c0*/  LDCU UR7, c[0x0][0x398] ;  /* 0x00007300ff0777ac */ /* 0x000e220008000800 */
[----:B------:R-:W-:Y:S01]  /*232d0*/  VIADD R25, R25, UR4 ;  /* 0x0000000419197c36 */ /* 0x000fe20008000000 */
[----:B------:R-:W-:Y:S02]  /*232e0*/  ISETP.GE.AND P0, PT, R6, UR11, PT ;  /* 0x0000000b06007c0c */ /* 0x000fe4000bf06270 */
[----:B---3--:R-:W-:Y:S01]  /*232f0*/  ISETP.LT.AND P3, PT, R19, UR8, !P3 ;  /* 0x0000000813007c0c */ /* 0x008fe2000df61270 */
[C---:B------:R-:W-:Y:S01]  /*23300*/  IMAD.WIDE R6, R25.reuse, 0x2, R2 ;  /* 0x0000000219067825 */ /* 0x040fe200078e0202 */
[----:B------:R-:W3:Y:S03]  /*23310*/  LDCU UR8, c[0x0][0x398] ;  /* 0x00007300ff0877ac */ /* 0x000ee60008000800 */
[----:B------:R-:W-:-:S02]  /*23320*/  VIADD R23, R25, UR4 ;  /* 0x0000000419177c36 */ /* 0x000fc40008000000 */
[----:B--2---:R-:W-:-:S04]  /*23330*/  IMAD.WIDE R4, R25, 0x2, R20 ;  /* 0x0000000219047825 */ /* 0x004fc800078e0214 */
[----:B------:R-:W-:-:S04]  /*23340*/  IMAD.WIDE R10, R23, 0x2, R2 ;  /* 0x00000002170a7825 */ /* 0x000fc800078e0202 */
[C---:B------:R-:W-:Y:S02]  /*23350*/  VIADD R9, R23.reuse, UR4 ;  /* 0x0000000417097c36 */ /* 0x040fe40008000000 */
[C---:B------:R-:W-:Y:S02]  /*23360*/  VIADD R8, R18.reuse, 0x37 ;  /* 0x0000003712087836 */ /* 0x040fe40000000000 */
[----:B------:R-:W-:Y:S01]  /*23370*/  VIADD R12, R18, 0x36 ;  /* 0x00000036120c7836 */ /* 0x000fe20000000000 */
[----:B----4-:R-:W-:Y:S01]  /*23380*/  PRMT R22, R26, 0x7632, R22 ;  /* 0x000076321a167816 */ /* 0x010fe20000000016 */
[----:B------:R2:W-:Y:S04]  /*23390*/  @P2 STG.E.U16 desc[UR12][R6.64], R26 ;  /* 0x0000001a06002986 */ /* 0x0005e8000c10150c */
[----:B------:R4:W-:Y:S04]  /*233a0*/  @P4 STG.E.U16 desc[UR12][R4.64], R22 ;  /* 0x0000001604004986 */ /* 0x0009e8000c10150c */
[----:B------:R0:W-:Y:S01]  /*233b0*/  @P6 STG.E.U16 desc[UR12][R10.64], R13 ;  /* 0x0000000d0a006986 */ /* 0x0001e2000c10150c */
[----:B--2---:R-:W-:Y:S01]  /*233c0*/  IMAD.WIDE R6, R23, 0x2, R20 ;  /* 0x0000000217067825 */ /* 0x004fe200078e0214 */
[----:B----4-:R-:W-:-:S02]  /*233d0*/  PRMT R5, R13, 0x7632, R5 ;  /* 0x000076320d057816 */ /* 0x010fc40000000005 */
[----:B------:R-:W-:Y:S01]  /*233e0*/  ISETP.LT.AND P6, PT, R29, UR5, !P5 ;  /* 0x000000051d007c0c */ /* 0x000fe2000efc1270 */
[----:B------:R-:W2:Y:S01]  /*233f0*/  LDCU UR5, c[0x0][0x398] ;  /* 0x00007300ff0577ac */ /* 0x000ea20008000800 */
[----:B-1----:R-:W-:Y:S01]  /*23400*/  ISETP.LT.AND P5, PT, R19, UR6, !P5 ;  /* 0x0000000613007c0c */ /* 0x002fe2000efa1270 */
[----:B------:R1:W-:Y:S01]  /*23410*/  @P3 STG.E.U16 desc[UR12][R6.64], R5 ;  /* 0x0000000506003986 */ /* 0x0003e2000c10150c */
[----:B0-----:R-:W-:Y:S01]  /*23420*/  ISETP.LT.AND P3, PT, R29, UR7, !P0 ;  /* 0x000000071d007c0c */ /* 0x001fe2000c761270 */
[C---:B------:R-:W-:Y:S01]  /*23430*/  VIADD R11, R9.reuse, UR4 ;  /* 0x00000004090b7c36 */ /* 0x040fe20008000000 */
[----:B------:R-:W-:Y:S01]  /*23440*/  ISETP.GE.AND P4, PT, R8, UR11, PT ;  /* 0x0000000b08007c0c */ /* 0x000fe2000bf86270 */
[----:B------:R-:W-:Y:S01]  /*23450*/  IMAD.WIDE R22, R9, 0x2, R2 ;  /* 0x0000000209167825 */ /* 0x000fe200078e0202 */
[----:B------:R-:W0:Y:S01]  /*23460*/  LDCU UR6, c[0x0][0x398] ;  /* 0x00007300ff0677ac */ /* 0x000e220008000800 */
[----:B------:R-:W-:Y:S02]  /*23470*/  ISETP.LT.AND P0, PT, R19, UR9, !P0 ;  /* 0x0000000913007c0c */ /* 0x000fe4000c701270 */
[----:B------:R-:W-:Y:S01]  /*23480*/  ISETP.GE.AND P2, PT, R12, UR11, PT ;  /* 0x0000000b0c007c0c */ /* 0x000fe2000bf46270 */
[----:B------:R-:W4:Y:S01]  /*23490*/  LDCU UR7, c[0x0][0x398] ;  /* 0x00007300ff0777ac */ /* 0x000f220008000800 */
[----:B-1----:R-:W-:Y:S01]  /*234a0*/  IMAD.WIDE R4, R9, 0x2, R20 ;  /* 0x0000000209047825 */ /* 0x002fe200078e0214 */
[----:B------:R-:W1:Y:S03]  /*234b0*/  LDCU UR9, c[0x0][0x398] ;  /* 0x00007300ff0977ac */ /* 0x000e660008000800 */
[----:B------:R-:W-:-:S04]  /*234c0*/  IMAD.WIDE R8, R11, 0x2, R2 ;  /* 0x000000020b087825 */ /* 0x000fc800078e0202 */
[----:B------:R-:W-:Y:S01]  /*234d0*/  VIADD R6, R18, 0x39 ;  /* 0x0000003912067836 */ /* 0x000fe20000000000 */
[----:B------:R-:W-:Y:S01]  /*234e0*/  PRMT R7, R27, 0x7632, R7 ;  /* 0x000076321b077816 */ /* 0x000fe20000000007 */
[----:B------:R-:W-:Y:S04]  /*234f0*/  @P6 STG.E.U16 desc[UR12][R22.64], R27 ;  /* 0x0000001b16006986 */ /* 0x000fe8000c10150c */
[----:B------:R-:W-:Y:S04]  /*23500*/  @P5 STG.E.U16 desc[UR12][R4.64], R7 ;  /* 0x0000000704005986 */ /* 0x000fe8000c10150c */
[----:B------:R0:W-:Y:S01]  /*23510*/  @P3 STG.E.U16 desc[UR12][R8.64], R14 ;  /* 0x0000000e08003986 */ /* 0x0001e2000c10150c */
[----:B------:R-:W-:-:S03]  /*23520*/  ISETP.GE.AND P3, PT, R6, UR11, PT ;  /* 0x0000000b06007c0c */ /* 0x000fc6000bf66270 */
[----:B------:R0:W1:Y:S01]  /*23530*/  LDS.128 R4, [R0] ;  /* 0x0000000000047984 */ /* 0x0000620000000c00 */
[----:B--2---:R-:W-:Y:S01]  /*23540*/  ISETP.LT.AND P5, PT, R29, UR5, !P2 ;  /* 0x000000051d007c0c */ /* 0x004fe2000d7a1270 */
[----:B------:R-:W-:Y:S01]  /*23550*/  IMAD.WIDE R12, R11, 0x2, R20 ;  /* 0x000000020b0c7825 */ /* 0x000fe200078e0214 */
[----:B---3--:R-:W-:Y:S01]  /*23560*/  ISETP.LT.AND P2, PT, R19, UR8, !P2 ;  /* 0x0000000813007c0c */ /* 0x008fe2000d741270 */
[----:B------:R-:W2:Y:S01]  /*23570*/  LDCU UR5, c[0x0][0x398] ;  /* 0x00007300ff0577ac */ /* 0x000ea20008000800 */
[----:B0-----:R-:W-:Y:S01]  /*23580*/  PRMT R9, R14, 0x7632, R9 ;  /* 0x000076320e097816 */ /* 0x001fe20000000009 */
[----:B------:R-:W-:Y:S02]  /*23590*/  VIADD R10, R18, 0x38 ;  /* 0x00000038120a7836 */ /* 0x000fe40000000000 */
[----:B------:R-:W-:Y:S01]  /*235a0*/  VIADD R23, R11, UR4 ;  /* 0x000000040b177c36 */ /* 0x000fe20008000000 */
[----:B------:R-:W-:Y:S01]  /*235b0*/  PRMT R22, R16, 0x7632, R22 ;  /* 0x0000763210167816 */ /* 0x000fe20000000016 */
[----:B------:R0:W-:Y:S01]  /*235c0*/  @P0 STG.E.U16 desc[UR12][R12.64], R9 ;  /* 0x000000090c000986 */ /* 0x0001e2000c10150c */
[----:B------:R-:W-:Y:S01]  /*235d0*/  ISETP.LT.AND P0, PT, R29, UR10, !P4 ;  /* 0x0000000a1d007c0c */ /* 0x000fe2000e701270 */
[C---:B------:R-:W-:Y:S01]  /*235e0*/  VIADD R14, R18.reuse, 0x3a ;  /* 0x0000003a120e7836 */ /* 0x040fe20000000000 */
[----:B------:R-:W-:Y:S01]  /*235f0*/  ISETP.LT.AND P4, PT, R19, UR6, !P4 ;  /* 0x0000000613007c0c */ /* 0x000fe2000e781270 */
[----:B------:R-:W-:Y:S01]  /*23600*/  VIADD R0, R18, 0x3b ;  /* 0x0000003b12007836 */ /* 0x000fe20000000000 */
[----:B------:R-:W-:Y:S01]  /*23610*/  ISETP.GE.AND P6, PT, R10, UR11, PT ;  /* 0x0000000b0a007c0c */ /* 0x000fe2000bfc6270 */
[C---:B------:R-:W-:Y:S01]  /*23620*/  IMAD.WIDE R10, R23.reuse, 0x2, R20 ;  /* 0x00000002170a7825 */ /* 0x040fe200078e0214 */
[----:B------:R-:W3:Y:S03]  /*23630*/  LDCU UR8, c[0x0][0x398] ;  /* 0x00007300ff0877ac */ /* 0x000ee60008000800 */
[C---:B------:R-:W-:Y:S01]  /*23640*/  VIADD R27, R23.reuse, UR4 ;  /* 0x00000004171b7c36 */ /* 0x040fe20008000000 */
[----:B------:R-:W2:Y:S01]  /*23650*/  LDCU UR10, c[0x0][0x398] ;  /* 0x00007300ff0a77ac */ /* 0x000ea20008000800 */
[----:B0-----:R-:W-:Y:S01]  /*23660*/  IMAD.WIDE R8, R23, 0x2, R2 ;  /* 0x0000000217087825 */ /* 0x001fe200078e0202 */
[----:B------:R-:W-:Y:S01]  /*23670*/  PRMT R13, R28, 0x7632, R13 ;  /* 0x000076321c0d7816 */ /* 0x000fe2000000000d */
[----:B------:R-:W0:Y:S02]  /*23680*/  LDCU UR6, c[0x0][0x398] ;  /* 0x00007300ff0677ac */ /* 0x000e240008000800 */
[----:B------:R-:W-:Y:S01]  /*23690*/  IMAD.WIDE R24, R27, 0x2, R2 ;  /* 0x000000021b187825 */ /* 0x000fe200078e0202 */
[----:B------:R2:W-:Y:S01]  /*236a0*/  @P5 STG.E.U16 desc[UR12][R8.64], R28 ;  /* 0x0000001c08005986 */ /* 0x0005e2000c10150c */
[----:B------:R-:W-:-:S02]  /*236b0*/  ISETP.GE.AND P5, PT, R14, UR11, PT ;  /* 0x0000000b0e007c0c */ /* 0x000fc4000bfa6270 */
[----:B------:R-:W-:Y:S01]  /*236c0*/  PRMT R14, R15, 0x7632, R14 ;  /* 0x000076320f0e7816 */ /* 0x000fe2000000000e */
[----:B------:R0:W-:Y:S01]  /*236d0*/  @P2 STG.E.U16 desc[UR12][R10.64], R13 ;  /* 0x0000000d0a002986 */ /* 0x0001e2000c10150c */
[----:B----4-:R-:W-:Y:S01]  /*236e0*/  ISETP.LT.AND P2, PT, R29, UR7, !P6 ;  /* 0x000000071d007c0c */ /* 0x010fe2000f741270 */
[----:B------:R-:W-:Y:S01]  /*236f0*/  VIADD R23, R27, UR4 ;  /* 0x000000041b177c36 */ /* 0x000fe20008000000 */
[----:B-1----:R-:W-:Y:S01]  /*23700*/  ISETP.LT.AND P6, PT, R19, UR9, !P6 ;  /* 0x0000000913007c0c */ /* 0x002fe2000f7c1270 */
[----:B------:R-:W-:Y:S01]  /*23710*/  @P0 STG.E.U16 desc[UR12][R24.64], R15 ;  /* 0x0000000f18000986 */ /* 0x000fe2000c10150c */
[----:B--2---:R-:W-:Y:S01]  /*23720*/  IMAD.WIDE R8, R27, 0x2, R20 ;  /* 0x000000021b087825 */ /* 0x004fe200078e0214 */
[----:B------:R-:W-:Y:S01]  /*23730*/  ISETP.GE.AND P0, PT, R0, UR11, PT ;  /* 0x0000000b00007c0c */ /* 0x000fe2000bf06270 */
[----:B------:R-:W1:Y:S03]  /*23740*/  LDCU UR7, c[0x0][0x398] ;  /* 0x00007300ff0777ac */ /* 0x000e660008000800 */
[----:B------:R2:W-:Y:S01]  /*23750*/  @P4 STG.E.U16 desc[UR12][R8.64], R14 ;  /* 0x0000000e08004986 */ /* 0x0005e2000c10150c */
[----:B------:R-:W-:Y:S01]  /*23760*/  ISETP.LT.AND P4, PT, R29, UR14, !P3 ;  /* 0x0000000e1d007c0c */ /* 0x000fe2000df81270 */
[C---:B0-----:R-:W-:Y:S01]  /*23770*/  IMAD.WIDE R10, R23.reuse, 0x2, R2 ;  /* 0x00000002170a7825 */ /* 0x041fe200078e0202 */
[----:B------:R-:W0:Y:S03]  /*23780*/  LDCU UR14, c[0x0][0x398] ;  /* 0x00007300ff0e77ac */ /* 0x000e260008000800 */
[----:B------:R-:W-:Y:S01]  /*23790*/  IMAD.WIDE R12, R23, 0x2, R20 ;  /* 0x00000002170c7825 */ /* 0x000fe200078e0214 */
[----:B------:R-:W4:Y:S03]  /*237a0*/  LDCU UR9, c[0x0][0x398] ;  /* 0x00007300ff0977ac */ /* 0x000f260008000800 */
[----:B------:R-:W-:-:S02]  /*237b0*/  VIADD R0, R18, 0x3c ;  /* 0x0000003c12007836 */ /* 0x000fc40000000000 */
[----:B------:R-:W-:Y:S01]  /*237c0*/  VIADD R23, R23, UR4 ;  /* 0x0000000417177c36 */ /* 0x000fe20008000000 */
[----:B------:R0:W-:Y:S02]  /*237d0*/  @P2 STG.E.U16 desc[UR12][R10.64], R16 ;  /* 0x000000100a002986 */ /* 0x0001e4000c10150c */
[----:B------:R-:W-:Y:S01]  /*237e0*/  ISETP.GE.AND P2, PT, R0, UR11, PT ;  /* 0x0000000b00007c0c */ /* 0x000fe2000bf46270 */
[----:B--2---:R-:W-:Y:S01]  /*237f0*/  IMAD.WIDE R8, R23, 0x2, R2 ;  /* 0x0000000217087825 */ /* 0x004fe200078e0202 */
[----:B------:R2:W-:Y:S03]  /*23800*/  @P6 STG.E.U16 desc[UR12][R12.64], R22 ;  /* 0x000000160c006986 */ /* 0x0005e6000c10150c */
[----:B------:R-:W-:Y:S01]  /*23810*/  VIADD R0, R18, 0x3d ;  /* 0x0000003d12007836 */ /* 0x000fe20000000000 */
[----:B------:R1:W-:Y:S04]  /*23820*/  @P4 STG.E.U16 desc[UR12][R8.64], R4 ;  /* 0x0000000408004986 */ /* 0x0003e8000c10150c */
[----:B------:R-:W-:Y:S01]  /*23830*/  ISETP.GE.AND P4, PT, R0, UR11, PT ;  /* 0x0000000b00007c0c */ /* 0x000fe2000bf86270 */
[----:B------:R-:W-:-:S02]  /*23840*/  VIADD R0, R18, 0x3e ;  /* 0x0000003e12007836 */ /* 0x000fc40000000000 */
[----:B------:R-:W4:Y:S01]  /*23850*/  LDL.LU R18, [R1+0xa58] ;  /* 0x000a580001127983 */ /* 0x000f220000300800 */
[----:B------:R-:W-:Y:S01]  /*23860*/  ISETP.LT.AND P3, PT, R19, UR5, !P3 ;  /* 0x0000000513007c0c */ /* 0x000fe2000df61270 */
[----:B0-----:R-:W-:Y:S01]  /*23870*/  IMAD.WIDE R10, R23, 0x2, R20 ;  /* 0x00000002170a7825 */ /* 0x001fe200078e0214 */
[----:B---3--:R-:W-:Y:S01]  /*23880*/  ISETP.LT.AND P6, PT, R29, UR8, !P5 ;  /* 0x000000081d007c0c */ /* 0x008fe2000efc1270 */
[----:B------:R-:W0:Y:S01]  /*23890*/  LDCU UR5, c[0x0][0x398] ;  /* 0x00007300ff0577ac */ /* 0x000e220008000800 */
[----:B------:R-:W-:Y:S01]  /*238a0*/  PRMT R14, R4, 0x7632, R14 ;  /* 0x00007632040e7816 */ /* 0x000fe2000000000e */
[----:B------:R-:W-:Y:S01]  /*238b0*/  VIADD R15, R23, UR4 ;  /* 0x00000004170f7c36 */ /* 0x000fe20008000000 */
[----:B------:R-:W-:Y:S01]  /*238c0*/  ISETP.LT.AND P5, PT, R19, UR10, !P5 ;  /* 0x0000000a13007c0c */ /* 0x000fe2000efa1270 */
[----:B------:R-:W3:Y:S02]  /*238d0*/  LDCU UR8, c[0x0][0x398] ;  /* 0x00007300ff0877ac */ /* 0x000ee40008000800 */
[----:B--2---:R-:W-:-:S04]  /*238e0*/  IMAD.WIDE R12, R15, 0x2, R2 ;  /* 0x000000020f0c7825 */ /* 0x004fc800078e0202 */
[----:B------:R2:W-:Y:S01]  /*238f0*/  @P3 STG.E.U16 desc[UR12][R10.64], R14 ;  /* 0x0000000e0a003986 */ /* 0x0005e2000c10150c */
[----:B------:R-:W-:Y:S02]  /*23900*/  ISETP.LT.AND P3, PT, R29, UR15, !P0 ;  /* 0x0000000f1d007c0c */ /* 0x000fe4000c761270 */
[----:B------:R-:W-:Y:S01]  /*23910*/  ISETP.LT.AND P0, PT, R19, UR6, !P0 ;  /* 0x0000000613007c0c */ /* 0x000fe2000c701270 */
[----:B------:R-:W0:Y:S01]  /*23920*/  LDCU UR6, c[0x0][0x398] ;  /* 0x00007300ff0677ac */ /* 0x000e220008000800 */
[----:B------:R3:W-:Y:S01]  /*23930*/  @P6 STG.E.U16 desc[UR12][R12.64], R17 ;  /* 0x000000110c006986 */ /* 0x0007e2000c10150c */
[----:B------:R-:W-:Y:S01]  /*23940*/  VIADD R23, R15, UR4 ;  /* 0x000000040f177c36 */ /* 0x000fe20008000000 */
[----:B-1----:R-:W-:Y:S01]  /*23950*/  ISETP.LT.AND P6, PT, R29, UR7, !P2 ;  /* 0x000000071d007c0c */ /* 0x002fe2000d7c1270 */
[----:B------:R-:W-:Y:S01]  /*23960*/  IMAD.WIDE R8, R15, 0x2, R20 ;  /* 0x000000020f087825 */ /* 0x000fe200078e0214 */
[----:B------:R-:W-:-:S03]  /*23970*/  PRMT R16, R17, 0x7632, R16 ;  /* 0x0000763211107816 */ /* 0x000fc60000000010 */
[----:B------:R-:W-:Y:S01]  /*23980*/  VIADD R25, R23, UR4 ;  /* 0x0000000417197c36 */ /* 0x000fe20008000000 */
[----:B------:R-:W-:Y:S01]  /*23990*/  PRMT R4, R5, 0x7632, R4 ;  /* 0x0000763205047816 */ /* 0x000fe20000000004 */
[C---:B--2---:R-:W-:Y:S01]  /*239a0*/  IMAD.WIDE R10, R23.reuse, 0x2, R2 ;  /* 0x00000002170a7825 */ /* 0x044fe200078e0202 */
[----:B------:R-:W-:Y:S03]  /*239b0*/  @P5 STG.E.U16 desc[UR12][R8.64], R16 ;  /* 0x0000001008005986 */ /* 0x000fe6000c10150c */
[----:B---3--:R-:W-:Y:S01]  /*239c0*/  IMAD.WIDE R12, R23, 0x2, R20 ;  /* 0x00000002170c7825 */ /* 0x008fe200078e0214 */
[----:B------:R-:W-:-:S03]  /*239d0*/  ISETP.GE.AND P5, PT, R0, UR11, PT ;  /* 0x0000000b00007c0c */ /* 0x000fc6000bfa6270 */
[----:B------:R-:W-:Y:S01]  /*239e0*/  IMAD.WIDE R14, R25, 0x2, R2 ;  /* 0x00000002190e7825 */ /* 0x000fe200078e0202 */
[----:B------:R-:W-:Y:S01]  /*239f0*/  @P3 STG.E.U16 desc[UR12][R10.64], R5 ;  /* 0x000000050a003986 */ /* 0x000fe2000c10150c */
[----:B------:R-:W-:-:S03]  /*23a00*/  ISETP.LT.AND P3, PT, R29, UR14, !P5 ;  /* 0x0000000e1d007c0c */ /* 0x000fc6000ef61270 */
[----:B------:R1:W-:Y:S01]  /*23a10*/  @P0 STG.E.U16 desc[UR12][R12.64], R4 ;  /* 0x000000040c000986 */ /* 0x0003e2000c10150c */
[----:B------:R-:W-:Y:S02]  /*23a20*/  ISETP.LT.AND P0, PT, R29, UR16, !P1 ;  /* 0x000000101d007c0c */ /* 0x000fe4000cf01270 */
[C---:B------:R-:W-:Y:S02]  /*23a30*/  ISETP.LT.AND P1, PT, R19.reuse, UR17, !P1 ;  /* 0x0000001113007c0c */ /* 0x040fe4000cf21270 */
[C---:B----4-:R-:W-:Y:S02]  /*23a40*/  ISETP.LT.AND P2, PT, R19.reuse, UR9, !P2 ;  /* 0x0000000913007c0c */ /* 0x050fe4000d741270 */
[----:B0-----:R-:W-:Y:S01]  /*23a50*/  ISETP.LT.AND P5, PT, R19, UR6, !P5 ;  /* 0x0000000613007c0c */ /* 0x001fe2000efa1270 */
[----:B------:R0:W-:Y:S01]  /*23a60*/  @P6 STG.E.U16 desc[UR12][R14.64], R18 ;  /* 0x000000120e006986 */ /* 0x0001e2000c10150c */
[----:B------:R-:W-:Y:S02]  /*23a70*/  ISETP.LT.AND P6, PT, R29, UR5, !P4 ;  /* 0x000000051d007c0c */ /* 0x000fe4000e7c1270 */
[----:B------:R-:W-:-:S02]  /*23a80*/  ISETP.LT.AND P4, PT, R19, UR8, !P4 ;  /* 0x0000000813007c0c */ /* 0x000fc4000e781270 */
[----:B------:R-:W2:Y:S01]  /*23a90*/  LDL.LU R19, [R1+0xa54] ;  /* 0x000a540001137983 */ /* 0x000ea20000300800 */
[----:B------:R-:W-:Y:S01]  /*23aa0*/  VIADD R17, R25, UR4 ;  /* 0x0000000419117c36 */ /* 0x000fe20008000000 */
[----:B------:R-:W-:-:S03]  /*23ab0*/  PRMT R0, R18, 0x7632, R0 ;  /* 0x0000763212007816 */ /* 0x000fc60000000000 */
[----:B------:R-:W-:Y:S02]  /*23ac0*/  VIADD R23, R17, UR4 ;  /* 0x0000000411177c36 */ /* 0x000fe40008000000 */
[----:B-1----:R-:W-:Y:S01]  /*23ad0*/  IMAD.WIDE R4, R25, 0x2, R20 ;  /* 0x0000000219047825 */ /* 0x002fe200078e0214 */
[----:B------:R-:W-:-:S03]  /*23ae0*/  PRMT R16, R6, 0x7632, R16 ;  /* 0x0000763206107816 */ /* 0x000fc60000000010 */
[----:B------:R-:W-:Y:S02]  /*23af0*/  VIADD R25, R23, UR4 ;  /* 0x0000000417197c36 */ /* 0x000fe40008000000 */
[C---:B------:R-:W-:Y:S01]  /*23b00*/  IMAD.WIDE R8, R17.reuse, 0x2, R2 ;  /* 0x0000000211087825 */ /* 0x040fe200078e0202 */
[----:B------:R1:W-:Y:S03]  /*23b10*/  @P2 STG.E.U16 desc[UR12][R4.64], R0 ;  /* 0x0000000004002986 */ /* 0x0003e6000c10150c */
[----:B------:R-:W-:Y:S01]  /*23b20*/  IMAD.WIDE R12, R17, 0x2, R20 ;  /* 0x00000002110c7825 */ /* 0x000fe200078e0214 */
[----:B------:R1:W-:Y:S03]  /*23b30*/  @P6 STG.E.U16 desc[UR12][R8.64], R6 ;  /* 0x0000000608006986 */ /* 0x0003e6000c10150c */
[C---:B------:R-:W-:Y:S01]  /*23b40*/  IMAD.WIDE R10, R23.reuse, 0x2, R2 ;  /* 0x00000002170a7825 */ /* 0x040fe200078e0202 */
[----:B------:R1:W-:Y:S03]  /*23b50*/  @P4 STG.E.U16 desc[UR12][R12.64], R16 ;  /* 0x000000100c004986 */ /* 0x0003e6000c10150c */
[----:B0-----:R-:W-:-:S04]  /*23b60*/  IMAD.WIDE R14, R23, 0x2, R20 ;  /* 0x00000002170e7825 */ /* 0x001fc800078e0214 */
[----:B------:R-:W-:-:S04]  /*23b70*/  IMAD.WIDE R2, R25, 0x2, R2 ;  /* 0x0000000219027825 */ /* 0x000fc800078e0202 */
[----:B------:R-:W-:Y:S01]  /*23b80*/  IMAD.WIDE R20, R25, 0x2, R20 ;  /* 0x0000000219147825 */ /* 0x000fe200078e0214 */
[----:B--2---:R-:W-:Y:S01]  /*23b90*/  PRMT R17, R19, 0x7632, R17 ;  /* 0x0000763213117816 */ /* 0x004fe20000000011 */
[----:B------:R1:W-:Y:S04]  /*23ba0*/  @P3 STG.E.U16 desc[UR12][R10.64], R19 ;  /* 0x000000130a003986 */ /* 0x0003e8000c10150c */
[----:B------:R1:W-:Y:S04]  /*23bb0*/  @P5 STG.E.U16 desc[UR12][R14.64], R17 ;  /* 0x000000110e005986 */ /* 0x0003e8000c10150c */
[----:B------:R1:W-:Y:S01]  /*23bc0*/  @P0 STG.E.U16 desc[UR12][R2.64], R7 ;  /* 0x0000000702000986 */ /* 0x0003e2000c10150c */
[----:B------:R-:W-:Y:S05]  /*23bd0*/  @!P1 EXIT ;  /* 0x000000000000994d */ /* 0x000fea0003800000 */
[----:B-1----:R-:W-:-:S05]  /*23be0*/  PRMT R10, R7, 0x7632, R10 ;  /* 0x00007632070a7816 */ /* 0x002fca000000000a */
[----:B------:R-:W-:Y:S01]  /*23bf0*/  STG.E.U16 desc[UR12][R20.64], R10 ;  /* 0x0000000a14007986 */ /* 0x000fe2000c10150c */
[----:B------:R-:W-:Y:S05]  /*23c00*/  EXIT ;  /* 0x000000000000794d */ /* 0x000fea0003800000 */
.L_x_2:
[----:B------:R-:W-:-:S00]  /*23c10*/  BRA `(.L_x_2) ;  /* 0xfffffffc00fc7947 */ /* 0x000fc0000383ffff */
[----:B------:R-:W-:-:S00]  /*23c20*/  NOP ;  /* 0x0000000000007918 */ /* 0x000fc00000000000 */
        /* <DEDUP_REMOVED lines=13> */
.L_x_3:


//--------------------- .nv.shared.matmul_kernel  --------------------------
	.section	.nv.shared.matmul_kernel,"aw",@nobits
	.sectionflags	@""
	.align	16
	.zero		1024


//--------------------- .nv.shared.reserved.0     --------------------------
	.section	.nv.shared.reserved.0,"aw",@nobits
	.weak		__nv_reservedSMEM_offset_0_alias
	.size		__nv_reservedSMEM_offset_0_alias, 0, 64
	.other		__nv_reservedSMEM_offset_0_alias,@"STO_CUDA_RESERVED_SHARED STV_DEFAULT"
__nv_reservedSMEM_offset_0_alias:
	.zero		0
	.zero		64


//--------------------- .nv.constant0.matmul_kernel --------------------------
	.section	.nv.constant0.matmul_kernel,"a",@progbits
	.sectionflags	@""
	.align	4
.nv.constant0.matmul_kernel:
	.zero		976


//--------------------- SYMBOLS --------------------------

	.type		.nv.reservedSmem.offset0,@object
	.size		.nv.reservedSmem.offset0,0x4
	.type		.nv.reservedSmem.cap,@object
	.size		.nv.reservedSmem.cap,0x4
